//
// Generated by NVIDIA NVVM Compiler
//
// Compiler Build ID: CL-36424714
// Cuda compilation tools, release 13.0, V13.0.88
// Based on NVVM 20.0.0
//

.version 9.0
.target sm_100
.address_size 64

	// .globl	_Z30InitStressTermsForElems_kerneliPdS_S_S_S_
// _ZZN34_INTERNAL_c57223f0_4_k_cu_5a5104b124CalcElemVolumeDerivativeERdS0_S0_dddjE6array1 has been demoted
// _ZZN34_INTERNAL_c57223f0_4_k_cu_5a5104b124CalcElemVolumeDerivativeERdS0_S0_dddjE6array2 has been demoted
// shm_array has been demoted
// _ZZ36CalcCourantConstraintForElems_kernelidPiPdS0_S0_S0_E8minArray has been demoted
// _ZZ34CalcHydroConstraintForElems_kernelidPiPdS0_E8minArray has been demoted

.visible .entry _Z30InitStressTermsForElems_kerneliPdS_S_S_S_(
	.param .u32 _Z30InitStressTermsForElems_kerneliPdS_S_S_S__param_0,
	.param .u64 .ptr .align 1 _Z30InitStressTermsForElems_kerneliPdS_S_S_S__param_1,
	.param .u64 .ptr .align 1 _Z30InitStressTermsForElems_kerneliPdS_S_S_S__param_2,
	.param .u64 .ptr .align 1 _Z30InitStressTermsForElems_kerneliPdS_S_S_S__param_3,
	.param .u64 .ptr .align 1 _Z30InitStressTermsForElems_kerneliPdS_S_S_S__param_4,
	.param .u64 .ptr .align 1 _Z30InitStressTermsForElems_kerneliPdS_S_S_S__param_5
)
{
	.reg .pred 	%p<2>;
	.reg .b32 	%r<6>;
	.reg .b64 	%rd<17>;
	.reg .b64 	%fd<5>;

	ld.param.u32 	%r2, [_Z30InitStressTermsForElems_kerneliPdS_S_S_S__param_0];
	ld.param.u64 	%rd1, [_Z30InitStressTermsForElems_kerneliPdS_S_S_S__param_1];
	ld.param.u64 	%rd2, [_Z30InitStressTermsForElems_kerneliPdS_S_S_S__param_2];
	ld.param.u64 	%rd3, [_Z30InitStressTermsForElems_kerneliPdS_S_S_S__param_3];
	ld.param.u64 	%rd4, [_Z30InitStressTermsForElems_kerneliPdS_S_S_S__param_4];
	ld.param.u64 	%rd5, [_Z30InitStressTermsForElems_kerneliPdS_S_S_S__param_5];
	mov.u32 	%r3, %ntid.x;
	mov.u32 	%r4, %ctaid.x;
	mov.u32 	%r5, %tid.x;
	mad.lo.s32 	%r1, %r3, %r4, %r5;
	setp.ge.s32 	%p1, %r1, %r2;
	@%p1 bra 	$L__BB0_2;
	cvta.to.global.u64 	%rd6, %rd4;
	cvta.to.global.u64 	%rd7, %rd5;
	cvta.to.global.u64 	%rd8, %rd3;
	cvta.to.global.u64 	%rd9, %rd2;
	cvta.to.global.u64 	%rd10, %rd1;
	mul.wide.s32 	%rd11, %r1, 8;
	add.s64 	%rd12, %rd6, %rd11;
	ld.global.f64 	%fd1, [%rd12];
	neg.f64 	%fd2, %fd1;
	add.s64 	%rd13, %rd7, %rd11;
	ld.global.f64 	%fd3, [%rd13];
	sub.f64 	%fd4, %fd2, %fd3;
	add.s64 	%rd14, %rd8, %rd11;
	st.global.f64 	[%rd14], %fd4;
	add.s64 	%rd15, %rd9, %rd11;
	st.global.f64 	[%rd15], %fd4;
	add.s64 	%rd16, %rd10, %rd11;
	st.global.f64 	[%rd16], %fd4;
$L__BB0_2:
	ret;

}
	// .globl	_Z30IntegrateStressForElems_kerneliPiPdS0_S0_S0_S0_S0_S0_S0_S0_S0_
.visible .entry _Z30IntegrateStressForElems_kerneliPiPdS0_S0_S0_S0_S0_S0_S0_S0_S0_(
	.param .u32 _Z30IntegrateStressForElems_kerneliPiPdS0_S0_S0_S0_S0_S0_S0_S0_S0__param_0,
	.param .u64 .ptr .align 1 _Z30IntegrateStressForElems_kerneliPiPdS0_S0_S0_S0_S0_S0_S0_S0_S0__param_1,
	.param .u64 .ptr .align 1 _Z30IntegrateStressForElems_kerneliPiPdS0_S0_S0_S0_S0_S0_S0_S0_S0__param_2,
	.param .u64 .ptr .align 1 _Z30IntegrateStressForElems_kerneliPiPdS0_S0_S0_S0_S0_S0_S0_S0_S0__param_3,
	.param .u64 .ptr .align 1 _Z30IntegrateStressForElems_kerneliPiPdS0_S0_S0_S0_S0_S0_S0_S0_S0__param_4,
	.param .u64 .ptr .align 1 _Z30IntegrateStressForElems_kerneliPiPdS0_S0_S0_S0_S0_S0_S0_S0_S0__param_5,
	.param .u64 .ptr .align 1 _Z30IntegrateStressForElems_kerneliPiPdS0_S0_S0_S0_S0_S0_S0_S0_S0__param_6,
	.param .u64 .ptr .align 1 _Z30IntegrateStressForElems_kerneliPiPdS0_S0_S0_S0_S0_S0_S0_S0_S0__param_7,
	.param .u64 .ptr .align 1 _Z30IntegrateStressForElems_kerneliPiPdS0_S0_S0_S0_S0_S0_S0_S0_S0__param_8,
	.param .u64 .ptr .align 1 _Z30IntegrateStressForElems_kerneliPiPdS0_S0_S0_S0_S0_S0_S0_S0_S0__param_9,
	.param .u64 .ptr .align 1 _Z30IntegrateStressForElems_kerneliPiPdS0_S0_S0_S0_S0_S0_S0_S0_S0__param_10,
	.param .u64 .ptr .align 1 _Z30IntegrateStressForElems_kerneliPiPdS0_S0_S0_S0_S0_S0_S0_S0_S0__param_11
)
{
	.reg .pred 	%p<2>;
	.reg .b32 	%r<14>;
	.reg .b64 	%rd<102>;
	.reg .b64 	%fd<383>;

	ld.param.u32 	%r2, [_Z30IntegrateStressForElems_kerneliPiPdS0_S0_S0_S0_S0_S0_S0_S0_S0__param_0];
	ld.param.u64 	%rd3, [_Z30IntegrateStressForElems_kerneliPiPdS0_S0_S0_S0_S0_S0_S0_S0_S0__param_3];
	ld.param.u64 	%rd4, [_Z30IntegrateStressForElems_kerneliPiPdS0_S0_S0_S0_S0_S0_S0_S0_S0__param_4];
	ld.param.u64 	%rd7, [_Z30IntegrateStressForElems_kerneliPiPdS0_S0_S0_S0_S0_S0_S0_S0_S0__param_7];
	ld.param.u64 	%rd8, [_Z30IntegrateStressForElems_kerneliPiPdS0_S0_S0_S0_S0_S0_S0_S0_S0__param_8];
	mov.u32 	%r3, %ntid.x;
	mov.u32 	%r4, %ctaid.x;
	mov.u32 	%r5, %tid.x;
	mad.lo.s32 	%r1, %r3, %r4, %r5;
	setp.ge.s32 	%p1, %r1, %r2;
	@%p1 bra 	$L__BB1_2;
	ld.param.u64 	%rd101, [_Z30IntegrateStressForElems_kerneliPiPdS0_S0_S0_S0_S0_S0_S0_S0_S0__param_11];
	ld.param.u64 	%rd100, [_Z30IntegrateStressForElems_kerneliPiPdS0_S0_S0_S0_S0_S0_S0_S0_S0__param_10];
	ld.param.u64 	%rd99, [_Z30IntegrateStressForElems_kerneliPiPdS0_S0_S0_S0_S0_S0_S0_S0_S0__param_9];
	ld.param.u64 	%rd98, [_Z30IntegrateStressForElems_kerneliPiPdS0_S0_S0_S0_S0_S0_S0_S0_S0__param_6];
	ld.param.u64 	%rd97, [_Z30IntegrateStressForElems_kerneliPiPdS0_S0_S0_S0_S0_S0_S0_S0_S0__param_5];
	ld.param.u64 	%rd96, [_Z30IntegrateStressForElems_kerneliPiPdS0_S0_S0_S0_S0_S0_S0_S0_S0__param_2];
	ld.param.u64 	%rd95, [_Z30IntegrateStressForElems_kerneliPiPdS0_S0_S0_S0_S0_S0_S0_S0_S0__param_1];
	cvta.to.global.u64 	%rd12, %rd101;
	cvta.to.global.u64 	%rd13, %rd8;
	cvta.to.global.u64 	%rd14, %rd99;
	cvta.to.global.u64 	%rd15, %rd100;
	cvta.to.global.u64 	%rd16, %rd97;
	cvta.to.global.u64 	%rd17, %rd98;
	cvta.to.global.u64 	%rd18, %rd7;
	cvta.to.global.u64 	%rd19, %rd95;
	cvta.to.global.u64 	%rd20, %rd96;
	cvta.to.global.u64 	%rd21, %rd3;
	cvta.to.global.u64 	%rd22, %rd4;
	mul.wide.s32 	%rd23, %r1, 4;
	add.s64 	%rd24, %rd19, %rd23;
	ld.global.u32 	%r6, [%rd24];
	mul.wide.s32 	%rd25, %r6, 8;
	add.s64 	%rd26, %rd20, %rd25;
	ld.global.f64 	%fd1, [%rd26];
	add.s64 	%rd27, %rd21, %rd25;
	ld.global.f64 	%fd2, [%rd27];
	add.s64 	%rd28, %rd22, %rd25;
	ld.global.f64 	%fd3, [%rd28];
	mul.wide.s32 	%rd29, %r2, 4;
	add.s64 	%rd30, %rd24, %rd29;
	ld.global.u32 	%r7, [%rd30];
	mul.wide.s32 	%rd31, %r7, 8;
	add.s64 	%rd32, %rd20, %rd31;
	ld.global.f64 	%fd4, [%rd32];
	add.s64 	%rd33, %rd21, %rd31;
	ld.global.f64 	%fd5, [%rd33];
	add.s64 	%rd34, %rd22, %rd31;
	ld.global.f64 	%fd6, [%rd34];
	add.s64 	%rd35, %rd30, %rd29;
	ld.global.u32 	%r8, [%rd35];
	mul.wide.s32 	%rd36, %r8, 8;
	add.s64 	%rd37, %rd20, %rd36;
	ld.global.f64 	%fd7, [%rd37];
	add.s64 	%rd38, %rd21, %rd36;
	ld.global.f64 	%fd8, [%rd38];
	add.s64 	%rd39, %rd22, %rd36;
	ld.global.f64 	%fd9, [%rd39];
	add.s64 	%rd40, %rd35, %rd29;
	ld.global.u32 	%r9, [%rd40];
	mul.wide.s32 	%rd41, %r9, 8;
	add.s64 	%rd42, %rd20, %rd41;
	ld.global.f64 	%fd10, [%rd42];
	add.s64 	%rd43, %rd21, %rd41;
	ld.global.f64 	%fd11, [%rd43];
	add.s64 	%rd44, %rd22, %rd41;
	ld.global.f64 	%fd12, [%rd44];
	add.s64 	%rd45, %rd40, %rd29;
	ld.global.u32 	%r10, [%rd45];
	mul.wide.s32 	%rd46, %r10, 8;
	add.s64 	%rd47, %rd20, %rd46;
	ld.global.f64 	%fd13, [%rd47];
	add.s64 	%rd48, %rd21, %rd46;
	ld.global.f64 	%fd14, [%rd48];
	add.s64 	%rd49, %rd22, %rd46;
	ld.global.f64 	%fd15, [%rd49];
	add.s64 	%rd50, %rd45, %rd29;
	ld.global.u32 	%r11, [%rd50];
	mul.wide.s32 	%rd51, %r11, 8;
	add.s64 	%rd52, %rd20, %rd51;
	ld.global.f64 	%fd16, [%rd52];
	add.s64 	%rd53, %rd21, %rd51;
	ld.global.f64 	%fd17, [%rd53];
	add.s64 	%rd54, %rd22, %rd51;
	ld.global.f64 	%fd18, [%rd54];
	add.s64 	%rd55, %rd50, %rd29;
	ld.global.u32 	%r12, [%rd55];
	mul.wide.s32 	%rd56, %r12, 8;
	add.s64 	%rd57, %rd20, %rd56;
	ld.global.f64 	%fd19, [%rd57];
	add.s64 	%rd58, %rd21, %rd56;
	ld.global.f64 	%fd20, [%rd58];
	add.s64 	%rd59, %rd22, %rd56;
	ld.global.f64 	%fd21, [%rd59];
	add.s64 	%rd60, %rd55, %rd29;
	ld.global.u32 	%r13, [%rd60];
	mul.wide.s32 	%rd61, %r13, 8;
	add.s64 	%rd62, %rd20, %rd61;
	ld.global.f64 	%fd22, [%rd62];
	add.s64 	%rd63, %rd21, %rd61;
	ld.global.f64 	%fd23, [%rd63];
	add.s64 	%rd64, %rd22, %rd61;
	ld.global.f64 	%fd24, [%rd64];
	mul.wide.s32 	%rd65, %r1, 8;
	add.s64 	%rd66, %rd12, %rd65;
	sub.f64 	%fd25, %fd19, %fd1;
	sub.f64 	%fd26, %fd16, %fd10;
	add.f64 	%fd27, %fd26, %fd25;
	sub.f64 	%fd28, %fd22, %fd4;
	sub.f64 	%fd29, %fd27, %fd28;
	sub.f64 	%fd30, %fd13, %fd7;
	sub.f64 	%fd31, %fd29, %fd30;
	mul.f64 	%fd32, %fd31, 0d3FC0000000000000;
	sub.f64 	%fd33, %fd25, %fd26;
	add.f64 	%fd34, %fd33, %fd28;
	sub.f64 	%fd35, %fd34, %fd30;
	mul.f64 	%fd36, %fd35, 0d3FC0000000000000;
	add.f64 	%fd37, %fd27, %fd28;
	add.f64 	%fd38, %fd30, %fd37;
	mul.f64 	%fd39, %fd38, 0d3FC0000000000000;
	sub.f64 	%fd40, %fd20, %fd2;
	sub.f64 	%fd41, %fd17, %fd11;
	add.f64 	%fd42, %fd41, %fd40;
	sub.f64 	%fd43, %fd23, %fd5;
	sub.f64 	%fd44, %fd42, %fd43;
	sub.f64 	%fd45, %fd14, %fd8;
	sub.f64 	%fd46, %fd44, %fd45;
	mul.f64 	%fd47, %fd46, 0d3FC0000000000000;
	sub.f64 	%fd48, %fd40, %fd41;
	add.f64 	%fd49, %fd48, %fd43;
	sub.f64 	%fd50, %fd49, %fd45;
	mul.f64 	%fd51, %fd50, 0d3FC0000000000000;
	add.f64 	%fd52, %fd42, %fd43;
	add.f64 	%fd53, %fd45, %fd52;
	mul.f64 	%fd54, %fd53, 0d3FC0000000000000;
	sub.f64 	%fd55, %fd21, %fd3;
	sub.f64 	%fd56, %fd18, %fd12;
	add.f64 	%fd57, %fd56, %fd55;
	sub.f64 	%fd58, %fd24, %fd6;
	sub.f64 	%fd59, %fd57, %fd58;
	sub.f64 	%fd60, %fd15, %fd9;
	sub.f64 	%fd61, %fd59, %fd60;
	mul.f64 	%fd62, %fd61, 0d3FC0000000000000;
	sub.f64 	%fd63, %fd55, %fd56;
	add.f64 	%fd64, %fd63, %fd58;
	sub.f64 	%fd65, %fd64, %fd60;
	mul.f64 	%fd66, %fd65, 0d3FC0000000000000;
	add.f64 	%fd67, %fd57, %fd58;
	add.f64 	%fd68, %fd60, %fd67;
	mul.f64 	%fd69, %fd68, 0d3FC0000000000000;
	mul.f64 	%fd70, %fd54, %fd62;
	mul.f64 	%fd71, %fd47, %fd69;
	sub.f64 	%fd72, %fd70, %fd71;
	mul.f64 	%fd73, %fd32, %fd69;
	mul.f64 	%fd74, %fd39, %fd62;
	sub.f64 	%fd75, %fd73, %fd74;
	mul.f64 	%fd76, %fd39, %fd47;
	mul.f64 	%fd77, %fd32, %fd54;
	sub.f64 	%fd78, %fd76, %fd77;
	mul.f64 	%fd79, %fd51, %fd75;
	fma.rn.f64 	%fd80, %fd36, %fd72, %fd79;
	fma.rn.f64 	%fd81, %fd78, %fd66, %fd80;
	mul.f64 	%fd82, %fd81, 0d4020000000000000;
	st.global.f64 	[%rd66], %fd82;
	add.f64 	%fd83, %fd7, %fd10;
	sub.f64 	%fd84, %fd83, %fd4;
	sub.f64 	%fd85, %fd84, %fd1;
	mul.f64 	%fd86, %fd85, 0d3FE0000000000000;
	add.f64 	%fd87, %fd8, %fd11;
	sub.f64 	%fd88, %fd87, %fd5;
	sub.f64 	%fd89, %fd88, %fd2;
	mul.f64 	%fd90, %fd89, 0d3FE0000000000000;
	add.f64 	%fd91, %fd9, %fd12;
	sub.f64 	%fd92, %fd91, %fd6;
	sub.f64 	%fd93, %fd92, %fd3;
	mul.f64 	%fd94, %fd93, 0d3FE0000000000000;
	add.f64 	%fd95, %fd4, %fd7;
	sub.f64 	%fd96, %fd95, %fd10;
	sub.f64 	%fd97, %fd96, %fd1;
	mul.f64 	%fd98, %fd97, 0d3FE0000000000000;
	add.f64 	%fd99, %fd5, %fd8;
	sub.f64 	%fd100, %fd99, %fd11;
	sub.f64 	%fd101, %fd100, %fd2;
	mul.f64 	%fd102, %fd101, 0d3FE0000000000000;
	add.f64 	%fd103, %fd6, %fd9;
	sub.f64 	%fd104, %fd103, %fd12;
	sub.f64 	%fd105, %fd104, %fd3;
	mul.f64 	%fd106, %fd105, 0d3FE0000000000000;
	mul.f64 	%fd107, %fd90, %fd106;
	mul.f64 	%fd108, %fd102, %fd94;
	sub.f64 	%fd109, %fd107, %fd108;
	mul.f64 	%fd110, %fd98, %fd94;
	mul.f64 	%fd111, %fd86, %fd106;
	sub.f64 	%fd112, %fd110, %fd111;
	mul.f64 	%fd113, %fd86, %fd102;
	mul.f64 	%fd114, %fd98, %fd90;
	sub.f64 	%fd115, %fd113, %fd114;
	fma.rn.f64 	%fd116, %fd109, 0d3FD0000000000000, 0d0000000000000000;
	fma.rn.f64 	%fd117, %fd112, 0d3FD0000000000000, 0d0000000000000000;
	fma.rn.f64 	%fd118, %fd115, 0d3FD0000000000000, 0d0000000000000000;
	add.f64 	%fd119, %fd16, %fd4;
	sub.f64 	%fd120, %fd119, %fd13;
	sub.f64 	%fd121, %fd120, %fd1;
	mul.f64 	%fd122, %fd121, 0d3FE0000000000000;
	add.f64 	%fd123, %fd17, %fd5;
	sub.f64 	%fd124, %fd123, %fd14;
	sub.f64 	%fd125, %fd124, %fd2;
	mul.f64 	%fd126, %fd125, 0d3FE0000000000000;
	add.f64 	%fd127, %fd18, %fd6;
	sub.f64 	%fd128, %fd127, %fd15;
	sub.f64 	%fd129, %fd128, %fd3;
	mul.f64 	%fd130, %fd129, 0d3FE0000000000000;
	add.f64 	%fd131, %fd13, %fd16;
	sub.f64 	%fd132, %fd131, %fd4;
	sub.f64 	%fd133, %fd132, %fd1;
	mul.f64 	%fd134, %fd133, 0d3FE0000000000000;
	add.f64 	%fd135, %fd14, %fd17;
	sub.f64 	%fd136, %fd135, %fd5;
	sub.f64 	%fd137, %fd136, %fd2;
	mul.f64 	%fd138, %fd137, 0d3FE0000000000000;
	add.f64 	%fd139, %fd15, %fd18;
	sub.f64 	%fd140, %fd139, %fd6;
	sub.f64 	%fd141, %fd140, %fd3;
	mul.f64 	%fd142, %fd141, 0d3FE0000000000000;
	mul.f64 	%fd143, %fd126, %fd142;
	mul.f64 	%fd144, %fd138, %fd130;
	sub.f64 	%fd145, %fd143, %fd144;
	mul.f64 	%fd146, %fd134, %fd130;
	mul.f64 	%fd147, %fd122, %fd142;
	sub.f64 	%fd148, %fd146, %fd147;
	mul.f64 	%fd149, %fd122, %fd138;
	mul.f64 	%fd150, %fd134, %fd126;
	sub.f64 	%fd151, %fd149, %fd150;
	fma.rn.f64 	%fd152, %fd145, 0d3FD0000000000000, %fd116;
	fma.rn.f64 	%fd153, %fd145, 0d3FD0000000000000, 0d0000000000000000;
	fma.rn.f64 	%fd154, %fd148, 0d3FD0000000000000, %fd117;
	fma.rn.f64 	%fd155, %fd148, 0d3FD0000000000000, 0d0000000000000000;
	fma.rn.f64 	%fd156, %fd151, 0d3FD0000000000000, %fd118;
	fma.rn.f64 	%fd157, %fd151, 0d3FD0000000000000, 0d0000000000000000;
	add.f64 	%fd158, %fd19, %fd7;
	sub.f64 	%fd159, %fd158, %fd16;
	sub.f64 	%fd160, %fd159, %fd4;
	mul.f64 	%fd161, %fd160, 0d3FE0000000000000;
	add.f64 	%fd162, %fd20, %fd8;
	sub.f64 	%fd163, %fd162, %fd17;
	sub.f64 	%fd164, %fd163, %fd5;
	mul.f64 	%fd165, %fd164, 0d3FE0000000000000;
	add.f64 	%fd166, %fd21, %fd9;
	sub.f64 	%fd167, %fd166, %fd18;
	sub.f64 	%fd168, %fd167, %fd6;
	mul.f64 	%fd169, %fd168, 0d3FE0000000000000;
	add.f64 	%fd170, %fd16, %fd19;
	sub.f64 	%fd171, %fd170, %fd7;
	sub.f64 	%fd172, %fd171, %fd4;
	mul.f64 	%fd173, %fd172, 0d3FE0000000000000;
	add.f64 	%fd174, %fd17, %fd20;
	sub.f64 	%fd175, %fd174, %fd8;
	sub.f64 	%fd176, %fd175, %fd5;
	mul.f64 	%fd177, %fd176, 0d3FE0000000000000;
	add.f64 	%fd178, %fd18, %fd21;
	sub.f64 	%fd179, %fd178, %fd9;
	sub.f64 	%fd180, %fd179, %fd6;
	mul.f64 	%fd181, %fd180, 0d3FE0000000000000;
	mul.f64 	%fd182, %fd165, %fd181;
	mul.f64 	%fd183, %fd177, %fd169;
	sub.f64 	%fd184, %fd182, %fd183;
	mul.f64 	%fd185, %fd173, %fd169;
	mul.f64 	%fd186, %fd161, %fd181;
	sub.f64 	%fd187, %fd185, %fd186;
	mul.f64 	%fd188, %fd161, %fd177;
	mul.f64 	%fd189, %fd173, %fd165;
	sub.f64 	%fd190, %fd188, %fd189;
	fma.rn.f64 	%fd191, %fd184, 0d3FD0000000000000, %fd152;
	fma.rn.f64 	%fd192, %fd184, 0d3FD0000000000000, %fd153;
	fma.rn.f64 	%fd193, %fd184, 0d3FD0000000000000, 0d0000000000000000;
	fma.rn.f64 	%fd194, %fd184, 0d3FD0000000000000, %fd116;
	fma.rn.f64 	%fd195, %fd187, 0d3FD0000000000000, %fd154;
	fma.rn.f64 	%fd196, %fd187, 0d3FD0000000000000, %fd155;
	fma.rn.f64 	%fd197, %fd187, 0d3FD0000000000000, 0d0000000000000000;
	fma.rn.f64 	%fd198, %fd187, 0d3FD0000000000000, %fd117;
	fma.rn.f64 	%fd199, %fd190, 0d3FD0000000000000, %fd156;
	fma.rn.f64 	%fd200, %fd190, 0d3FD0000000000000, %fd157;
	fma.rn.f64 	%fd201, %fd190, 0d3FD0000000000000, 0d0000000000000000;
	fma.rn.f64 	%fd202, %fd190, 0d3FD0000000000000, %fd118;
	add.f64 	%fd203, %fd22, %fd10;
	sub.f64 	%fd204, %fd203, %fd19;
	sub.f64 	%fd205, %fd204, %fd7;
	mul.f64 	%fd206, %fd205, 0d3FE0000000000000;
	add.f64 	%fd207, %fd23, %fd11;
	sub.f64 	%fd208, %fd207, %fd20;
	sub.f64 	%fd209, %fd208, %fd8;
	mul.f64 	%fd210, %fd209, 0d3FE0000000000000;
	add.f64 	%fd211, %fd24, %fd12;
	sub.f64 	%fd212, %fd211, %fd21;
	sub.f64 	%fd213, %fd212, %fd9;
	mul.f64 	%fd214, %fd213, 0d3FE0000000000000;
	add.f64 	%fd215, %fd19, %fd22;
	sub.f64 	%fd216, %fd215, %fd10;
	sub.f64 	%fd217, %fd216, %fd7;
	mul.f64 	%fd218, %fd217, 0d3FE0000000000000;
	add.f64 	%fd219, %fd20, %fd23;
	sub.f64 	%fd220, %fd219, %fd11;
	sub.f64 	%fd221, %fd220, %fd8;
	mul.f64 	%fd222, %fd221, 0d3FE0000000000000;
	add.f64 	%fd223, %fd21, %fd24;
	sub.f64 	%fd224, %fd223, %fd12;
	sub.f64 	%fd225, %fd224, %fd9;
	mul.f64 	%fd226, %fd225, 0d3FE0000000000000;
	mul.f64 	%fd227, %fd210, %fd226;
	mul.f64 	%fd228, %fd222, %fd214;
	sub.f64 	%fd229, %fd227, %fd228;
	mul.f64 	%fd230, %fd218, %fd214;
	mul.f64 	%fd231, %fd206, %fd226;
	sub.f64 	%fd232, %fd230, %fd231;
	mul.f64 	%fd233, %fd206, %fd222;
	mul.f64 	%fd234, %fd218, %fd210;
	sub.f64 	%fd235, %fd233, %fd234;
	fma.rn.f64 	%fd236, %fd229, 0d3FD0000000000000, %fd194;
	fma.rn.f64 	%fd237, %fd229, 0d3FD0000000000000, %fd193;
	fma.rn.f64 	%fd238, %fd229, 0d3FD0000000000000, 0d0000000000000000;
	fma.rn.f64 	%fd239, %fd229, 0d3FD0000000000000, %fd116;
	fma.rn.f64 	%fd240, %fd232, 0d3FD0000000000000, %fd198;
	fma.rn.f64 	%fd241, %fd232, 0d3FD0000000000000, %fd197;
	fma.rn.f64 	%fd242, %fd232, 0d3FD0000000000000, 0d0000000000000000;
	fma.rn.f64 	%fd243, %fd232, 0d3FD0000000000000, %fd117;
	fma.rn.f64 	%fd244, %fd235, 0d3FD0000000000000, %fd202;
	fma.rn.f64 	%fd245, %fd235, 0d3FD0000000000000, %fd201;
	fma.rn.f64 	%fd246, %fd235, 0d3FD0000000000000, 0d0000000000000000;
	fma.rn.f64 	%fd247, %fd235, 0d3FD0000000000000, %fd118;
	add.f64 	%fd248, %fd13, %fd1;
	sub.f64 	%fd249, %fd248, %fd22;
	sub.f64 	%fd250, %fd249, %fd10;
	mul.f64 	%fd251, %fd250, 0d3FE0000000000000;
	add.f64 	%fd252, %fd14, %fd2;
	sub.f64 	%fd253, %fd252, %fd23;
	sub.f64 	%fd254, %fd253, %fd11;
	mul.f64 	%fd255, %fd254, 0d3FE0000000000000;
	add.f64 	%fd256, %fd15, %fd3;
	sub.f64 	%fd257, %fd256, %fd24;
	sub.f64 	%fd258, %fd257, %fd12;
	mul.f64 	%fd259, %fd258, 0d3FE0000000000000;
	add.f64 	%fd260, %fd22, %fd13;
	sub.f64 	%fd261, %fd260, %fd1;
	sub.f64 	%fd262, %fd261, %fd10;
	mul.f64 	%fd263, %fd262, 0d3FE0000000000000;
	add.f64 	%fd264, %fd23, %fd14;
	sub.f64 	%fd265, %fd264, %fd2;
	sub.f64 	%fd266, %fd265, %fd11;
	mul.f64 	%fd267, %fd266, 0d3FE0000000000000;
	add.f64 	%fd268, %fd24, %fd15;
	sub.f64 	%fd269, %fd268, %fd3;
	sub.f64 	%fd270, %fd269, %fd12;
	mul.f64 	%fd271, %fd270, 0d3FE0000000000000;
	mul.f64 	%fd272, %fd255, %fd271;
	mul.f64 	%fd273, %fd267, %fd259;
	sub.f64 	%fd274, %fd272, %fd273;
	mul.f64 	%fd275, %fd263, %fd259;
	mul.f64 	%fd276, %fd251, %fd271;
	sub.f64 	%fd277, %fd275, %fd276;
	mul.f64 	%fd278, %fd251, %fd267;
	mul.f64 	%fd279, %fd263, %fd255;
	sub.f64 	%fd280, %fd278, %fd279;
	fma.rn.f64 	%fd281, %fd274, 0d3FD0000000000000, %fd239;
	fma.rn.f64 	%fd282, %fd274, 0d3FD0000000000000, %fd238;
	fma.rn.f64 	%fd283, %fd274, 0d3FD0000000000000, %fd153;
	fma.rn.f64 	%fd284, %fd274, 0d3FD0000000000000, %fd152;
	fma.rn.f64 	%fd285, %fd277, 0d3FD0000000000000, %fd243;
	fma.rn.f64 	%fd286, %fd277, 0d3FD0000000000000, %fd242;
	fma.rn.f64 	%fd287, %fd277, 0d3FD0000000000000, %fd155;
	fma.rn.f64 	%fd288, %fd277, 0d3FD0000000000000, %fd154;
	fma.rn.f64 	%fd289, %fd280, 0d3FD0000000000000, %fd247;
	fma.rn.f64 	%fd290, %fd280, 0d3FD0000000000000, %fd246;
	fma.rn.f64 	%fd291, %fd280, 0d3FD0000000000000, %fd157;
	fma.rn.f64 	%fd292, %fd280, 0d3FD0000000000000, %fd156;
	sub.f64 	%fd293, %fd170, %fd22;
	sub.f64 	%fd294, %fd293, %fd13;
	mul.f64 	%fd295, %fd294, 0d3FE0000000000000;
	sub.f64 	%fd296, %fd174, %fd23;
	sub.f64 	%fd297, %fd296, %fd14;
	mul.f64 	%fd298, %fd297, 0d3FE0000000000000;
	sub.f64 	%fd299, %fd178, %fd24;
	sub.f64 	%fd300, %fd299, %fd15;
	mul.f64 	%fd301, %fd300, 0d3FE0000000000000;
	sub.f64 	%fd302, %fd215, %fd16;
	sub.f64 	%fd303, %fd302, %fd13;
	mul.f64 	%fd304, %fd303, 0d3FE0000000000000;
	sub.f64 	%fd305, %fd219, %fd17;
	sub.f64 	%fd306, %fd305, %fd14;
	mul.f64 	%fd307, %fd306, 0d3FE0000000000000;
	sub.f64 	%fd308, %fd223, %fd18;
	sub.f64 	%fd309, %fd308, %fd15;
	mul.f64 	%fd310, %fd309, 0d3FE0000000000000;
	mul.f64 	%fd311, %fd298, %fd310;
	mul.f64 	%fd312, %fd307, %fd301;
	sub.f64 	%fd313, %fd311, %fd312;
	mul.f64 	%fd314, %fd304, %fd301;
	mul.f64 	%fd315, %fd295, %fd310;
	sub.f64 	%fd316, %fd314, %fd315;
	mul.f64 	%fd317, %fd295, %fd307;
	mul.f64 	%fd318, %fd304, %fd298;
	sub.f64 	%fd319, %fd317, %fd318;
	fma.rn.f64 	%fd320, %fd313, 0d3FD0000000000000, %fd283;
	fma.rn.f64 	%fd321, %fd313, 0d3FD0000000000000, %fd282;
	fma.rn.f64 	%fd322, %fd313, 0d3FD0000000000000, %fd237;
	fma.rn.f64 	%fd323, %fd313, 0d3FD0000000000000, %fd192;
	fma.rn.f64 	%fd324, %fd316, 0d3FD0000000000000, %fd287;
	fma.rn.f64 	%fd325, %fd316, 0d3FD0000000000000, %fd286;
	fma.rn.f64 	%fd326, %fd316, 0d3FD0000000000000, %fd241;
	fma.rn.f64 	%fd327, %fd316, 0d3FD0000000000000, %fd196;
	fma.rn.f64 	%fd328, %fd319, 0d3FD0000000000000, %fd291;
	fma.rn.f64 	%fd329, %fd319, 0d3FD0000000000000, %fd290;
	fma.rn.f64 	%fd330, %fd319, 0d3FD0000000000000, %fd245;
	fma.rn.f64 	%fd331, %fd319, 0d3FD0000000000000, %fd200;
	add.s64 	%rd67, %rd13, %rd65;
	ld.global.f64 	%fd332, [%rd67];
	add.s64 	%rd68, %rd14, %rd65;
	ld.global.f64 	%fd333, [%rd68];
	add.s64 	%rd69, %rd15, %rd65;
	ld.global.f64 	%fd334, [%rd69];
	add.s64 	%rd70, %rd16, %rd65;
	add.s64 	%rd71, %rd17, %rd65;
	add.s64 	%rd72, %rd18, %rd65;
	neg.f64 	%fd335, %fd284;
	mul.f64 	%fd336, %fd332, %fd335;
	st.global.f64 	[%rd70], %fd336;
	neg.f64 	%fd337, %fd191;
	mul.f64 	%fd338, %fd332, %fd337;
	mul.wide.s32 	%rd73, %r2, 8;
	add.s64 	%rd74, %rd70, %rd73;
	st.global.f64 	[%rd74], %fd338;
	neg.f64 	%fd339, %fd236;
	mul.f64 	%fd340, %fd332, %fd339;
	add.s64 	%rd75, %rd74, %rd73;
	st.global.f64 	[%rd75], %fd340;
	neg.f64 	%fd341, %fd281;
	mul.f64 	%fd342, %fd332, %fd341;
	add.s64 	%rd76, %rd75, %rd73;
	st.global.f64 	[%rd76], %fd342;
	neg.f64 	%fd343, %fd320;
	mul.f64 	%fd344, %fd332, %fd343;
	add.s64 	%rd77, %rd76, %rd73;
	st.global.f64 	[%rd77], %fd344;
	neg.f64 	%fd345, %fd323;
	mul.f64 	%fd346, %fd332, %fd345;
	add.s64 	%rd78, %rd77, %rd73;
	st.global.f64 	[%rd78], %fd346;
	neg.f64 	%fd347, %fd322;
	mul.f64 	%fd348, %fd332, %fd347;
	add.s64 	%rd79, %rd78, %rd73;
	st.global.f64 	[%rd79], %fd348;
	neg.f64 	%fd349, %fd321;
	mul.f64 	%fd350, %fd332, %fd349;
	add.s64 	%rd80, %rd79, %rd73;
	st.global.f64 	[%rd80], %fd350;
	neg.f64 	%fd351, %fd288;
	mul.f64 	%fd352, %fd333, %fd351;
	st.global.f64 	[%rd71], %fd352;
	neg.f64 	%fd353, %fd195;
	mul.f64 	%fd354, %fd333, %fd353;
	add.s64 	%rd81, %rd71, %rd73;
	st.global.f64 	[%rd81], %fd354;
	neg.f64 	%fd355, %fd240;
	mul.f64 	%fd356, %fd333, %fd355;
	add.s64 	%rd82, %rd81, %rd73;
	st.global.f64 	[%rd82], %fd356;
	neg.f64 	%fd357, %fd285;
	mul.f64 	%fd358, %fd333, %fd357;
	add.s64 	%rd83, %rd82, %rd73;
	st.global.f64 	[%rd83], %fd358;
	neg.f64 	%fd359, %fd324;
	mul.f64 	%fd360, %fd333, %fd359;
	add.s64 	%rd84, %rd83, %rd73;
	st.global.f64 	[%rd84], %fd360;
	neg.f64 	%fd361, %fd327;
	mul.f64 	%fd362, %fd333, %fd361;
	add.s64 	%rd85, %rd84, %rd73;
	st.global.f64 	[%rd85], %fd362;
	neg.f64 	%fd363, %fd326;
	mul.f64 	%fd364, %fd333, %fd363;
	add.s64 	%rd86, %rd85, %rd73;
	st.global.f64 	[%rd86], %fd364;
	neg.f64 	%fd365, %fd325;
	mul.f64 	%fd366, %fd333, %fd365;
	add.s64 	%rd87, %rd86, %rd73;
	st.global.f64 	[%rd87], %fd366;
	neg.f64 	%fd367, %fd292;
	mul.f64 	%fd368, %fd334, %fd367;
	st.global.f64 	[%rd72], %fd368;
	neg.f64 	%fd369, %fd199;
	mul.f64 	%fd370, %fd334, %fd369;
	add.s64 	%rd88, %rd72, %rd73;
	st.global.f64 	[%rd88], %fd370;
	neg.f64 	%fd371, %fd244;
	mul.f64 	%fd372, %fd334, %fd371;
	add.s64 	%rd89, %rd88, %rd73;
	st.global.f64 	[%rd89], %fd372;
	neg.f64 	%fd373, %fd289;
	mul.f64 	%fd374, %fd334, %fd373;
	add.s64 	%rd90, %rd89, %rd73;
	st.global.f64 	[%rd90], %fd374;
	neg.f64 	%fd375, %fd328;
	mul.f64 	%fd376, %fd334, %fd375;
	add.s64 	%rd91, %rd90, %rd73;
	st.global.f64 	[%rd91], %fd376;
	neg.f64 	%fd377, %fd331;
	mul.f64 	%fd378, %fd334, %fd377;
	add.s64 	%rd92, %rd91, %rd73;
	st.global.f64 	[%rd92], %fd378;
	neg.f64 	%fd379, %fd330;
	mul.f64 	%fd380, %fd334, %fd379;
	add.s64 	%rd93, %rd92, %rd73;
	st.global.f64 	[%rd93], %fd380;
	neg.f64 	%fd381, %fd329;
	mul.f64 	%fd382, %fd334, %fd381;
	add.s64 	%rd94, %rd93, %rd73;
	st.global.f64 	[%rd94], %fd382;
$L__BB1_2:
	ret;

}
	// .globl	_Z29AddNodeForcesFromElems_kerneliPiS_PdS0_S0_S0_S0_S0_
.visible .entry _Z29AddNodeForcesFromElems_kerneliPiS_PdS0_S0_S0_S0_S0_(
	.param .u32 _Z29AddNodeForcesFromElems_kerneliPiS_PdS0_S0_S0_S0_S0__param_0,
	.param .u64 .ptr .align 1 _Z29AddNodeForcesFromElems_kerneliPiS_PdS0_S0_S0_S0_S0__param_1,
	.param .u64 .ptr .align 1 _Z29AddNodeForcesFromElems_kerneliPiS_PdS0_S0_S0_S0_S0__param_2,
	.param .u64 .ptr .align 1 _Z29AddNodeForcesFromElems_kerneliPiS_PdS0_S0_S0_S0_S0__param_3,
	.param .u64 .ptr .align 1 _Z29AddNodeForcesFromElems_kerneliPiS_PdS0_S0_S0_S0_S0__param_4,
	.param .u64 .ptr .align 1 _Z29AddNodeForcesFromElems_kerneliPiS_PdS0_S0_S0_S0_S0__param_5,
	.param .u64 .ptr .align 1 _Z29AddNodeForcesFromElems_kerneliPiS_PdS0_S0_S0_S0_S0__param_6,
	.param .u64 .ptr .align 1 _Z29AddNodeForcesFromElems_kerneliPiS_PdS0_S0_S0_S0_S0__param_7,
	.param .u64 .ptr .align 1 _Z29AddNodeForcesFromElems_kerneliPiS_PdS0_S0_S0_S0_S0__param_8
)
{
	.reg .pred 	%p<11>;
	.reg .b32 	%r<47>;
	.reg .b64 	%rd<107>;
	.reg .b64 	%fd<145>;

	ld.param.u32 	%r17, [_Z29AddNodeForcesFromElems_kerneliPiS_PdS0_S0_S0_S0_S0__param_0];
	ld.param.u64 	%rd5, [_Z29AddNodeForcesFromElems_kerneliPiS_PdS0_S0_S0_S0_S0__param_1];
	ld.param.u64 	%rd9, [_Z29AddNodeForcesFromElems_kerneliPiS_PdS0_S0_S0_S0_S0__param_2];
	ld.param.u64 	%rd10, [_Z29AddNodeForcesFromElems_kerneliPiS_PdS0_S0_S0_S0_S0__param_3];
	ld.param.u64 	%rd11, [_Z29AddNodeForcesFromElems_kerneliPiS_PdS0_S0_S0_S0_S0__param_4];
	ld.param.u64 	%rd12, [_Z29AddNodeForcesFromElems_kerneliPiS_PdS0_S0_S0_S0_S0__param_5];
	ld.param.u64 	%rd8, [_Z29AddNodeForcesFromElems_kerneliPiS_PdS0_S0_S0_S0_S0__param_8];
	cvta.to.global.u64 	%rd1, %rd12;
	cvta.to.global.u64 	%rd2, %rd11;
	cvta.to.global.u64 	%rd3, %rd10;
	cvta.to.global.u64 	%rd4, %rd9;
	mov.u32 	%r18, %ntid.x;
	mov.u32 	%r19, %ctaid.x;
	mov.u32 	%r20, %tid.x;
	mad.lo.s32 	%r1, %r18, %r19, %r20;
	setp.ge.s32 	%p1, %r1, %r17;
	@%p1 bra 	$L__BB2_14;
	cvta.to.global.u64 	%rd13, %rd5;
	mul.wide.s32 	%rd14, %r1, 4;
	add.s64 	%rd15, %rd13, %rd14;
	ld.global.u32 	%r2, [%rd15];
	setp.lt.s32 	%p2, %r2, 1;
	mov.f64 	%fd142, 0d0000000000000000;
	mov.f64 	%fd143, %fd142;
	mov.f64 	%fd144, %fd142;
	@%p2 bra 	$L__BB2_13;
	setp.lt.u32 	%p3, %r2, 8;
	mov.f64 	%fd144, 0d0000000000000000;
	mov.b32 	%r45, 0;
	mov.f64 	%fd143, %fd144;
	mov.f64 	%fd142, %fd144;
	@%p3 bra 	$L__BB2_5;
	and.b32  	%r45, %r2, 2147483640;
	neg.s32 	%r43, %r45;
	shl.b32 	%r4, %r17, 3;
	mov.f64 	%fd144, 0d0000000000000000;
	mul.wide.s32 	%rd22, %r17, 4;
	mov.u32 	%r42, %r1;
$L__BB2_4:
	.pragma "nounroll";
	mul.wide.s32 	%rd16, %r42, 4;
	add.s64 	%rd17, %rd4, %rd16;
	ld.global.u32 	%r23, [%rd17];
	mul.wide.s32 	%rd18, %r23, 8;
	add.s64 	%rd19, %rd3, %rd18;
	ld.global.f64 	%fd41, [%rd19];
	add.f64 	%fd42, %fd142, %fd41;
	add.s64 	%rd20, %rd2, %rd18;
	ld.global.f64 	%fd43, [%rd20];
	add.f64 	%fd44, %fd143, %fd43;
	add.s64 	%rd21, %rd1, %rd18;
	ld.global.f64 	%fd45, [%rd21];
	add.f64 	%fd46, %fd144, %fd45;
	add.s64 	%rd23, %rd17, %rd22;
	ld.global.u32 	%r24, [%rd23];
	mul.wide.s32 	%rd24, %r24, 8;
	add.s64 	%rd25, %rd3, %rd24;
	ld.global.f64 	%fd47, [%rd25];
	add.f64 	%fd48, %fd42, %fd47;
	add.s64 	%rd26, %rd2, %rd24;
	ld.global.f64 	%fd49, [%rd26];
	add.f64 	%fd50, %fd44, %fd49;
	add.s64 	%rd27, %rd1, %rd24;
	ld.global.f64 	%fd51, [%rd27];
	add.f64 	%fd52, %fd46, %fd51;
	add.s64 	%rd28, %rd23, %rd22;
	ld.global.u32 	%r25, [%rd28];
	mul.wide.s32 	%rd29, %r25, 8;
	add.s64 	%rd30, %rd3, %rd29;
	ld.global.f64 	%fd53, [%rd30];
	add.f64 	%fd54, %fd48, %fd53;
	add.s64 	%rd31, %rd2, %rd29;
	ld.global.f64 	%fd55, [%rd31];
	add.f64 	%fd56, %fd50, %fd55;
	add.s64 	%rd32, %rd1, %rd29;
	ld.global.f64 	%fd57, [%rd32];
	add.f64 	%fd58, %fd52, %fd57;
	add.s64 	%rd33, %rd28, %rd22;
	ld.global.u32 	%r26, [%rd33];
	mul.wide.s32 	%rd34, %r26, 8;
	add.s64 	%rd35, %rd3, %rd34;
	ld.global.f64 	%fd59, [%rd35];
	add.f64 	%fd60, %fd54, %fd59;
	add.s64 	%rd36, %rd2, %rd34;
	ld.global.f64 	%fd61, [%rd36];
	add.f64 	%fd62, %fd56, %fd61;
	add.s64 	%rd37, %rd1, %rd34;
	ld.global.f64 	%fd63, [%rd37];
	add.f64 	%fd64, %fd58, %fd63;
	add.s64 	%rd38, %rd33, %rd22;
	ld.global.u32 	%r27, [%rd38];
	mul.wide.s32 	%rd39, %r27, 8;
	add.s64 	%rd40, %rd3, %rd39;
	ld.global.f64 	%fd65, [%rd40];
	add.f64 	%fd66, %fd60, %fd65;
	add.s64 	%rd41, %rd2, %rd39;
	ld.global.f64 	%fd67, [%rd41];
	add.f64 	%fd68, %fd62, %fd67;
	add.s64 	%rd42, %rd1, %rd39;
	ld.global.f64 	%fd69, [%rd42];
	add.f64 	%fd70, %fd64, %fd69;
	add.s64 	%rd43, %rd38, %rd22;
	ld.global.u32 	%r28, [%rd43];
	mul.wide.s32 	%rd44, %r28, 8;
	add.s64 	%rd45, %rd3, %rd44;
	ld.global.f64 	%fd71, [%rd45];
	add.f64 	%fd72, %fd66, %fd71;
	add.s64 	%rd46, %rd2, %rd44;
	ld.global.f64 	%fd73, [%rd46];
	add.f64 	%fd74, %fd68, %fd73;
	add.s64 	%rd47, %rd1, %rd44;
	ld.global.f64 	%fd75, [%rd47];
	add.f64 	%fd76, %fd70, %fd75;
	add.s64 	%rd48, %rd43, %rd22;
	ld.global.u32 	%r29, [%rd48];
	mul.wide.s32 	%rd49, %r29, 8;
	add.s64 	%rd50, %rd3, %rd49;
	ld.global.f64 	%fd77, [%rd50];
	add.f64 	%fd78, %fd72, %fd77;
	add.s64 	%rd51, %rd2, %rd49;
	ld.global.f64 	%fd79, [%rd51];
	add.f64 	%fd80, %fd74, %fd79;
	add.s64 	%rd52, %rd1, %rd49;
	ld.global.f64 	%fd81, [%rd52];
	add.f64 	%fd82, %fd76, %fd81;
	add.s64 	%rd53, %rd48, %rd22;
	ld.global.u32 	%r30, [%rd53];
	mul.wide.s32 	%rd54, %r30, 8;
	add.s64 	%rd55, %rd3, %rd54;
	ld.global.f64 	%fd83, [%rd55];
	add.f64 	%fd142, %fd78, %fd83;
	add.s64 	%rd56, %rd2, %rd54;
	ld.global.f64 	%fd84, [%rd56];
	add.f64 	%fd143, %fd80, %fd84;
	add.s64 	%rd57, %rd1, %rd54;
	ld.global.f64 	%fd85, [%rd57];
	add.f64 	%fd144, %fd82, %fd85;
	add.s32 	%r43, %r43, 8;
	add.s32 	%r42, %r42, %r4;
	setp.ne.s32 	%p4, %r43, 0;
	@%p4 bra 	$L__BB2_4;
$L__BB2_5:
	and.b32  	%r11, %r2, 7;
	setp.eq.s32 	%p5, %r11, 0;
	@%p5 bra 	$L__BB2_13;
	setp.lt.u32 	%p6, %r11, 4;
	@%p6 bra 	$L__BB2_8;
	mad.lo.s32 	%r31, %r45, %r17, %r1;
	mul.wide.s32 	%rd58, %r31, 4;
	add.s64 	%rd59, %rd4, %rd58;
	ld.global.u32 	%r32, [%rd59];
	mul.wide.s32 	%rd60, %r32, 8;
	add.s64 	%rd61, %rd3, %rd60;
	ld.global.f64 	%fd87, [%rd61];
	add.f64 	%fd88, %fd142, %fd87;
	add.s64 	%rd62, %rd2, %rd60;
	ld.global.f64 	%fd89, [%rd62];
	add.f64 	%fd90, %fd143, %fd89;
	add.s64 	%rd63, %rd1, %rd60;
	ld.global.f64 	%fd91, [%rd63];
	add.f64 	%fd92, %fd144, %fd91;
	mul.wide.s32 	%rd64, %r17, 4;
	add.s64 	%rd65, %rd59, %rd64;
	ld.global.u32 	%r33, [%rd65];
	mul.wide.s32 	%rd66, %r33, 8;
	add.s64 	%rd67, %rd3, %rd66;
	ld.global.f64 	%fd93, [%rd67];
	add.f64 	%fd94, %fd88, %fd93;
	add.s64 	%rd68, %rd2, %rd66;
	ld.global.f64 	%fd95, [%rd68];
	add.f64 	%fd96, %fd90, %fd95;
	add.s64 	%rd69, %rd1, %rd66;
	ld.global.f64 	%fd97, [%rd69];
	add.f64 	%fd98, %fd92, %fd97;
	add.s64 	%rd70, %rd65, %rd64;
	ld.global.u32 	%r34, [%rd70];
	mul.wide.s32 	%rd71, %r34, 8;
	add.s64 	%rd72, %rd3, %rd71;
	ld.global.f64 	%fd99, [%rd72];
	add.f64 	%fd100, %fd94, %fd99;
	add.s64 	%rd73, %rd2, %rd71;
	ld.global.f64 	%fd101, [%rd73];
	add.f64 	%fd102, %fd96, %fd101;
	add.s64 	%rd74, %rd1, %rd71;
	ld.global.f64 	%fd103, [%rd74];
	add.f64 	%fd104, %fd98, %fd103;
	add.s64 	%rd75, %rd70, %rd64;
	ld.global.u32 	%r35, [%rd75];
	mul.wide.s32 	%rd76, %r35, 8;
	add.s64 	%rd77, %rd3, %rd76;
	ld.global.f64 	%fd105, [%rd77];
	add.f64 	%fd142, %fd100, %fd105;
	add.s64 	%rd78, %rd2, %rd76;
	ld.global.f64 	%fd106, [%rd78];
	add.f64 	%fd143, %fd102, %fd106;
	add.s64 	%rd79, %rd1, %rd76;
	ld.global.f64 	%fd107, [%rd79];
	add.f64 	%fd144, %fd104, %fd107;
	add.s32 	%r45, %r45, 4;
$L__BB2_8:
	and.b32  	%r14, %r2, 3;
	setp.eq.s32 	%p7, %r14, 0;
	@%p7 bra 	$L__BB2_13;
	setp.eq.s32 	%p8, %r14, 1;
	@%p8 bra 	$L__BB2_11;
	mad.lo.s32 	%r36, %r45, %r17, %r1;
	mul.wide.s32 	%rd80, %r36, 4;
	add.s64 	%rd81, %rd4, %rd80;
	ld.global.u32 	%r37, [%rd81];
	mul.wide.s32 	%rd82, %r37, 8;
	add.s64 	%rd83, %rd3, %rd82;
	ld.global.f64 	%fd109, [%rd83];
	add.f64 	%fd110, %fd142, %fd109;
	add.s64 	%rd84, %rd2, %rd82;
	ld.global.f64 	%fd111, [%rd84];
	add.f64 	%fd112, %fd143, %fd111;
	add.s64 	%rd85, %rd1, %rd82;
	ld.global.f64 	%fd113, [%rd85];
	add.f64 	%fd114, %fd144, %fd113;
	mul.wide.s32 	%rd86, %r17, 4;
	add.s64 	%rd87, %rd81, %rd86;
	ld.global.u32 	%r38, [%rd87];
	mul.wide.s32 	%rd88, %r38, 8;
	add.s64 	%rd89, %rd3, %rd88;
	ld.global.f64 	%fd115, [%rd89];
	add.f64 	%fd142, %fd110, %fd115;
	add.s64 	%rd90, %rd2, %rd88;
	ld.global.f64 	%fd116, [%rd90];
	add.f64 	%fd143, %fd112, %fd116;
	add.s64 	%rd91, %rd1, %rd88;
	ld.global.f64 	%fd117, [%rd91];
	add.f64 	%fd144, %fd114, %fd117;
	add.s32 	%r45, %r45, 2;
$L__BB2_11:
	and.b32  	%r39, %r2, 1;
	setp.eq.b32 	%p9, %r39, 1;
	not.pred 	%p10, %p9;
	@%p10 bra 	$L__BB2_13;
	mad.lo.s32 	%r40, %r45, %r17, %r1;
	mul.wide.s32 	%rd92, %r40, 4;
	add.s64 	%rd93, %rd4, %rd92;
	ld.global.u32 	%r41, [%rd93];
	mul.wide.s32 	%rd94, %r41, 8;
	add.s64 	%rd95, %rd3, %rd94;
	ld.global.f64 	%fd118, [%rd95];
	add.f64 	%fd142, %fd142, %fd118;
	add.s64 	%rd96, %rd2, %rd94;
	ld.global.f64 	%fd119, [%rd96];
	add.f64 	%fd143, %fd143, %fd119;
	add.s64 	%rd97, %rd1, %rd94;
	ld.global.f64 	%fd120, [%rd97];
	add.f64 	%fd144, %fd144, %fd120;
$L__BB2_13:
	ld.param.u64 	%rd106, [_Z29AddNodeForcesFromElems_kerneliPiS_PdS0_S0_S0_S0_S0__param_7];
	ld.param.u64 	%rd105, [_Z29AddNodeForcesFromElems_kerneliPiS_PdS0_S0_S0_S0_S0__param_6];
	cvta.to.global.u64 	%rd98, %rd105;
	mul.wide.s32 	%rd99, %r1, 8;
	add.s64 	%rd100, %rd98, %rd99;
	st.global.f64 	[%rd100], %fd142;
	cvta.to.global.u64 	%rd101, %rd106;
	add.s64 	%rd102, %rd101, %rd99;
	st.global.f64 	[%rd102], %fd143;
	cvta.to.global.u64 	%rd103, %rd8;
	add.s64 	%rd104, %rd103, %rd99;
	st.global.f64 	[%rd104], %fd144;
$L__BB2_14:
	ret;

}
	// .globl	_Z30AddNodeForcesFromElems2_kerneliPiS_PdS0_S0_S0_S0_S0_
.visible .entry _Z30AddNodeForcesFromElems2_kerneliPiS_PdS0_S0_S0_S0_S0_(
	.param .u32 _Z30AddNodeForcesFromElems2_kerneliPiS_PdS0_S0_S0_S0_S0__param_0,
	.param .u64 .ptr .align 1 _Z30AddNodeForcesFromElems2_kerneliPiS_PdS0_S0_S0_S0_S0__param_1,
	.param .u64 .ptr .align 1 _Z30AddNodeForcesFromElems2_kerneliPiS_PdS0_S0_S0_S0_S0__param_2,
	.param .u64 .ptr .align 1 _Z30AddNodeForcesFromElems2_kerneliPiS_PdS0_S0_S0_S0_S0__param_3,
	.param .u64 .ptr .align 1 _Z30AddNodeForcesFromElems2_kerneliPiS_PdS0_S0_S0_S0_S0__param_4,
	.param .u64 .ptr .align 1 _Z30AddNodeForcesFromElems2_kerneliPiS_PdS0_S0_S0_S0_S0__param_5,
	.param .u64 .ptr .align 1 _Z30AddNodeForcesFromElems2_kerneliPiS_PdS0_S0_S0_S0_S0__param_6,
	.param .u64 .ptr .align 1 _Z30AddNodeForcesFromElems2_kerneliPiS_PdS0_S0_S0_S0_S0__param_7,
	.param .u64 .ptr .align 1 _Z30AddNodeForcesFromElems2_kerneliPiS_PdS0_S0_S0_S0_S0__param_8
)
{
	.reg .pred 	%p<11>;
	.reg .b32 	%r<47>;
	.reg .b64 	%rd<107>;
	.reg .b64 	%fd<151>;

	ld.param.u32 	%r17, [_Z30AddNodeForcesFromElems2_kerneliPiS_PdS0_S0_S0_S0_S0__param_0];
	ld.param.u64 	%rd5, [_Z30AddNodeForcesFromElems2_kerneliPiS_PdS0_S0_S0_S0_S0__param_1];
	ld.param.u64 	%rd9, [_Z30AddNodeForcesFromElems2_kerneliPiS_PdS0_S0_S0_S0_S0__param_2];
	ld.param.u64 	%rd10, [_Z30AddNodeForcesFromElems2_kerneliPiS_PdS0_S0_S0_S0_S0__param_3];
	ld.param.u64 	%rd11, [_Z30AddNodeForcesFromElems2_kerneliPiS_PdS0_S0_S0_S0_S0__param_4];
	ld.param.u64 	%rd12, [_Z30AddNodeForcesFromElems2_kerneliPiS_PdS0_S0_S0_S0_S0__param_5];
	ld.param.u64 	%rd8, [_Z30AddNodeForcesFromElems2_kerneliPiS_PdS0_S0_S0_S0_S0__param_8];
	cvta.to.global.u64 	%rd1, %rd12;
	cvta.to.global.u64 	%rd2, %rd11;
	cvta.to.global.u64 	%rd3, %rd10;
	cvta.to.global.u64 	%rd4, %rd9;
	mov.u32 	%r18, %ntid.x;
	mov.u32 	%r19, %ctaid.x;
	mov.u32 	%r20, %tid.x;
	mad.lo.s32 	%r1, %r18, %r19, %r20;
	setp.ge.s32 	%p1, %r1, %r17;
	@%p1 bra 	$L__BB3_14;
	cvta.to.global.u64 	%rd13, %rd5;
	mul.wide.s32 	%rd14, %r1, 4;
	add.s64 	%rd15, %rd13, %rd14;
	ld.global.u32 	%r2, [%rd15];
	setp.lt.s32 	%p2, %r2, 1;
	mov.f64 	%fd148, 0d0000000000000000;
	mov.f64 	%fd149, %fd148;
	mov.f64 	%fd150, %fd148;
	@%p2 bra 	$L__BB3_13;
	setp.lt.u32 	%p3, %r2, 8;
	mov.f64 	%fd150, 0d0000000000000000;
	mov.b32 	%r45, 0;
	mov.f64 	%fd149, %fd150;
	mov.f64 	%fd148, %fd150;
	@%p3 bra 	$L__BB3_5;
	and.b32  	%r45, %r2, 2147483640;
	neg.s32 	%r43, %r45;
	shl.b32 	%r4, %r17, 3;
	mov.f64 	%fd150, 0d0000000000000000;
	mul.wide.s32 	%rd22, %r17, 4;
	mov.u32 	%r42, %r1;
$L__BB3_4:
	.pragma "nounroll";
	mul.wide.s32 	%rd16, %r42, 4;
	add.s64 	%rd17, %rd4, %rd16;
	ld.global.u32 	%r23, [%rd17];
	mul.wide.s32 	%rd18, %r23, 8;
	add.s64 	%rd19, %rd3, %rd18;
	ld.global.f64 	%fd41, [%rd19];
	add.f64 	%fd42, %fd148, %fd41;
	add.s64 	%rd20, %rd2, %rd18;
	ld.global.f64 	%fd43, [%rd20];
	add.f64 	%fd44, %fd149, %fd43;
	add.s64 	%rd21, %rd1, %rd18;
	ld.global.f64 	%fd45, [%rd21];
	add.f64 	%fd46, %fd150, %fd45;
	add.s64 	%rd23, %rd17, %rd22;
	ld.global.u32 	%r24, [%rd23];
	mul.wide.s32 	%rd24, %r24, 8;
	add.s64 	%rd25, %rd3, %rd24;
	ld.global.f64 	%fd47, [%rd25];
	add.f64 	%fd48, %fd42, %fd47;
	add.s64 	%rd26, %rd2, %rd24;
	ld.global.f64 	%fd49, [%rd26];
	add.f64 	%fd50, %fd44, %fd49;
	add.s64 	%rd27, %rd1, %rd24;
	ld.global.f64 	%fd51, [%rd27];
	add.f64 	%fd52, %fd46, %fd51;
	add.s64 	%rd28, %rd23, %rd22;
	ld.global.u32 	%r25, [%rd28];
	mul.wide.s32 	%rd29, %r25, 8;
	add.s64 	%rd30, %rd3, %rd29;
	ld.global.f64 	%fd53, [%rd30];
	add.f64 	%fd54, %fd48, %fd53;
	add.s64 	%rd31, %rd2, %rd29;
	ld.global.f64 	%fd55, [%rd31];
	add.f64 	%fd56, %fd50, %fd55;
	add.s64 	%rd32, %rd1, %rd29;
	ld.global.f64 	%fd57, [%rd32];
	add.f64 	%fd58, %fd52, %fd57;
	add.s64 	%rd33, %rd28, %rd22;
	ld.global.u32 	%r26, [%rd33];
	mul.wide.s32 	%rd34, %r26, 8;
	add.s64 	%rd35, %rd3, %rd34;
	ld.global.f64 	%fd59, [%rd35];
	add.f64 	%fd60, %fd54, %fd59;
	add.s64 	%rd36, %rd2, %rd34;
	ld.global.f64 	%fd61, [%rd36];
	add.f64 	%fd62, %fd56, %fd61;
	add.s64 	%rd37, %rd1, %rd34;
	ld.global.f64 	%fd63, [%rd37];
	add.f64 	%fd64, %fd58, %fd63;
	add.s64 	%rd38, %rd33, %rd22;
	ld.global.u32 	%r27, [%rd38];
	mul.wide.s32 	%rd39, %r27, 8;
	add.s64 	%rd40, %rd3, %rd39;
	ld.global.f64 	%fd65, [%rd40];
	add.f64 	%fd66, %fd60, %fd65;
	add.s64 	%rd41, %rd2, %rd39;
	ld.global.f64 	%fd67, [%rd41];
	add.f64 	%fd68, %fd62, %fd67;
	add.s64 	%rd42, %rd1, %rd39;
	ld.global.f64 	%fd69, [%rd42];
	add.f64 	%fd70, %fd64, %fd69;
	add.s64 	%rd43, %rd38, %rd22;
	ld.global.u32 	%r28, [%rd43];
	mul.wide.s32 	%rd44, %r28, 8;
	add.s64 	%rd45, %rd3, %rd44;
	ld.global.f64 	%fd71, [%rd45];
	add.f64 	%fd72, %fd66, %fd71;
	add.s64 	%rd46, %rd2, %rd44;
	ld.global.f64 	%fd73, [%rd46];
	add.f64 	%fd74, %fd68, %fd73;
	add.s64 	%rd47, %rd1, %rd44;
	ld.global.f64 	%fd75, [%rd47];
	add.f64 	%fd76, %fd70, %fd75;
	add.s64 	%rd48, %rd43, %rd22;
	ld.global.u32 	%r29, [%rd48];
	mul.wide.s32 	%rd49, %r29, 8;
	add.s64 	%rd50, %rd3, %rd49;
	ld.global.f64 	%fd77, [%rd50];
	add.f64 	%fd78, %fd72, %fd77;
	add.s64 	%rd51, %rd2, %rd49;
	ld.global.f64 	%fd79, [%rd51];
	add.f64 	%fd80, %fd74, %fd79;
	add.s64 	%rd52, %rd1, %rd49;
	ld.global.f64 	%fd81, [%rd52];
	add.f64 	%fd82, %fd76, %fd81;
	add.s64 	%rd53, %rd48, %rd22;
	ld.global.u32 	%r30, [%rd53];
	mul.wide.s32 	%rd54, %r30, 8;
	add.s64 	%rd55, %rd3, %rd54;
	ld.global.f64 	%fd83, [%rd55];
	add.f64 	%fd148, %fd78, %fd83;
	add.s64 	%rd56, %rd2, %rd54;
	ld.global.f64 	%fd84, [%rd56];
	add.f64 	%fd149, %fd80, %fd84;
	add.s64 	%rd57, %rd1, %rd54;
	ld.global.f64 	%fd85, [%rd57];
	add.f64 	%fd150, %fd82, %fd85;
	add.s32 	%r43, %r43, 8;
	add.s32 	%r42, %r42, %r4;
	setp.ne.s32 	%p4, %r43, 0;
	@%p4 bra 	$L__BB3_4;
$L__BB3_5:
	and.b32  	%r11, %r2, 7;
	setp.eq.s32 	%p5, %r11, 0;
	@%p5 bra 	$L__BB3_13;
	setp.lt.u32 	%p6, %r11, 4;
	@%p6 bra 	$L__BB3_8;
	mad.lo.s32 	%r31, %r45, %r17, %r1;
	mul.wide.s32 	%rd58, %r31, 4;
	add.s64 	%rd59, %rd4, %rd58;
	ld.global.u32 	%r32, [%rd59];
	mul.wide.s32 	%rd60, %r32, 8;
	add.s64 	%rd61, %rd3, %rd60;
	ld.global.f64 	%fd87, [%rd61];
	add.f64 	%fd88, %fd148, %fd87;
	add.s64 	%rd62, %rd2, %rd60;
	ld.global.f64 	%fd89, [%rd62];
	add.f64 	%fd90, %fd149, %fd89;
	add.s64 	%rd63, %rd1, %rd60;
	ld.global.f64 	%fd91, [%rd63];
	add.f64 	%fd92, %fd150, %fd91;
	mul.wide.s32 	%rd64, %r17, 4;
	add.s64 	%rd65, %rd59, %rd64;
	ld.global.u32 	%r33, [%rd65];
	mul.wide.s32 	%rd66, %r33, 8;
	add.s64 	%rd67, %rd3, %rd66;
	ld.global.f64 	%fd93, [%rd67];
	add.f64 	%fd94, %fd88, %fd93;
	add.s64 	%rd68, %rd2, %rd66;
	ld.global.f64 	%fd95, [%rd68];
	add.f64 	%fd96, %fd90, %fd95;
	add.s64 	%rd69, %rd1, %rd66;
	ld.global.f64 	%fd97, [%rd69];
	add.f64 	%fd98, %fd92, %fd97;
	add.s64 	%rd70, %rd65, %rd64;
	ld.global.u32 	%r34, [%rd70];
	mul.wide.s32 	%rd71, %r34, 8;
	add.s64 	%rd72, %rd3, %rd71;
	ld.global.f64 	%fd99, [%rd72];
	add.f64 	%fd100, %fd94, %fd99;
	add.s64 	%rd73, %rd2, %rd71;
	ld.global.f64 	%fd101, [%rd73];
	add.f64 	%fd102, %fd96, %fd101;
	add.s64 	%rd74, %rd1, %rd71;
	ld.global.f64 	%fd103, [%rd74];
	add.f64 	%fd104, %fd98, %fd103;
	add.s64 	%rd75, %rd70, %rd64;
	ld.global.u32 	%r35, [%rd75];
	mul.wide.s32 	%rd76, %r35, 8;
	add.s64 	%rd77, %rd3, %rd76;
	ld.global.f64 	%fd105, [%rd77];
	add.f64 	%fd148, %fd100, %fd105;
	add.s64 	%rd78, %rd2, %rd76;
	ld.global.f64 	%fd106, [%rd78];
	add.f64 	%fd149, %fd102, %fd106;
	add.s64 	%rd79, %rd1, %rd76;
	ld.global.f64 	%fd107, [%rd79];
	add.f64 	%fd150, %fd104, %fd107;
	add.s32 	%r45, %r45, 4;
$L__BB3_8:
	and.b32  	%r14, %r2, 3;
	setp.eq.s32 	%p7, %r14, 0;
	@%p7 bra 	$L__BB3_13;
	setp.eq.s32 	%p8, %r14, 1;
	@%p8 bra 	$L__BB3_11;
	mad.lo.s32 	%r36, %r45, %r17, %r1;
	mul.wide.s32 	%rd80, %r36, 4;
	add.s64 	%rd81, %rd4, %rd80;
	ld.global.u32 	%r37, [%rd81];
	mul.wide.s32 	%rd82, %r37, 8;
	add.s64 	%rd83, %rd3, %rd82;
	ld.global.f64 	%fd109, [%rd83];
	add.f64 	%fd110, %fd148, %fd109;
	add.s64 	%rd84, %rd2, %rd82;
	ld.global.f64 	%fd111, [%rd84];
	add.f64 	%fd112, %fd149, %fd111;
	add.s64 	%rd85, %rd1, %rd82;
	ld.global.f64 	%fd113, [%rd85];
	add.f64 	%fd114, %fd150, %fd113;
	mul.wide.s32 	%rd86, %r17, 4;
	add.s64 	%rd87, %rd81, %rd86;
	ld.global.u32 	%r38, [%rd87];
	mul.wide.s32 	%rd88, %r38, 8;
	add.s64 	%rd89, %rd3, %rd88;
	ld.global.f64 	%fd115, [%rd89];
	add.f64 	%fd148, %fd110, %fd115;
	add.s64 	%rd90, %rd2, %rd88;
	ld.global.f64 	%fd116, [%rd90];
	add.f64 	%fd149, %fd112, %fd116;
	add.s64 	%rd91, %rd1, %rd88;
	ld.global.f64 	%fd117, [%rd91];
	add.f64 	%fd150, %fd114, %fd117;
	add.s32 	%r45, %r45, 2;
$L__BB3_11:
	and.b32  	%r39, %r2, 1;
	setp.eq.b32 	%p9, %r39, 1;
	not.pred 	%p10, %p9;
	@%p10 bra 	$L__BB3_13;
	mad.lo.s32 	%r40, %r45, %r17, %r1;
	mul.wide.s32 	%rd92, %r40, 4;
	add.s64 	%rd93, %rd4, %rd92;
	ld.global.u32 	%r41, [%rd93];
	mul.wide.s32 	%rd94, %r41, 8;
	add.s64 	%rd95, %rd3, %rd94;
	ld.global.f64 	%fd118, [%rd95];
	add.f64 	%fd148, %fd148, %fd118;
	add.s64 	%rd96, %rd2, %rd94;
	ld.global.f64 	%fd119, [%rd96];
	add.f64 	%fd149, %fd149, %fd119;
	add.s64 	%rd97, %rd1, %rd94;
	ld.global.f64 	%fd120, [%rd97];
	add.f64 	%fd150, %fd150, %fd120;
$L__BB3_13:
	ld.param.u64 	%rd106, [_Z30AddNodeForcesFromElems2_kerneliPiS_PdS0_S0_S0_S0_S0__param_7];
	ld.param.u64 	%rd105, [_Z30AddNodeForcesFromElems2_kerneliPiS_PdS0_S0_S0_S0_S0__param_6];
	cvta.to.global.u64 	%rd98, %rd105;
	mul.wide.s32 	%rd99, %r1, 8;
	add.s64 	%rd100, %rd98, %rd99;
	ld.global.f64 	%fd121, [%rd100];
	add.f64 	%fd122, %fd148, %fd121;
	st.global.f64 	[%rd100], %fd122;
	cvta.to.global.u64 	%rd101, %rd106;
	add.s64 	%rd102, %rd101, %rd99;
	ld.global.f64 	%fd123, [%rd102];
	add.f64 	%fd124, %fd149, %fd123;
	st.global.f64 	[%rd102], %fd124;
	cvta.to.global.u64 	%rd103, %rd8;
	add.s64 	%rd104, %rd103, %rd99;
	ld.global.f64 	%fd125, [%rd104];
	add.f64 	%fd126, %fd150, %fd125;
	st.global.f64 	[%rd104], %fd126;
$L__BB3_14:
	ret;

}
	// .globl	_Z35CalcFBHourglassForceForElems_kernelPdS_S_S_S_S_S_diPiS_S_S_S_S_S_S_S_
.visible .entry _Z35CalcFBHourglassForceForElems_kernelPdS_S_S_S_S_S_diPiS_S_S_S_S_S_S_S_(
	.param .u64 .ptr .align 1 _Z35CalcFBHourglassForceForElems_kernelPdS_S_S_S_S_S_diPiS_S_S_S_S_S_S_S__param_0,
	.param .u64 .ptr .align 1 _Z35CalcFBHourglassForceForElems_kernelPdS_S_S_S_S_S_diPiS_S_S_S_S_S_S_S__param_1,
	.param .u64 .ptr .align 1 _Z35CalcFBHourglassForceForElems_kernelPdS_S_S_S_S_S_diPiS_S_S_S_S_S_S_S__param_2,
	.param .u64 .ptr .align 1 _Z35CalcFBHourglassForceForElems_kernelPdS_S_S_S_S_S_diPiS_S_S_S_S_S_S_S__param_3,
	.param .u64 .ptr .align 1 _Z35CalcFBHourglassForceForElems_kernelPdS_S_S_S_S_S_diPiS_S_S_S_S_S_S_S__param_4,
	.param .u64 .ptr .align 1 _Z35CalcFBHourglassForceForElems_kernelPdS_S_S_S_S_S_diPiS_S_S_S_S_S_S_S__param_5,
	.param .u64 .ptr .align 1 _Z35CalcFBHourglassForceForElems_kernelPdS_S_S_S_S_S_diPiS_S_S_S_S_S_S_S__param_6,
	.param .f64 _Z35CalcFBHourglassForceForElems_kernelPdS_S_S_S_S_S_diPiS_S_S_S_S_S_S_S__param_7,
	.param .u32 _Z35CalcFBHourglassForceForElems_kernelPdS_S_S_S_S_S_diPiS_S_S_S_S_S_S_S__param_8,
	.param .u64 .ptr .align 1 _Z35CalcFBHourglassForceForElems_kernelPdS_S_S_S_S_S_diPiS_S_S_S_S_S_S_S__param_9,
	.param .u64 .ptr .align 1 _Z35CalcFBHourglassForceForElems_kernelPdS_S_S_S_S_S_diPiS_S_S_S_S_S_S_S__param_10,
	.param .u64 .ptr .align 1 _Z35CalcFBHourglassForceForElems_kernelPdS_S_S_S_S_S_diPiS_S_S_S_S_S_S_S__param_11,
	.param .u64 .ptr .align 1 _Z35CalcFBHourglassForceForElems_kernelPdS_S_S_S_S_S_diPiS_S_S_S_S_S_S_S__param_12,
	.param .u64 .ptr .align 1 _Z35CalcFBHourglassForceForElems_kernelPdS_S_S_S_S_S_diPiS_S_S_S_S_S_S_S__param_13,
	.param .u64 .ptr .align 1 _Z35CalcFBHourglassForceForElems_kernelPdS_S_S_S_S_S_diPiS_S_S_S_S_S_S_S__param_14,
	.param .u64 .ptr .align 1 _Z35CalcFBHourglassForceForElems_kernelPdS_S_S_S_S_S_diPiS_S_S_S_S_S_S_S__param_15,
	.param .u64 .ptr .align 1 _Z35CalcFBHourglassForceForElems_kernelPdS_S_S_S_S_S_diPiS_S_S_S_S_S_S_S__param_16,
	.param .u64 .ptr .align 1 _Z35CalcFBHourglassForceForElems_kernelPdS_S_S_S_S_S_diPiS_S_S_S_S_S_S_S__param_17
)
{
	.reg .pred 	%p<92>;
	.reg .b32 	%r<51>;
	.reg .b32 	%f<7>;
	.reg .b64 	%rd<60>;
	.reg .b64 	%fd<380>;
	// demoted variable
	.shared .align 8 .b8 shm_array[2048];
	ld.param.u64 	%rd11, [_Z35CalcFBHourglassForceForElems_kernelPdS_S_S_S_S_S_diPiS_S_S_S_S_S_S_S__param_0];
	ld.param.u64 	%rd12, [_Z35CalcFBHourglassForceForElems_kernelPdS_S_S_S_S_S_diPiS_S_S_S_S_S_S_S__param_1];
	ld.param.u64 	%rd13, [_Z35CalcFBHourglassForceForElems_kernelPdS_S_S_S_S_S_diPiS_S_S_S_S_S_S_S__param_2];
	ld.param.u64 	%rd14, [_Z35CalcFBHourglassForceForElems_kernelPdS_S_S_S_S_S_diPiS_S_S_S_S_S_S_S__param_3];
	ld.param.u64 	%rd15, [_Z35CalcFBHourglassForceForElems_kernelPdS_S_S_S_S_S_diPiS_S_S_S_S_S_S_S__param_4];
	ld.param.u64 	%rd16, [_Z35CalcFBHourglassForceForElems_kernelPdS_S_S_S_S_S_diPiS_S_S_S_S_S_S_S__param_5];
	ld.param.u64 	%rd17, [_Z35CalcFBHourglassForceForElems_kernelPdS_S_S_S_S_S_diPiS_S_S_S_S_S_S_S__param_6];
	ld.param.u32 	%r8, [_Z35CalcFBHourglassForceForElems_kernelPdS_S_S_S_S_S_diPiS_S_S_S_S_S_S_S__param_8];
	ld.param.u64 	%rd3, [_Z35CalcFBHourglassForceForElems_kernelPdS_S_S_S_S_S_diPiS_S_S_S_S_S_S_S__param_10];
	ld.param.u64 	%rd8, [_Z35CalcFBHourglassForceForElems_kernelPdS_S_S_S_S_S_diPiS_S_S_S_S_S_S_S__param_15];
	ld.param.u64 	%rd9, [_Z35CalcFBHourglassForceForElems_kernelPdS_S_S_S_S_S_diPiS_S_S_S_S_S_S_S__param_16];
	ld.param.u64 	%rd10, [_Z35CalcFBHourglassForceForElems_kernelPdS_S_S_S_S_S_diPiS_S_S_S_S_S_S_S__param_17];
	cvta.to.global.u64 	%rd18, %rd17;
	cvta.to.global.u64 	%rd19, %rd16;
	cvta.to.global.u64 	%rd20, %rd15;
	cvta.to.global.u64 	%rd21, %rd14;
	cvta.to.global.u64 	%rd22, %rd13;
	cvta.to.global.u64 	%rd23, %rd12;
	cvta.to.global.u64 	%rd24, %rd11;
	mov.u32 	%r1, %tid.x;
	mov.u32 	%r9, %ctaid.x;
	shr.u32 	%r2, %r1, 5;
	shl.b32 	%r10, %r9, 5;
	and.b32  	%r3, %r1, 31;
	or.b32  	%r11, %r10, %r3;
	setp.lt.u32 	%p2, %r11, %r8;
	add.s32 	%r12, %r8, -1;
	selp.b32 	%r4, %r11, %r12, %p2;
	mul.wide.u32 	%rd25, %r4, 8;
	add.s64 	%rd1, %rd24, %rd25;
	ld.global.f64 	%fd65, [%rd1];
	rcp.rn.f64 	%fd1, %fd65;
	mad.lo.s32 	%r5, %r8, %r2, %r4;
	mul.wide.u32 	%rd26, %r5, 8;
	add.s64 	%rd27, %rd23, %rd26;
	ld.global.f64 	%fd377, [%rd27];
	add.s64 	%rd28, %rd22, %rd26;
	ld.global.f64 	%fd378, [%rd28];
	add.s64 	%rd29, %rd21, %rd26;
	ld.global.f64 	%fd379, [%rd29];
	add.s64 	%rd30, %rd20, %rd26;
	ld.global.f64 	%fd5, [%rd30];
	add.s64 	%rd31, %rd19, %rd26;
	ld.global.f64 	%fd6, [%rd31];
	add.s64 	%rd32, %rd18, %rd26;
	ld.global.f64 	%fd7, [%rd32];
	add.s32 	%r13, %r2, -2;
	setp.gt.u32 	%p3, %r13, 3;
	mov.f64 	%fd364, 0d3FF0000000000000;
	mov.f64 	%fd365, %fd377;
	mov.f64 	%fd366, %fd378;
	mov.f64 	%fd367, %fd379;
	@%p3 bra 	$L__BB4_2;
	neg.f64 	%fd365, %fd377;
	neg.f64 	%fd366, %fd378;
	neg.f64 	%fd367, %fd379;
	mov.f64 	%fd364, 0dBFF0000000000000;
$L__BB4_2:
	bar.sync 	0;
	shl.b32 	%r14, %r1, 3;
	mov.u32 	%r15, shm_array;
	add.s32 	%r6, %r15, %r14;
	st.shared.f64 	[%r6], %fd365;
	bar.sync 	0;
	setp.gt.u32 	%p4, %r1, 127;
	@%p4 bra 	$L__BB4_4;
	ld.shared.f64 	%fd67, [%r6+1024];
	ld.shared.f64 	%fd68, [%r6];
	add.f64 	%fd69, %fd67, %fd68;
	st.shared.f64 	[%r6], %fd69;
$L__BB4_4:
	bar.sync 	0;
	setp.gt.u32 	%p5, %r1, 63;
	@%p5 bra 	$L__BB4_6;
	ld.shared.f64 	%fd70, [%r6+512];
	ld.shared.f64 	%fd71, [%r6];
	add.f64 	%fd72, %fd70, %fd71;
	st.shared.f64 	[%r6], %fd72;
$L__BB4_6:
	bar.sync 	0;
	setp.gt.u32 	%p6, %r1, 31;
	@%p6 bra 	$L__BB4_8;
	ld.shared.f64 	%fd73, [%r6+256];
	ld.shared.f64 	%fd74, [%r6];
	add.f64 	%fd75, %fd73, %fd74;
	st.shared.f64 	[%r6], %fd75;
$L__BB4_8:
	setp.gt.u32 	%p7, %r1, 127;
	bar.sync 	0;
	shl.b32 	%r16, %r3, 3;
	add.s32 	%r7, %r15, %r16;
	ld.shared.f64 	%fd15, [%r7];
	bar.sync 	0;
	bar.sync 	0;
	st.shared.f64 	[%r6], %fd366;
	bar.sync 	0;
	@%p7 bra 	$L__BB4_10;
	ld.shared.f64 	%fd76, [%r6+1024];
	ld.shared.f64 	%fd77, [%r6];
	add.f64 	%fd78, %fd76, %fd77;
	st.shared.f64 	[%r6], %fd78;
$L__BB4_10:
	setp.gt.u32 	%p8, %r1, 63;
	bar.sync 	0;
	@%p8 bra 	$L__BB4_12;
	ld.shared.f64 	%fd79, [%r6+512];
	ld.shared.f64 	%fd80, [%r6];
	add.f64 	%fd81, %fd79, %fd80;
	st.shared.f64 	[%r6], %fd81;
$L__BB4_12:
	setp.gt.u32 	%p9, %r1, 31;
	bar.sync 	0;
	@%p9 bra 	$L__BB4_14;
	ld.shared.f64 	%fd82, [%r6+256];
	ld.shared.f64 	%fd83, [%r6];
	add.f64 	%fd84, %fd82, %fd83;
	st.shared.f64 	[%r6], %fd84;
$L__BB4_14:
	setp.gt.u32 	%p10, %r1, 127;
	bar.sync 	0;
	ld.shared.f64 	%fd16, [%r7];
	bar.sync 	0;
	bar.sync 	0;
	st.shared.f64 	[%r6], %fd367;
	bar.sync 	0;
	@%p10 bra 	$L__BB4_16;
	ld.shared.f64 	%fd85, [%r6+1024];
	ld.shared.f64 	%fd86, [%r6];
	add.f64 	%fd87, %fd85, %fd86;
	st.shared.f64 	[%r6], %fd87;
$L__BB4_16:
	setp.gt.u32 	%p11, %r1, 63;
	bar.sync 	0;
	@%p11 bra 	$L__BB4_18;
	ld.shared.f64 	%fd88, [%r6+512];
	ld.shared.f64 	%fd89, [%r6];
	add.f64 	%fd90, %fd88, %fd89;
	st.shared.f64 	[%r6], %fd90;
$L__BB4_18:
	setp.gt.u32 	%p12, %r1, 31;
	bar.sync 	0;
	@%p12 bra 	$L__BB4_20;
	ld.shared.f64 	%fd91, [%r6+256];
	ld.shared.f64 	%fd92, [%r6];
	add.f64 	%fd93, %fd91, %fd92;
	st.shared.f64 	[%r6], %fd93;
$L__BB4_20:
	bar.sync 	0;
	ld.shared.f64 	%fd94, [%r7];
	bar.sync 	0;
	mul.f64 	%fd95, %fd6, %fd16;
	fma.rn.f64 	%fd96, %fd5, %fd15, %fd95;
	fma.rn.f64 	%fd97, %fd7, %fd94, %fd96;
	mul.f64 	%fd98, %fd1, %fd97;
	sub.f64 	%fd17, %fd364, %fd98;
	mov.pred 	%p91, -1;
	setp.gt.u32 	%p14, %r2, 4;
	@%p14 bra 	$L__BB4_22;
	mov.b32 	%r19, 1;
	shl.b32 	%r20, %r19, %r2;
	and.b32  	%r21, %r20, 22;
	setp.ne.s32 	%p15, %r21, 0;
	@%p15 bra 	$L__BB4_23;
$L__BB4_22:
	mov.pred 	%p91, 0;
$L__BB4_23:
	setp.ne.s32 	%p17, %r2, 7;
	not.pred 	%p18, %p91;
	mov.f64 	%fd368, 0d3FF0000000000000;
	and.pred  	%p19, %p17, %p18;
	mov.f64 	%fd369, %fd377;
	mov.f64 	%fd370, %fd378;
	mov.f64 	%fd371, %fd379;
	@%p19 bra 	$L__BB4_25;
	neg.f64 	%fd369, %fd377;
	neg.f64 	%fd370, %fd378;
	neg.f64 	%fd371, %fd379;
	mov.f64 	%fd368, 0dBFF0000000000000;
$L__BB4_25:
	setp.gt.u32 	%p20, %r1, 127;
	bar.sync 	0;
	st.shared.f64 	[%r6], %fd369;
	bar.sync 	0;
	@%p20 bra 	$L__BB4_27;
	ld.shared.f64 	%fd101, [%r6+1024];
	ld.shared.f64 	%fd102, [%r6];
	add.f64 	%fd103, %fd101, %fd102;
	st.shared.f64 	[%r6], %fd103;
$L__BB4_27:
	setp.gt.u32 	%p21, %r1, 63;
	bar.sync 	0;
	@%p21 bra 	$L__BB4_29;
	ld.shared.f64 	%fd104, [%r6+512];
	ld.shared.f64 	%fd105, [%r6];
	add.f64 	%fd106, %fd104, %fd105;
	st.shared.f64 	[%r6], %fd106;
$L__BB4_29:
	setp.gt.u32 	%p22, %r1, 31;
	bar.sync 	0;
	@%p22 bra 	$L__BB4_31;
	ld.shared.f64 	%fd107, [%r6+256];
	ld.shared.f64 	%fd108, [%r6];
	add.f64 	%fd109, %fd107, %fd108;
	st.shared.f64 	[%r6], %fd109;
$L__BB4_31:
	setp.gt.u32 	%p23, %r1, 127;
	bar.sync 	0;
	ld.shared.f64 	%fd25, [%r7];
	bar.sync 	0;
	bar.sync 	0;
	st.shared.f64 	[%r6], %fd370;
	bar.sync 	0;
	@%p23 bra 	$L__BB4_33;
	ld.shared.f64 	%fd110, [%r6+1024];
	ld.shared.f64 	%fd111, [%r6];
	add.f64 	%fd112, %fd110, %fd111;
	st.shared.f64 	[%r6], %fd112;
$L__BB4_33:
	setp.gt.u32 	%p24, %r1, 63;
	bar.sync 	0;
	@%p24 bra 	$L__BB4_35;
	ld.shared.f64 	%fd113, [%r6+512];
	ld.shared.f64 	%fd114, [%r6];
	add.f64 	%fd115, %fd113, %fd114;
	st.shared.f64 	[%r6], %fd115;
$L__BB4_35:
	setp.gt.u32 	%p25, %r1, 31;
	bar.sync 	0;
	@%p25 bra 	$L__BB4_37;
	ld.shared.f64 	%fd116, [%r6+256];
	ld.shared.f64 	%fd117, [%r6];
	add.f64 	%fd118, %fd116, %fd117;
	st.shared.f64 	[%r6], %fd118;
$L__BB4_37:
	setp.gt.u32 	%p26, %r1, 127;
	bar.sync 	0;
	ld.shared.f64 	%fd26, [%r7];
	bar.sync 	0;
	bar.sync 	0;
	st.shared.f64 	[%r6], %fd371;
	bar.sync 	0;
	@%p26 bra 	$L__BB4_39;
	ld.shared.f64 	%fd119, [%r6+1024];
	ld.shared.f64 	%fd120, [%r6];
	add.f64 	%fd121, %fd119, %fd120;
	st.shared.f64 	[%r6], %fd121;
$L__BB4_39:
	setp.gt.u32 	%p27, %r1, 63;
	bar.sync 	0;
	@%p27 bra 	$L__BB4_41;
	ld.shared.f64 	%fd122, [%r6+512];
	ld.shared.f64 	%fd123, [%r6];
	add.f64 	%fd124, %fd122, %fd123;
	st.shared.f64 	[%r6], %fd124;
$L__BB4_41:
	setp.gt.u32 	%p28, %r1, 31;
	bar.sync 	0;
	@%p28 bra 	$L__BB4_43;
	ld.shared.f64 	%fd125, [%r6+256];
	ld.shared.f64 	%fd126, [%r6];
	add.f64 	%fd127, %fd125, %fd126;
	st.shared.f64 	[%r6], %fd127;
$L__BB4_43:
	bar.sync 	0;
	ld.shared.f64 	%fd128, [%r7];
	bar.sync 	0;
	mul.f64 	%fd129, %fd6, %fd26;
	fma.rn.f64 	%fd130, %fd5, %fd25, %fd129;
	fma.rn.f64 	%fd131, %fd7, %fd128, %fd130;
	mul.f64 	%fd132, %fd1, %fd131;
	sub.f64 	%fd27, %fd368, %fd132;
	setp.gt.u32 	%p29, %r2, 5;
	@%p29 bra 	$L__BB4_45;
	mov.b32 	%r23, 1;
	shl.b32 	%r24, %r23, %r2;
	and.b32  	%r25, %r24, 42;
	setp.ne.s32 	%p30, %r25, 0;
	@%p30 bra 	$L__BB4_46;
$L__BB4_45:
	setp.ne.s32 	%p31, %r2, 7;
	mov.f64 	%fd372, 0d3FF0000000000000;
	mov.f64 	%fd373, %fd377;
	mov.f64 	%fd374, %fd378;
	mov.f64 	%fd375, %fd379;
	@%p31 bra 	$L__BB4_47;
$L__BB4_46:
	neg.f64 	%fd373, %fd377;
	neg.f64 	%fd374, %fd378;
	neg.f64 	%fd375, %fd379;
	mov.f64 	%fd372, 0dBFF0000000000000;
$L__BB4_47:
	setp.gt.u32 	%p32, %r1, 127;
	bar.sync 	0;
	st.shared.f64 	[%r6], %fd373;
	bar.sync 	0;
	@%p32 bra 	$L__BB4_49;
	ld.shared.f64 	%fd135, [%r6+1024];
	ld.shared.f64 	%fd136, [%r6];
	add.f64 	%fd137, %fd135, %fd136;
	st.shared.f64 	[%r6], %fd137;
$L__BB4_49:
	setp.gt.u32 	%p33, %r1, 63;
	bar.sync 	0;
	@%p33 bra 	$L__BB4_51;
	ld.shared.f64 	%fd138, [%r6+512];
	ld.shared.f64 	%fd139, [%r6];
	add.f64 	%fd140, %fd138, %fd139;
	st.shared.f64 	[%r6], %fd140;
$L__BB4_51:
	setp.gt.u32 	%p34, %r1, 31;
	bar.sync 	0;
	@%p34 bra 	$L__BB4_53;
	ld.shared.f64 	%fd141, [%r6+256];
	ld.shared.f64 	%fd142, [%r6];
	add.f64 	%fd143, %fd141, %fd142;
	st.shared.f64 	[%r6], %fd143;
$L__BB4_53:
	bar.sync 	0;
	ld.shared.f64 	%fd35, [%r7];
	bar.sync 	0;
	bar.sync 	0;
	st.shared.f64 	[%r6], %fd374;
	bar.sync 	0;
	@%p32 bra 	$L__BB4_55;
	ld.shared.f64 	%fd144, [%r6+1024];
	ld.shared.f64 	%fd145, [%r6];
	add.f64 	%fd146, %fd144, %fd145;
	st.shared.f64 	[%r6], %fd146;
$L__BB4_55:
	bar.sync 	0;
	@%p33 bra 	$L__BB4_57;
	ld.shared.f64 	%fd147, [%r6+512];
	ld.shared.f64 	%fd148, [%r6];
	add.f64 	%fd149, %fd147, %fd148;
	st.shared.f64 	[%r6], %fd149;
$L__BB4_57:
	bar.sync 	0;
	@%p34 bra 	$L__BB4_59;
	ld.shared.f64 	%fd150, [%r6+256];
	ld.shared.f64 	%fd151, [%r6];
	add.f64 	%fd152, %fd150, %fd151;
	st.shared.f64 	[%r6], %fd152;
$L__BB4_59:
	bar.sync 	0;
	ld.shared.f64 	%fd36, [%r7];
	bar.sync 	0;
	bar.sync 	0;
	st.shared.f64 	[%r6], %fd375;
	bar.sync 	0;
	@%p32 bra 	$L__BB4_61;
	ld.shared.f64 	%fd153, [%r6+1024];
	ld.shared.f64 	%fd154, [%r6];
	add.f64 	%fd155, %fd153, %fd154;
	st.shared.f64 	[%r6], %fd155;
$L__BB4_61:
	bar.sync 	0;
	@%p33 bra 	$L__BB4_63;
	ld.shared.f64 	%fd156, [%r6+512];
	ld.shared.f64 	%fd157, [%r6];
	add.f64 	%fd158, %fd156, %fd157;
	st.shared.f64 	[%r6], %fd158;
$L__BB4_63:
	bar.sync 	0;
	@%p34 bra 	$L__BB4_65;
	ld.shared.f64 	%fd159, [%r6+256];
	ld.shared.f64 	%fd160, [%r6];
	add.f64 	%fd161, %fd159, %fd160;
	st.shared.f64 	[%r6], %fd161;
$L__BB4_65:
	bar.sync 	0;
	ld.shared.f64 	%fd162, [%r7];
	bar.sync 	0;
	mul.f64 	%fd163, %fd6, %fd36;
	fma.rn.f64 	%fd164, %fd5, %fd35, %fd163;
	fma.rn.f64 	%fd165, %fd7, %fd162, %fd164;
	mul.f64 	%fd166, %fd1, %fd165;
	sub.f64 	%fd37, %fd372, %fd166;
	setp.gt.u32 	%p41, %r2, 5;
	@%p41 bra 	$L__BB4_67;
	mov.b32 	%r27, 1;
	shl.b32 	%r28, %r27, %r2;
	and.b32  	%r29, %r28, 37;
	setp.ne.s32 	%p42, %r29, 0;
	@%p42 bra 	$L__BB4_68;
$L__BB4_67:
	setp.ne.s32 	%p43, %r2, 7;
	mov.f64 	%fd376, 0d3FF0000000000000;
	@%p43 bra 	$L__BB4_69;
$L__BB4_68:
	neg.f64 	%fd377, %fd377;
	neg.f64 	%fd378, %fd378;
	neg.f64 	%fd379, %fd379;
	mov.f64 	%fd376, 0dBFF0000000000000;
$L__BB4_69:
	setp.gt.u32 	%p44, %r1, 127;
	bar.sync 	0;
	st.shared.f64 	[%r6], %fd377;
	bar.sync 	0;
	@%p44 bra 	$L__BB4_71;
	ld.shared.f64 	%fd169, [%r6+1024];
	ld.shared.f64 	%fd170, [%r6];
	add.f64 	%fd171, %fd169, %fd170;
	st.shared.f64 	[%r6], %fd171;
$L__BB4_71:
	setp.gt.u32 	%p45, %r1, 63;
	bar.sync 	0;
	@%p45 bra 	$L__BB4_73;
	ld.shared.f64 	%fd172, [%r6+512];
	ld.shared.f64 	%fd173, [%r6];
	add.f64 	%fd174, %fd172, %fd173;
	st.shared.f64 	[%r6], %fd174;
$L__BB4_73:
	setp.gt.u32 	%p46, %r1, 31;
	bar.sync 	0;
	@%p46 bra 	$L__BB4_75;
	ld.shared.f64 	%fd175, [%r6+256];
	ld.shared.f64 	%fd176, [%r6];
	add.f64 	%fd177, %fd175, %fd176;
	st.shared.f64 	[%r6], %fd177;
$L__BB4_75:
	setp.gt.u32 	%p47, %r1, 127;
	bar.sync 	0;
	ld.shared.f64 	%fd45, [%r7];
	bar.sync 	0;
	bar.sync 	0;
	st.shared.f64 	[%r6], %fd378;
	bar.sync 	0;
	@%p47 bra 	$L__BB4_77;
	ld.shared.f64 	%fd178, [%r6+1024];
	ld.shared.f64 	%fd179, [%r6];
	add.f64 	%fd180, %fd178, %fd179;
	st.shared.f64 	[%r6], %fd180;
$L__BB4_77:
	setp.gt.u32 	%p48, %r1, 63;
	bar.sync 	0;
	@%p48 bra 	$L__BB4_79;
	ld.shared.f64 	%fd181, [%r6+512];
	ld.shared.f64 	%fd182, [%r6];
	add.f64 	%fd183, %fd181, %fd182;
	st.shared.f64 	[%r6], %fd183;
$L__BB4_79:
	setp.gt.u32 	%p49, %r1, 31;
	bar.sync 	0;
	@%p49 bra 	$L__BB4_81;
	ld.shared.f64 	%fd184, [%r6+256];
	ld.shared.f64 	%fd185, [%r6];
	add.f64 	%fd186, %fd184, %fd185;
	st.shared.f64 	[%r6], %fd186;
$L__BB4_81:
	setp.gt.u32 	%p50, %r1, 127;
	bar.sync 	0;
	ld.shared.f64 	%fd46, [%r7];
	bar.sync 	0;
	bar.sync 	0;
	st.shared.f64 	[%r6], %fd379;
	bar.sync 	0;
	@%p50 bra 	$L__BB4_83;
	ld.shared.f64 	%fd187, [%r6+1024];
	ld.shared.f64 	%fd188, [%r6];
	add.f64 	%fd189, %fd187, %fd188;
	st.shared.f64 	[%r6], %fd189;
$L__BB4_83:
	setp.gt.u32 	%p51, %r1, 63;
	bar.sync 	0;
	@%p51 bra 	$L__BB4_85;
	ld.shared.f64 	%fd190, [%r6+512];
	ld.shared.f64 	%fd191, [%r6];
	add.f64 	%fd192, %fd190, %fd191;
	st.shared.f64 	[%r6], %fd192;
$L__BB4_85:
	setp.gt.u32 	%p52, %r1, 31;
	bar.sync 	0;
	@%p52 bra 	$L__BB4_87;
	ld.shared.f64 	%fd193, [%r6+256];
	ld.shared.f64 	%fd194, [%r6];
	add.f64 	%fd195, %fd193, %fd194;
	st.shared.f64 	[%r6], %fd195;
$L__BB4_87:
	ld.param.u64 	%rd59, [_Z35CalcFBHourglassForceForElems_kernelPdS_S_S_S_S_S_diPiS_S_S_S_S_S_S_S__param_14];
	ld.param.u64 	%rd58, [_Z35CalcFBHourglassForceForElems_kernelPdS_S_S_S_S_S_diPiS_S_S_S_S_S_S_S__param_13];
	ld.param.u64 	%rd57, [_Z35CalcFBHourglassForceForElems_kernelPdS_S_S_S_S_S_diPiS_S_S_S_S_S_S_S__param_12];
	ld.param.u64 	%rd56, [_Z35CalcFBHourglassForceForElems_kernelPdS_S_S_S_S_S_diPiS_S_S_S_S_S_S_S__param_11];
	ld.param.u64 	%rd55, [_Z35CalcFBHourglassForceForElems_kernelPdS_S_S_S_S_S_diPiS_S_S_S_S_S_S_S__param_9];
	ld.param.f64 	%fd363, [_Z35CalcFBHourglassForceForElems_kernelPdS_S_S_S_S_S_diPiS_S_S_S_S_S_S_S__param_7];
	setp.gt.u32 	%p53, %r1, 127;
	bar.sync 	0;
	ld.shared.f64 	%fd196, [%r7];
	bar.sync 	0;
	mul.f64 	%fd197, %fd6, %fd46;
	fma.rn.f64 	%fd198, %fd5, %fd45, %fd197;
	fma.rn.f64 	%fd199, %fd7, %fd196, %fd198;
	mul.f64 	%fd200, %fd1, %fd199;
	sub.f64 	%fd47, %fd376, %fd200;
	cvta.to.global.u64 	%rd33, %rd3;
	mul.wide.u32 	%rd34, %r4, 8;
	add.s64 	%rd35, %rd33, %rd34;
	ld.global.f64 	%fd201, [%rd35];
	cvta.to.global.u64 	%rd36, %rd56;
	add.s64 	%rd37, %rd36, %rd34;
	ld.global.f64 	%fd202, [%rd37];
	ld.global.f64 	%fd203, [%rd1];
	{
	.reg .b32 %temp; 
	mov.b64 	{%r30, %temp}, %fd203;
	}
	{
	.reg .b32 %temp; 
	mov.b64 	{%temp, %r31}, %fd203;
	}
	and.b32  	%r32, %r31, 2147483647;
	setp.lt.u32 	%p54, %r32, 1048576;
	mov.b64 	%fd204, {%r30, %r32};
	mul.f64 	%fd205, %fd204, 0d4350000000000000;
	{
	.reg .b32 %temp; 
	mov.b64 	{%r33, %temp}, %fd205;
	}
	{
	.reg .b32 %temp; 
	mov.b64 	{%temp, %r34}, %fd205;
	}
	selp.b32 	%r35, %r33, %r30, %p54;
	selp.b32 	%r36, %r34, %r32, %p54;
	selp.b32 	%r37, 4078, 1048576, %p54;
	shr.u32 	%r38, %r36, 20;
	add.s32 	%r39, %r38, -1022;
	cvt.rn.f32.s32 	%f1, %r39;
	mul.f32 	%f2, %f1, 0f3EAAAAAB;
	cvt.rni.s32.f32 	%r40, %f2;
	mad.lo.s32 	%r41, %r40, -3145728, %r36;
	mov.b64 	%fd206, {%r35, %r41};
	cvt.rn.f32.f64 	%f3, %fd206;
	lg2.approx.ftz.f32 	%f4, %f3;
	mul.f32 	%f5, %f4, 0f3EAAAAAB;
	ex2.approx.ftz.f32 	%f6, %f5;
	cvt.f64.f32 	%fd207, %f6;
	mul.f64 	%fd208, %fd207, %fd207;
	{
	.reg .b32 %temp; 
	mov.b64 	{%r42, %temp}, %fd208;
	}
	{
	.reg .b32 %temp; 
	mov.b64 	{%temp, %r43}, %fd208;
	}
	add.s32 	%r44, %r43, 1048576;
	mov.b64 	%fd209, {%r42, %r44};
	fma.rn.f64 	%fd210, %fd209, %fd207, %fd206;
	rcp.approx.ftz.f64 	%fd211, %fd210;
	neg.f64 	%fd212, %fd210;
	fma.rn.f64 	%fd213, %fd212, %fd211, 0d3FF0000000000000;
	fma.rn.f64 	%fd214, %fd213, %fd213, %fd213;
	fma.rn.f64 	%fd215, %fd214, %fd211, %fd211;
	neg.f64 	%fd216, %fd207;
	fma.rn.f64 	%fd217, %fd208, %fd216, %fd206;
	mul.f64 	%fd218, %fd217, %fd215;
	fma.rn.f64 	%fd219, %fd207, %fd218, %fd207;
	{
	.reg .b32 %temp; 
	mov.b64 	{%r45, %temp}, %fd219;
	}
	{
	.reg .b32 %temp; 
	mov.b64 	{%temp, %r46}, %fd219;
	}
	add.s32 	%r47, %r40, %r37;
	shl.b32 	%r48, %r47, 20;
	add.s32 	%r49, %r46, %r48;
	mov.b64 	%fd220, {%r45, %r49};
	copysign.f64 	%fd221, %fd203, %fd220;
	add.f64 	%fd222, %fd203, %fd203;
	setp.equ.f64 	%p55, %fd222, %fd203;
	selp.f64 	%fd223, %fd222, %fd221, %p55;
	cvta.to.global.u64 	%rd38, %rd55;
	mul.wide.u32 	%rd39, %r5, 4;
	add.s64 	%rd40, %rd38, %rd39;
	ld.global.u32 	%r50, [%rd40];
	cvta.to.global.u64 	%rd41, %rd57;
	mul.wide.s32 	%rd42, %r50, 8;
	add.s64 	%rd43, %rd41, %rd42;
	ld.global.f64 	%fd48, [%rd43];
	cvta.to.global.u64 	%rd44, %rd58;
	add.s64 	%rd45, %rd44, %rd42;
	ld.global.f64 	%fd49, [%rd45];
	cvta.to.global.u64 	%rd46, %rd59;
	add.s64 	%rd47, %rd46, %rd42;
	ld.global.f64 	%fd50, [%rd47];
	mul.f64 	%fd224, %fd363, 0dBF847AE147AE147B;
	mul.f64 	%fd225, %fd224, %fd201;
	mul.f64 	%fd226, %fd225, %fd202;
	div.rn.f64 	%fd51, %fd226, %fd223;
	mul.f64 	%fd227, %fd48, %fd17;
	bar.sync 	0;
	st.shared.f64 	[%r6], %fd227;
	bar.sync 	0;
	@%p53 bra 	$L__BB4_89;
	ld.shared.f64 	%fd228, [%r6+1024];
	ld.shared.f64 	%fd229, [%r6];
	add.f64 	%fd230, %fd228, %fd229;
	st.shared.f64 	[%r6], %fd230;
$L__BB4_89:
	setp.gt.u32 	%p56, %r1, 63;
	bar.sync 	0;
	@%p56 bra 	$L__BB4_91;
	ld.shared.f64 	%fd231, [%r6+512];
	ld.shared.f64 	%fd232, [%r6];
	add.f64 	%fd233, %fd231, %fd232;
	st.shared.f64 	[%r6], %fd233;
$L__BB4_91:
	setp.gt.u32 	%p57, %r1, 31;
	bar.sync 	0;
	@%p57 bra 	$L__BB4_93;
	ld.shared.f64 	%fd234, [%r6+256];
	ld.shared.f64 	%fd235, [%r6];
	add.f64 	%fd236, %fd234, %fd235;
	st.shared.f64 	[%r6], %fd236;
$L__BB4_93:
	setp.gt.u32 	%p58, %r1, 127;
	bar.sync 	0;
	ld.shared.f64 	%fd237, [%r7];
	bar.sync 	0;
	fma.rn.f64 	%fd52, %fd237, %fd17, 0d0000000000000000;
	mul.f64 	%fd238, %fd48, %fd27;
	bar.sync 	0;
	st.shared.f64 	[%r6], %fd238;
	bar.sync 	0;
	@%p58 bra 	$L__BB4_95;
	ld.shared.f64 	%fd239, [%r6+1024];
	ld.shared.f64 	%fd240, [%r6];
	add.f64 	%fd241, %fd239, %fd240;
	st.shared.f64 	[%r6], %fd241;
$L__BB4_95:
	setp.gt.u32 	%p59, %r1, 63;
	bar.sync 	0;
	@%p59 bra 	$L__BB4_97;
	ld.shared.f64 	%fd242, [%r6+512];
	ld.shared.f64 	%fd243, [%r6];
	add.f64 	%fd244, %fd242, %fd243;
	st.shared.f64 	[%r6], %fd244;
$L__BB4_97:
	setp.gt.u32 	%p60, %r1, 31;
	bar.sync 	0;
	@%p60 bra 	$L__BB4_99;
	ld.shared.f64 	%fd245, [%r6+256];
	ld.shared.f64 	%fd246, [%r6];
	add.f64 	%fd247, %fd245, %fd246;
	st.shared.f64 	[%r6], %fd247;
$L__BB4_99:
	setp.gt.u32 	%p61, %r1, 127;
	bar.sync 	0;
	ld.shared.f64 	%fd248, [%r7];
	bar.sync 	0;
	fma.rn.f64 	%fd53, %fd248, %fd27, %fd52;
	mul.f64 	%fd249, %fd48, %fd37;
	bar.sync 	0;
	st.shared.f64 	[%r6], %fd249;
	bar.sync 	0;
	@%p61 bra 	$L__BB4_101;
	ld.shared.f64 	%fd250, [%r6+1024];
	ld.shared.f64 	%fd251, [%r6];
	add.f64 	%fd252, %fd250, %fd251;
	st.shared.f64 	[%r6], %fd252;
$L__BB4_101:
	setp.gt.u32 	%p62, %r1, 63;
	bar.sync 	0;
	@%p62 bra 	$L__BB4_103;
	ld.shared.f64 	%fd253, [%r6+512];
	ld.shared.f64 	%fd254, [%r6];
	add.f64 	%fd255, %fd253, %fd254;
	st.shared.f64 	[%r6], %fd255;
$L__BB4_103:
	setp.gt.u32 	%p63, %r1, 31;
	bar.sync 	0;
	@%p63 bra 	$L__BB4_105;
	ld.shared.f64 	%fd256, [%r6+256];
	ld.shared.f64 	%fd257, [%r6];
	add.f64 	%fd258, %fd256, %fd257;
	st.shared.f64 	[%r6], %fd258;
$L__BB4_105:
	setp.gt.u32 	%p64, %r1, 127;
	bar.sync 	0;
	ld.shared.f64 	%fd259, [%r7];
	bar.sync 	0;
	fma.rn.f64 	%fd54, %fd259, %fd37, %fd53;
	mul.f64 	%fd260, %fd48, %fd47;
	bar.sync 	0;
	st.shared.f64 	[%r6], %fd260;
	bar.sync 	0;
	@%p64 bra 	$L__BB4_107;
	ld.shared.f64 	%fd261, [%r6+1024];
	ld.shared.f64 	%fd262, [%r6];
	add.f64 	%fd263, %fd261, %fd262;
	st.shared.f64 	[%r6], %fd263;
$L__BB4_107:
	setp.gt.u32 	%p65, %r1, 63;
	bar.sync 	0;
	@%p65 bra 	$L__BB4_109;
	ld.shared.f64 	%fd264, [%r6+512];
	ld.shared.f64 	%fd265, [%r6];
	add.f64 	%fd266, %fd264, %fd265;
	st.shared.f64 	[%r6], %fd266;
$L__BB4_109:
	setp.gt.u32 	%p66, %r1, 31;
	bar.sync 	0;
	@%p66 bra 	$L__BB4_111;
	ld.shared.f64 	%fd267, [%r6+256];
	ld.shared.f64 	%fd268, [%r6];
	add.f64 	%fd269, %fd267, %fd268;
	st.shared.f64 	[%r6], %fd269;
$L__BB4_111:
	setp.gt.u32 	%p67, %r1, 127;
	bar.sync 	0;
	ld.shared.f64 	%fd270, [%r7];
	bar.sync 	0;
	fma.rn.f64 	%fd55, %fd270, %fd47, %fd54;
	mul.f64 	%fd271, %fd49, %fd17;
	bar.sync 	0;
	st.shared.f64 	[%r6], %fd271;
	bar.sync 	0;
	@%p67 bra 	$L__BB4_113;
	ld.shared.f64 	%fd272, [%r6+1024];
	ld.shared.f64 	%fd273, [%r6];
	add.f64 	%fd274, %fd272, %fd273;
	st.shared.f64 	[%r6], %fd274;
$L__BB4_113:
	setp.gt.u32 	%p68, %r1, 63;
	bar.sync 	0;
	@%p68 bra 	$L__BB4_115;
	ld.shared.f64 	%fd275, [%r6+512];
	ld.shared.f64 	%fd276, [%r6];
	add.f64 	%fd277, %fd275, %fd276;
	st.shared.f64 	[%r6], %fd277;
$L__BB4_115:
	setp.gt.u32 	%p69, %r1, 31;
	bar.sync 	0;
	@%p69 bra 	$L__BB4_117;
	ld.shared.f64 	%fd278, [%r6+256];
	ld.shared.f64 	%fd279, [%r6];
	add.f64 	%fd280, %fd278, %fd279;
	st.shared.f64 	[%r6], %fd280;
$L__BB4_117:
	setp.gt.u32 	%p70, %r1, 127;
	bar.sync 	0;
	ld.shared.f64 	%fd281, [%r7];
	bar.sync 	0;
	fma.rn.f64 	%fd56, %fd281, %fd17, 0d0000000000000000;
	mul.f64 	%fd282, %fd49, %fd27;
	bar.sync 	0;
	st.shared.f64 	[%r6], %fd282;
	bar.sync 	0;
	@%p70 bra 	$L__BB4_119;
	ld.shared.f64 	%fd283, [%r6+1024];
	ld.shared.f64 	%fd284, [%r6];
	add.f64 	%fd285, %fd283, %fd284;
	st.shared.f64 	[%r6], %fd285;
$L__BB4_119:
	setp.gt.u32 	%p71, %r1, 63;
	bar.sync 	0;
	@%p71 bra 	$L__BB4_121;
	ld.shared.f64 	%fd286, [%r6+512];
	ld.shared.f64 	%fd287, [%r6];
	add.f64 	%fd288, %fd286, %fd287;
	st.shared.f64 	[%r6], %fd288;
$L__BB4_121:
	setp.gt.u32 	%p72, %r1, 31;
	bar.sync 	0;
	@%p72 bra 	$L__BB4_123;
	ld.shared.f64 	%fd289, [%r6+256];
	ld.shared.f64 	%fd290, [%r6];
	add.f64 	%fd291, %fd289, %fd290;
	st.shared.f64 	[%r6], %fd291;
$L__BB4_123:
	setp.gt.u32 	%p73, %r1, 127;
	bar.sync 	0;
	ld.shared.f64 	%fd292, [%r7];
	bar.sync 	0;
	fma.rn.f64 	%fd57, %fd292, %fd27, %fd56;
	mul.f64 	%fd293, %fd49, %fd37;
	bar.sync 	0;
	st.shared.f64 	[%r6], %fd293;
	bar.sync 	0;
	@%p73 bra 	$L__BB4_125;
	ld.shared.f64 	%fd294, [%r6+1024];
	ld.shared.f64 	%fd295, [%r6];
	add.f64 	%fd296, %fd294, %fd295;
	st.shared.f64 	[%r6], %fd296;
$L__BB4_125:
	setp.gt.u32 	%p74, %r1, 63;
	bar.sync 	0;
	@%p74 bra 	$L__BB4_127;
	ld.shared.f64 	%fd297, [%r6+512];
	ld.shared.f64 	%fd298, [%r6];
	add.f64 	%fd299, %fd297, %fd298;
	st.shared.f64 	[%r6], %fd299;
$L__BB4_127:
	setp.gt.u32 	%p75, %r1, 31;
	bar.sync 	0;
	@%p75 bra 	$L__BB4_129;
	ld.shared.f64 	%fd300, [%r6+256];
	ld.shared.f64 	%fd301, [%r6];
	add.f64 	%fd302, %fd300, %fd301;
	st.shared.f64 	[%r6], %fd302;
$L__BB4_129:
	setp.gt.u32 	%p76, %r1, 127;
	bar.sync 	0;
	ld.shared.f64 	%fd303, [%r7];
	bar.sync 	0;
	fma.rn.f64 	%fd58, %fd303, %fd37, %fd57;
	mul.f64 	%fd304, %fd49, %fd47;
	bar.sync 	0;
	st.shared.f64 	[%r6], %fd304;
	bar.sync 	0;
	@%p76 bra 	$L__BB4_131;
	ld.shared.f64 	%fd305, [%r6+1024];
	ld.shared.f64 	%fd306, [%r6];
	add.f64 	%fd307, %fd305, %fd306;
	st.shared.f64 	[%r6], %fd307;
$L__BB4_131:
	setp.gt.u32 	%p77, %r1, 63;
	bar.sync 	0;
	@%p77 bra 	$L__BB4_133;
	ld.shared.f64 	%fd308, [%r6+512];
	ld.shared.f64 	%fd309, [%r6];
	add.f64 	%fd310, %fd308, %fd309;
	st.shared.f64 	[%r6], %fd310;
$L__BB4_133:
	setp.gt.u32 	%p78, %r1, 31;
	bar.sync 	0;
	@%p78 bra 	$L__BB4_135;
	ld.shared.f64 	%fd311, [%r6+256];
	ld.shared.f64 	%fd312, [%r6];
	add.f64 	%fd313, %fd311, %fd312;
	st.shared.f64 	[%r6], %fd313;
$L__BB4_135:
	setp.gt.u32 	%p79, %r1, 127;
	bar.sync 	0;
	ld.shared.f64 	%fd314, [%r7];
	bar.sync 	0;
	fma.rn.f64 	%fd59, %fd314, %fd47, %fd58;
	mul.f64 	%fd315, %fd50, %fd17;
	bar.sync 	0;
	st.shared.f64 	[%r6], %fd315;
	bar.sync 	0;
	@%p79 bra 	$L__BB4_137;
	ld.shared.f64 	%fd316, [%r6+1024];
	ld.shared.f64 	%fd317, [%r6];
	add.f64 	%fd318, %fd316, %fd317;
	st.shared.f64 	[%r6], %fd318;
$L__BB4_137:
	setp.gt.u32 	%p80, %r1, 63;
	bar.sync 	0;
	@%p80 bra 	$L__BB4_139;
	ld.shared.f64 	%fd319, [%r6+512];
	ld.shared.f64 	%fd320, [%r6];
	add.f64 	%fd321, %fd319, %fd320;
	st.shared.f64 	[%r6], %fd321;
$L__BB4_139:
	setp.gt.u32 	%p81, %r1, 31;
	bar.sync 	0;
	@%p81 bra 	$L__BB4_141;
	ld.shared.f64 	%fd322, [%r6+256];
	ld.shared.f64 	%fd323, [%r6];
	add.f64 	%fd324, %fd322, %fd323;
	st.shared.f64 	[%r6], %fd324;
$L__BB4_141:
	setp.gt.u32 	%p82, %r1, 127;
	bar.sync 	0;
	ld.shared.f64 	%fd325, [%r7];
	bar.sync 	0;
	fma.rn.f64 	%fd60, %fd325, %fd17, 0d0000000000000000;
	mul.f64 	%fd326, %fd50, %fd27;
	bar.sync 	0;
	st.shared.f64 	[%r6], %fd326;
	bar.sync 	0;
	@%p82 bra 	$L__BB4_143;
	ld.shared.f64 	%fd327, [%r6+1024];
	ld.shared.f64 	%fd328, [%r6];
	add.f64 	%fd329, %fd327, %fd328;
	st.shared.f64 	[%r6], %fd329;
$L__BB4_143:
	setp.gt.u32 	%p83, %r1, 63;
	bar.sync 	0;
	@%p83 bra 	$L__BB4_145;
	ld.shared.f64 	%fd330, [%r6+512];
	ld.shared.f64 	%fd331, [%r6];
	add.f64 	%fd332, %fd330, %fd331;
	st.shared.f64 	[%r6], %fd332;
$L__BB4_145:
	setp.gt.u32 	%p84, %r1, 31;
	bar.sync 	0;
	@%p84 bra 	$L__BB4_147;
	ld.shared.f64 	%fd333, [%r6+256];
	ld.shared.f64 	%fd334, [%r6];
	add.f64 	%fd335, %fd333, %fd334;
	st.shared.f64 	[%r6], %fd335;
$L__BB4_147:
	setp.gt.u32 	%p85, %r1, 127;
	bar.sync 	0;
	ld.shared.f64 	%fd336, [%r7];
	bar.sync 	0;
	fma.rn.f64 	%fd61, %fd336, %fd27, %fd60;
	mul.f64 	%fd337, %fd50, %fd37;
	bar.sync 	0;
	st.shared.f64 	[%r6], %fd337;
	bar.sync 	0;
	@%p85 bra 	$L__BB4_149;
	ld.shared.f64 	%fd338, [%r6+1024];
	ld.shared.f64 	%fd339, [%r6];
	add.f64 	%fd340, %fd338, %fd339;
	st.shared.f64 	[%r6], %fd340;
$L__BB4_149:
	setp.gt.u32 	%p86, %r1, 63;
	bar.sync 	0;
	@%p86 bra 	$L__BB4_151;
	ld.shared.f64 	%fd341, [%r6+512];
	ld.shared.f64 	%fd342, [%r6];
	add.f64 	%fd343, %fd341, %fd342;
	st.shared.f64 	[%r6], %fd343;
$L__BB4_151:
	setp.gt.u32 	%p87, %r1, 31;
	bar.sync 	0;
	@%p87 bra 	$L__BB4_153;
	ld.shared.f64 	%fd344, [%r6+256];
	ld.shared.f64 	%fd345, [%r6];
	add.f64 	%fd346, %fd344, %fd345;
	st.shared.f64 	[%r6], %fd346;
$L__BB4_153:
	setp.gt.u32 	%p88, %r1, 127;
	bar.sync 	0;
	ld.shared.f64 	%fd347, [%r7];
	bar.sync 	0;
	fma.rn.f64 	%fd62, %fd347, %fd37, %fd61;
	mul.f64 	%fd348, %fd50, %fd47;
	bar.sync 	0;
	st.shared.f64 	[%r6], %fd348;
	bar.sync 	0;
	@%p88 bra 	$L__BB4_155;
	ld.shared.f64 	%fd349, [%r6+1024];
	ld.shared.f64 	%fd350, [%r6];
	add.f64 	%fd351, %fd349, %fd350;
	st.shared.f64 	[%r6], %fd351;
$L__BB4_155:
	setp.gt.u32 	%p89, %r1, 63;
	bar.sync 	0;
	@%p89 bra 	$L__BB4_157;
	ld.shared.f64 	%fd352, [%r6+512];
	ld.shared.f64 	%fd353, [%r6];
	add.f64 	%fd354, %fd352, %fd353;
	st.shared.f64 	[%r6], %fd354;
$L__BB4_157:
	setp.gt.u32 	%p90, %r1, 31;
	bar.sync 	0;
	@%p90 bra 	$L__BB4_159;
	ld.shared.f64 	%fd355, [%r6+256];
	ld.shared.f64 	%fd356, [%r6];
	add.f64 	%fd357, %fd355, %fd356;
	st.shared.f64 	[%r6], %fd357;
$L__BB4_159:
	bar.sync 	0;
	ld.shared.f64 	%fd358, [%r7];
	bar.sync 	0;
	fma.rn.f64 	%fd359, %fd358, %fd47, %fd62;
	cvta.to.global.u64 	%rd48, %rd8;
	cvta.to.global.u64 	%rd49, %rd9;
	cvta.to.global.u64 	%rd50, %rd10;
	mul.f64 	%fd360, %fd51, %fd359;
	mul.wide.u32 	%rd51, %r5, 8;
	add.s64 	%rd52, %rd48, %rd51;
	mul.f64 	%fd361, %fd51, %fd55;
	st.global.f64 	[%rd52], %fd361;
	add.s64 	%rd53, %rd49, %rd51;
	mul.f64 	%fd362, %fd51, %fd59;
	st.global.f64 	[%rd53], %fd362;
	add.s64 	%rd54, %rd50, %rd51;
	st.global.f64 	[%rd54], %fd360;
	ret;

}
	// .globl	_Z35CalcHourglassControlForElems_kerneliPiPdS0_S0_S0_S0_S0_S0_S0_S0_S0_S0_S0_
.visible .entry _Z35CalcHourglassControlForElems_kerneliPiPdS0_S0_S0_S0_S0_S0_S0_S0_S0_S0_S0_(
	.param .u32 _Z35CalcHourglassControlForElems_kerneliPiPdS0_S0_S0_S0_S0_S0_S0_S0_S0_S0_S0__param_0,
	.param .u64 .ptr .align 1 _Z35CalcHourglassControlForElems_kerneliPiPdS0_S0_S0_S0_S0_S0_S0_S0_S0_S0_S0__param_1,
	.param .u64 .ptr .align 1 _Z35CalcHourglassControlForElems_kerneliPiPdS0_S0_S0_S0_S0_S0_S0_S0_S0_S0_S0__param_2,
	.param .u64 .ptr .align 1 _Z35CalcHourglassControlForElems_kerneliPiPdS0_S0_S0_S0_S0_S0_S0_S0_S0_S0_S0__param_3,
	.param .u64 .ptr .align 1 _Z35CalcHourglassControlForElems_kerneliPiPdS0_S0_S0_S0_S0_S0_S0_S0_S0_S0_S0__param_4,
	.param .u64 .ptr .align 1 _Z35CalcHourglassControlForElems_kerneliPiPdS0_S0_S0_S0_S0_S0_S0_S0_S0_S0_S0__param_5,
	.param .u64 .ptr .align 1 _Z35CalcHourglassControlForElems_kerneliPiPdS0_S0_S0_S0_S0_S0_S0_S0_S0_S0_S0__param_6,
	.param .u64 .ptr .align 1 _Z35CalcHourglassControlForElems_kerneliPiPdS0_S0_S0_S0_S0_S0_S0_S0_S0_S0_S0__param_7,
	.param .u64 .ptr .align 1 _Z35CalcHourglassControlForElems_kerneliPiPdS0_S0_S0_S0_S0_S0_S0_S0_S0_S0_S0__param_8,
	.param .u64 .ptr .align 1 _Z35CalcHourglassControlForElems_kerneliPiPdS0_S0_S0_S0_S0_S0_S0_S0_S0_S0_S0__param_9,
	.param .u64 .ptr .align 1 _Z35CalcHourglassControlForElems_kerneliPiPdS0_S0_S0_S0_S0_S0_S0_S0_S0_S0_S0__param_10,
	.param .u64 .ptr .align 1 _Z35CalcHourglassControlForElems_kerneliPiPdS0_S0_S0_S0_S0_S0_S0_S0_S0_S0_S0__param_11,
	.param .u64 .ptr .align 1 _Z35CalcHourglassControlForElems_kerneliPiPdS0_S0_S0_S0_S0_S0_S0_S0_S0_S0_S0__param_12,
	.param .u64 .ptr .align 1 _Z35CalcHourglassControlForElems_kerneliPiPdS0_S0_S0_S0_S0_S0_S0_S0_S0_S0_S0__param_13
)
{
	.reg .pred 	%p<13>;
	.reg .b32 	%r<102>;
	.reg .b64 	%rd<47>;
	.reg .b64 	%fd<145>;
	// demoted variable
	.shared .align 8 .b8 _ZZN34_INTERNAL_c57223f0_4_k_cu_5a5104b124CalcElemVolumeDerivativeERdS0_S0_dddjE6array1[2048];
	// demoted variable
	.shared .align 8 .b8 _ZZN34_INTERNAL_c57223f0_4_k_cu_5a5104b124CalcElemVolumeDerivativeERdS0_S0_dddjE6array2[2048];
	ld.param.u32 	%r18, [_Z35CalcHourglassControlForElems_kerneliPiPdS0_S0_S0_S0_S0_S0_S0_S0_S0_S0_S0__param_0];
	ld.param.u64 	%rd10, [_Z35CalcHourglassControlForElems_kerneliPiPdS0_S0_S0_S0_S0_S0_S0_S0_S0_S0_S0__param_1];
	ld.param.u64 	%rd11, [_Z35CalcHourglassControlForElems_kerneliPiPdS0_S0_S0_S0_S0_S0_S0_S0_S0_S0_S0__param_2];
	ld.param.u64 	%rd12, [_Z35CalcHourglassControlForElems_kerneliPiPdS0_S0_S0_S0_S0_S0_S0_S0_S0_S0_S0__param_3];
	ld.param.u64 	%rd13, [_Z35CalcHourglassControlForElems_kerneliPiPdS0_S0_S0_S0_S0_S0_S0_S0_S0_S0_S0__param_4];
	ld.param.u64 	%rd2, [_Z35CalcHourglassControlForElems_kerneliPiPdS0_S0_S0_S0_S0_S0_S0_S0_S0_S0_S0__param_6];
	ld.param.u64 	%rd4, [_Z35CalcHourglassControlForElems_kerneliPiPdS0_S0_S0_S0_S0_S0_S0_S0_S0_S0_S0__param_8];
	ld.param.u64 	%rd5, [_Z35CalcHourglassControlForElems_kerneliPiPdS0_S0_S0_S0_S0_S0_S0_S0_S0_S0_S0__param_9];
	ld.param.u64 	%rd6, [_Z35CalcHourglassControlForElems_kerneliPiPdS0_S0_S0_S0_S0_S0_S0_S0_S0_S0_S0__param_10];
	ld.param.u64 	%rd8, [_Z35CalcHourglassControlForElems_kerneliPiPdS0_S0_S0_S0_S0_S0_S0_S0_S0_S0_S0__param_12];
	ld.param.u64 	%rd9, [_Z35CalcHourglassControlForElems_kerneliPiPdS0_S0_S0_S0_S0_S0_S0_S0_S0_S0_S0__param_13];
	cvta.to.global.u64 	%rd14, %rd13;
	cvta.to.global.u64 	%rd15, %rd12;
	cvta.to.global.u64 	%rd16, %rd11;
	cvta.to.global.u64 	%rd17, %rd10;
	mov.u32 	%r1, %tid.x;
	mov.u32 	%r19, %ctaid.x;
	shr.u32 	%r17, %r1, 5;
	shl.b32 	%r20, %r19, 5;
	and.b32  	%r2, %r1, 31;
	or.b32  	%r21, %r20, %r2;
	setp.lt.u32 	%p1, %r21, %r18;
	add.s32 	%r22, %r18, -1;
	selp.b32 	%r3, %r21, %r22, %p1;
	mad.lo.s32 	%r4, %r18, %r17, %r3;
	mul.wide.s32 	%rd18, %r4, 4;
	add.s64 	%rd19, %rd17, %rd18;
	ld.global.u32 	%r23, [%rd19];
	mul.wide.s32 	%rd20, %r23, 8;
	add.s64 	%rd21, %rd16, %rd20;
	ld.global.f64 	%fd1, [%rd21];
	add.s64 	%rd22, %rd15, %rd20;
	ld.global.f64 	%fd2, [%rd22];
	add.s64 	%rd23, %rd14, %rd20;
	ld.global.f64 	%fd3, [%rd23];
	mov.b32 	%r101, 224;
	mov.b32 	%r100, 160;
	mov.b32 	%r99, 128;
	mov.b32 	%r98, 96;
	mov.b32 	%r97, 64;
	mov.b32 	%r96, 32;
	setp.gt.s32 	%p2, %r17, 3;
	@%p2 bra 	$L__BB5_8;
	setp.gt.s32 	%p8, %r17, 1;
	@%p8 bra 	$L__BB5_5;
	setp.eq.s32 	%p11, %r17, 0;
	@%p11 bra 	$L__BB5_19;
	setp.eq.s32 	%p12, %r17, 1;
	@%p12 bra 	$L__BB5_4;
	bra.uni 	$L__BB5_18;
$L__BB5_4:
	mov.b32 	%r101, 128;
	mov.b32 	%r100, 192;
	mov.b32 	%r99, 160;
	mov.b32 	%r98, 0;
	mov.b32 	%r97, 96;
	mov.b32 	%r96, 64;
	bra.uni 	$L__BB5_19;
$L__BB5_5:
	setp.eq.s32 	%p9, %r17, 2;
	@%p9 bra 	$L__BB5_15;
	setp.eq.s32 	%p10, %r17, 3;
	@%p10 bra 	$L__BB5_7;
	bra.uni 	$L__BB5_18;
$L__BB5_7:
	mov.b32 	%r101, 192;
	mov.b32 	%r100, 128;
	mov.b32 	%r99, 224;
	mov.b32 	%r98, 64;
	mov.b32 	%r97, 32;
	mov.b32 	%r96, 0;
	bra.uni 	$L__BB5_19;
$L__BB5_8:
	setp.gt.s32 	%p3, %r17, 5;
	@%p3 bra 	$L__BB5_12;
	setp.eq.s32 	%p6, %r17, 4;
	@%p6 bra 	$L__BB5_16;
	setp.eq.s32 	%p7, %r17, 5;
	@%p7 bra 	$L__BB5_11;
	bra.uni 	$L__BB5_18;
$L__BB5_11:
	mov.b32 	%r101, 64;
	mov.b32 	%r100, 0;
	mov.b32 	%r99, 32;
	mov.b32 	%r98, 192;
	mov.b32 	%r97, 224;
	mov.b32 	%r96, 128;
	bra.uni 	$L__BB5_19;
$L__BB5_12:
	setp.eq.s32 	%p4, %r17, 6;
	@%p4 bra 	$L__BB5_17;
	setp.eq.s32 	%p5, %r17, 7;
	@%p5 bra 	$L__BB5_14;
	bra.uni 	$L__BB5_18;
$L__BB5_14:
	mov.b32 	%r101, 0;
	mov.b32 	%r100, 64;
	mov.b32 	%r99, 96;
	mov.b32 	%r98, 128;
	mov.b32 	%r97, 160;
	mov.b32 	%r96, 192;
	bra.uni 	$L__BB5_19;
$L__BB5_15:
	mov.b32 	%r101, 160;
	mov.b32 	%r100, 224;
	mov.b32 	%r99, 192;
	mov.b32 	%r98, 32;
	mov.b32 	%r97, 0;
	mov.b32 	%r96, 96;
	bra.uni 	$L__BB5_19;
$L__BB5_16:
	mov.b32 	%r101, 32;
	mov.b32 	%r100, 96;
	mov.b32 	%r99, 0;
	mov.b32 	%r98, 160;
	mov.b32 	%r97, 192;
	mov.b32 	%r96, 224;
	bra.uni 	$L__BB5_19;
$L__BB5_17:
	mov.b32 	%r101, 96;
	mov.b32 	%r100, 32;
	mov.b32 	%r99, 64;
	mov.b32 	%r98, 224;
	mov.b32 	%r97, 128;
	mov.b32 	%r96, 160;
	bra.uni 	$L__BB5_19;
$L__BB5_18:
	mov.b32 	%r96, -32;
	mov.u32 	%r97, %r96;
	mov.u32 	%r98, %r96;
	mov.u32 	%r99, %r96;
	mov.u32 	%r100, %r96;
	mov.u32 	%r101, %r96;
$L__BB5_19:
	ld.param.u64 	%rd46, [_Z35CalcHourglassControlForElems_kerneliPiPdS0_S0_S0_S0_S0_S0_S0_S0_S0_S0_S0__param_11];
	ld.param.u64 	%rd45, [_Z35CalcHourglassControlForElems_kerneliPiPdS0_S0_S0_S0_S0_S0_S0_S0_S0_S0_S0__param_7];
	ld.param.u64 	%rd44, [_Z35CalcHourglassControlForElems_kerneliPiPdS0_S0_S0_S0_S0_S0_S0_S0_S0_S0_S0__param_5];
	cvta.to.global.u64 	%rd24, %rd4;
	cvta.to.global.u64 	%rd25, %rd5;
	cvta.to.global.u64 	%rd26, %rd6;
	cvta.to.global.u64 	%rd27, %rd46;
	cvta.to.global.u64 	%rd28, %rd8;
	cvta.to.global.u64 	%rd29, %rd9;
	cvta.to.global.u64 	%rd30, %rd2;
	cvta.to.global.u64 	%rd31, %rd45;
	cvta.to.global.u64 	%rd32, %rd44;
	bar.sync 	0;
	shl.b32 	%r67, %r1, 3;
	mov.u32 	%r68, _ZZN34_INTERNAL_c57223f0_4_k_cu_5a5104b124CalcElemVolumeDerivativeERdS0_S0_dddjE6array1;
	add.s32 	%r69, %r68, %r67;
	st.volatile.shared.f64 	[%r69], %fd2;
	mov.u32 	%r70, _ZZN34_INTERNAL_c57223f0_4_k_cu_5a5104b124CalcElemVolumeDerivativeERdS0_S0_dddjE6array2;
	add.s32 	%r71, %r70, %r67;
	st.volatile.shared.f64 	[%r71], %fd3;
	bar.sync 	0;
	add.s32 	%r72, %r97, %r2;
	shl.b32 	%r73, %r72, 3;
	add.s32 	%r74, %r68, %r73;
	ld.volatile.shared.f64 	%fd4, [%r74];
	add.s32 	%r75, %r98, %r2;
	shl.b32 	%r76, %r75, 3;
	add.s32 	%r77, %r68, %r76;
	ld.volatile.shared.f64 	%fd5, [%r77];
	add.f64 	%fd6, %fd4, %fd5;
	add.s32 	%r78, %r96, %r2;
	shl.b32 	%r79, %r78, 3;
	add.s32 	%r80, %r70, %r79;
	ld.volatile.shared.f64 	%fd7, [%r80];
	add.s32 	%r81, %r70, %r73;
	ld.volatile.shared.f64 	%fd8, [%r81];
	add.f64 	%fd9, %fd7, %fd8;
	mul.f64 	%fd10, %fd6, %fd9;
	add.s32 	%r82, %r68, %r79;
	ld.volatile.shared.f64 	%fd11, [%r82];
	ld.volatile.shared.f64 	%fd12, [%r74];
	add.f64 	%fd13, %fd11, %fd12;
	ld.volatile.shared.f64 	%fd14, [%r81];
	add.s32 	%r83, %r70, %r76;
	ld.volatile.shared.f64 	%fd15, [%r83];
	add.f64 	%fd16, %fd14, %fd15;
	mul.f64 	%fd17, %fd13, %fd16;
	sub.f64 	%fd18, %fd10, %fd17;
	ld.volatile.shared.f64 	%fd19, [%r82];
	add.s32 	%r84, %r100, %r2;
	shl.b32 	%r85, %r84, 3;
	add.s32 	%r86, %r68, %r85;
	ld.volatile.shared.f64 	%fd20, [%r86];
	add.f64 	%fd21, %fd19, %fd20;
	add.s32 	%r87, %r99, %r2;
	shl.b32 	%r88, %r87, 3;
	add.s32 	%r89, %r70, %r88;
	ld.volatile.shared.f64 	%fd22, [%r89];
	add.s32 	%r90, %r70, %r85;
	ld.volatile.shared.f64 	%fd23, [%r90];
	add.f64 	%fd24, %fd22, %fd23;
	fma.rn.f64 	%fd25, %fd21, %fd24, %fd18;
	add.s32 	%r91, %r68, %r88;
	ld.volatile.shared.f64 	%fd26, [%r91];
	ld.volatile.shared.f64 	%fd27, [%r86];
	add.f64 	%fd28, %fd26, %fd27;
	ld.volatile.shared.f64 	%fd29, [%r80];
	ld.volatile.shared.f64 	%fd30, [%r90];
	add.f64 	%fd31, %fd29, %fd30;
	mul.f64 	%fd32, %fd28, %fd31;
	sub.f64 	%fd33, %fd25, %fd32;
	ld.volatile.shared.f64 	%fd34, [%r77];
	add.s32 	%r92, %r101, %r2;
	shl.b32 	%r93, %r92, 3;
	add.s32 	%r94, %r68, %r93;
	ld.volatile.shared.f64 	%fd35, [%r94];
	add.f64 	%fd36, %fd34, %fd35;
	ld.volatile.shared.f64 	%fd37, [%r89];
	add.s32 	%r95, %r70, %r93;
	ld.volatile.shared.f64 	%fd38, [%r95];
	add.f64 	%fd39, %fd37, %fd38;
	mul.f64 	%fd40, %fd36, %fd39;
	sub.f64 	%fd41, %fd33, %fd40;
	ld.volatile.shared.f64 	%fd42, [%r91];
	ld.volatile.shared.f64 	%fd43, [%r94];
	add.f64 	%fd44, %fd42, %fd43;
	ld.volatile.shared.f64 	%fd45, [%r83];
	ld.volatile.shared.f64 	%fd46, [%r95];
	add.f64 	%fd47, %fd45, %fd46;
	fma.rn.f64 	%fd48, %fd44, %fd47, %fd41;
	mul.f64 	%fd49, %fd48, 0d3FB5555555555555;
	bar.sync 	0;
	st.volatile.shared.f64 	[%r69], %fd1;
	bar.sync 	0;
	ld.volatile.shared.f64 	%fd50, [%r81];
	ld.volatile.shared.f64 	%fd51, [%r83];
	add.f64 	%fd52, %fd50, %fd51;
	ld.volatile.shared.f64 	%fd53, [%r82];
	ld.volatile.shared.f64 	%fd54, [%r74];
	add.f64 	%fd55, %fd53, %fd54;
	mul.f64 	%fd56, %fd52, %fd55;
	ld.volatile.shared.f64 	%fd57, [%r80];
	ld.volatile.shared.f64 	%fd58, [%r81];
	add.f64 	%fd59, %fd57, %fd58;
	ld.volatile.shared.f64 	%fd60, [%r74];
	ld.volatile.shared.f64 	%fd61, [%r77];
	add.f64 	%fd62, %fd60, %fd61;
	mul.f64 	%fd63, %fd59, %fd62;
	sub.f64 	%fd64, %fd56, %fd63;
	ld.volatile.shared.f64 	%fd65, [%r80];
	ld.volatile.shared.f64 	%fd66, [%r90];
	add.f64 	%fd67, %fd65, %fd66;
	ld.volatile.shared.f64 	%fd68, [%r91];
	ld.volatile.shared.f64 	%fd69, [%r86];
	add.f64 	%fd70, %fd68, %fd69;
	fma.rn.f64 	%fd71, %fd67, %fd70, %fd64;
	ld.volatile.shared.f64 	%fd72, [%r89];
	ld.volatile.shared.f64 	%fd73, [%r90];
	add.f64 	%fd74, %fd72, %fd73;
	ld.volatile.shared.f64 	%fd75, [%r82];
	ld.volatile.shared.f64 	%fd76, [%r86];
	add.f64 	%fd77, %fd75, %fd76;
	mul.f64 	%fd78, %fd74, %fd77;
	sub.f64 	%fd79, %fd71, %fd78;
	ld.volatile.shared.f64 	%fd80, [%r83];
	ld.volatile.shared.f64 	%fd81, [%r95];
	add.f64 	%fd82, %fd80, %fd81;
	ld.volatile.shared.f64 	%fd83, [%r91];
	ld.volatile.shared.f64 	%fd84, [%r94];
	add.f64 	%fd85, %fd83, %fd84;
	mul.f64 	%fd86, %fd82, %fd85;
	sub.f64 	%fd87, %fd79, %fd86;
	ld.volatile.shared.f64 	%fd88, [%r89];
	ld.volatile.shared.f64 	%fd89, [%r95];
	add.f64 	%fd90, %fd88, %fd89;
	ld.volatile.shared.f64 	%fd91, [%r77];
	ld.volatile.shared.f64 	%fd92, [%r94];
	add.f64 	%fd93, %fd91, %fd92;
	fma.rn.f64 	%fd94, %fd90, %fd93, %fd87;
	mul.f64 	%fd95, %fd94, 0d3FB5555555555555;
	bar.sync 	0;
	bar.sync 	0;
	st.volatile.shared.f64 	[%r71], %fd2;
	bar.sync 	0;
	ld.volatile.shared.f64 	%fd96, [%r74];
	ld.volatile.shared.f64 	%fd97, [%r77];
	add.f64 	%fd98, %fd96, %fd97;
	ld.volatile.shared.f64 	%fd99, [%r80];
	ld.volatile.shared.f64 	%fd100, [%r81];
	add.f64 	%fd101, %fd99, %fd100;
	mul.f64 	%fd102, %fd98, %fd101;
	ld.volatile.shared.f64 	%fd103, [%r82];
	ld.volatile.shared.f64 	%fd104, [%r74];
	add.f64 	%fd105, %fd103, %fd104;
	ld.volatile.shared.f64 	%fd106, [%r81];
	ld.volatile.shared.f64 	%fd107, [%r83];
	add.f64 	%fd108, %fd106, %fd107;
	mul.f64 	%fd109, %fd105, %fd108;
	sub.f64 	%fd110, %fd102, %fd109;
	ld.volatile.shared.f64 	%fd111, [%r82];
	ld.volatile.shared.f64 	%fd112, [%r86];
	add.f64 	%fd113, %fd111, %fd112;
	ld.volatile.shared.f64 	%fd114, [%r89];
	ld.volatile.shared.f64 	%fd115, [%r90];
	add.f64 	%fd116, %fd114, %fd115;
	fma.rn.f64 	%fd117, %fd113, %fd116, %fd110;
	ld.volatile.shared.f64 	%fd118, [%r91];
	ld.volatile.shared.f64 	%fd119, [%r86];
	add.f64 	%fd120, %fd118, %fd119;
	ld.volatile.shared.f64 	%fd121, [%r80];
	ld.volatile.shared.f64 	%fd122, [%r90];
	add.f64 	%fd123, %fd121, %fd122;
	mul.f64 	%fd124, %fd120, %fd123;
	sub.f64 	%fd125, %fd117, %fd124;
	ld.volatile.shared.f64 	%fd126, [%r77];
	ld.volatile.shared.f64 	%fd127, [%r94];
	add.f64 	%fd128, %fd126, %fd127;
	ld.volatile.shared.f64 	%fd129, [%r89];
	ld.volatile.shared.f64 	%fd130, [%r95];
	add.f64 	%fd131, %fd129, %fd130;
	mul.f64 	%fd132, %fd128, %fd131;
	sub.f64 	%fd133, %fd125, %fd132;
	ld.volatile.shared.f64 	%fd134, [%r91];
	ld.volatile.shared.f64 	%fd135, [%r94];
	add.f64 	%fd136, %fd134, %fd135;
	ld.volatile.shared.f64 	%fd137, [%r83];
	ld.volatile.shared.f64 	%fd138, [%r95];
	add.f64 	%fd139, %fd137, %fd138;
	fma.rn.f64 	%fd140, %fd136, %fd139, %fd133;
	mul.f64 	%fd141, %fd140, 0d3FB5555555555555;
	bar.sync 	0;
	mul.wide.s32 	%rd33, %r4, 8;
	add.s64 	%rd34, %rd24, %rd33;
	st.global.f64 	[%rd34], %fd49;
	add.s64 	%rd35, %rd25, %rd33;
	st.global.f64 	[%rd35], %fd95;
	add.s64 	%rd36, %rd26, %rd33;
	st.global.f64 	[%rd36], %fd141;
	add.s64 	%rd37, %rd27, %rd33;
	st.global.f64 	[%rd37], %fd1;
	add.s64 	%rd38, %rd28, %rd33;
	st.global.f64 	[%rd38], %fd2;
	add.s64 	%rd39, %rd29, %rd33;
	st.global.f64 	[%rd39], %fd3;
	mul.wide.u32 	%rd40, %r3, 8;
	add.s64 	%rd41, %rd30, %rd40;
	ld.global.f64 	%fd142, [%rd41];
	add.s64 	%rd42, %rd31, %rd40;
	ld.global.f64 	%fd143, [%rd42];
	mul.f64 	%fd144, %fd142, %fd143;
	add.s64 	%rd43, %rd32, %rd40;
	st.global.f64 	[%rd43], %fd144;
	ret;

}
	// .globl	_Z31CalcAccelerationForNodes_kerneliPdS_S_S_S_S_S_
.visible .entry _Z31CalcAccelerationForNodes_kerneliPdS_S_S_S_S_S_(
	.param .u32 _Z31CalcAccelerationForNodes_kerneliPdS_S_S_S_S_S__param_0,
	.param .u64 .ptr .align 1 _Z31CalcAccelerationForNodes_kerneliPdS_S_S_S_S_S__param_1,
	.param .u64 .ptr .align 1 _Z31CalcAccelerationForNodes_kerneliPdS_S_S_S_S_S__param_2,
	.param .u64 .ptr .align 1 _Z31CalcAccelerationForNodes_kerneliPdS_S_S_S_S_S__param_3,
	.param .u64 .ptr .align 1 _Z31CalcAccelerationForNodes_kerneliPdS_S_S_S_S_S__param_4,
	.param .u64 .ptr .align 1 _Z31CalcAccelerationForNodes_kerneliPdS_S_S_S_S_S__param_5,
	.param .u64 .ptr .align 1 _Z31CalcAccelerationForNodes_kerneliPdS_S_S_S_S_S__param_6,
	.param .u64 .ptr .align 1 _Z31CalcAccelerationForNodes_kerneliPdS_S_S_S_S_S__param_7
)
{
	.reg .pred 	%p<2>;
	.reg .b32 	%r<6>;
	.reg .b64 	%rd<24>;
	.reg .b64 	%fd<10>;

	ld.param.u32 	%r2, [_Z31CalcAccelerationForNodes_kerneliPdS_S_S_S_S_S__param_0];
	ld.param.u64 	%rd2, [_Z31CalcAccelerationForNodes_kerneliPdS_S_S_S_S_S__param_2];
	ld.param.u64 	%rd3, [_Z31CalcAccelerationForNodes_kerneliPdS_S_S_S_S_S__param_3];
	ld.param.u64 	%rd4, [_Z31CalcAccelerationForNodes_kerneliPdS_S_S_S_S_S__param_4];
	ld.param.u64 	%rd5, [_Z31CalcAccelerationForNodes_kerneliPdS_S_S_S_S_S__param_5];
	ld.param.u64 	%rd6, [_Z31CalcAccelerationForNodes_kerneliPdS_S_S_S_S_S__param_6];
	ld.param.u64 	%rd7, [_Z31CalcAccelerationForNodes_kerneliPdS_S_S_S_S_S__param_7];
	mov.u32 	%r3, %ntid.x;
	mov.u32 	%r4, %ctaid.x;
	mov.u32 	%r5, %tid.x;
	mad.lo.s32 	%r1, %r3, %r4, %r5;
	setp.ge.s32 	%p1, %r1, %r2;
	@%p1 bra 	$L__BB6_2;
	ld.param.u64 	%rd23, [_Z31CalcAccelerationForNodes_kerneliPdS_S_S_S_S_S__param_1];
	cvta.to.global.u64 	%rd8, %rd4;
	cvta.to.global.u64 	%rd9, %rd7;
	cvta.to.global.u64 	%rd10, %rd23;
	cvta.to.global.u64 	%rd11, %rd5;
	cvta.to.global.u64 	%rd12, %rd2;
	cvta.to.global.u64 	%rd13, %rd6;
	cvta.to.global.u64 	%rd14, %rd3;
	mul.wide.s32 	%rd15, %r1, 8;
	add.s64 	%rd16, %rd8, %rd15;
	ld.global.f64 	%fd1, [%rd16];
	add.s64 	%rd17, %rd9, %rd15;
	ld.global.f64 	%fd2, [%rd17];
	div.rn.f64 	%fd3, %fd1, %fd2;
	add.s64 	%rd18, %rd10, %rd15;
	st.global.f64 	[%rd18], %fd3;
	add.s64 	%rd19, %rd11, %rd15;
	ld.global.f64 	%fd4, [%rd19];
	ld.global.f64 	%fd5, [%rd17];
	div.rn.f64 	%fd6, %fd4, %fd5;
	add.s64 	%rd20, %rd12, %rd15;
	st.global.f64 	[%rd20], %fd6;
	add.s64 	%rd21, %rd13, %rd15;
	ld.global.f64 	%fd7, [%rd21];
	ld.global.f64 	%fd8, [%rd17];
	div.rn.f64 	%fd9, %fd7, %fd8;
	add.s64 	%rd22, %rd14, %rd15;
	st.global.f64 	[%rd22], %fd9;
$L__BB6_2:
	ret;

}
	// .globl	_Z50ApplyAccelerationBoundaryConditionsForNodes_kerneliPdS_S_PiS0_S0_
.visible .entry _Z50ApplyAccelerationBoundaryConditionsForNodes_kerneliPdS_S_PiS0_S0_(
	.param .u32 _Z50ApplyAccelerationBoundaryConditionsForNodes_kerneliPdS_S_PiS0_S0__param_0,
	.param .u64 .ptr .align 1 _Z50ApplyAccelerationBoundaryConditionsForNodes_kerneliPdS_S_PiS0_S0__param_1,
	.param .u64 .ptr .align 1 _Z50ApplyAccelerationBoundaryConditionsForNodes_kerneliPdS_S_PiS0_S0__param_2,
	.param .u64 .ptr .align 1 _Z50ApplyAccelerationBoundaryConditionsForNodes_kerneliPdS_S_PiS0_S0__param_3,
	.param .u64 .ptr .align 1 _Z50ApplyAccelerationBoundaryConditionsForNodes_kerneliPdS_S_PiS0_S0__param_4,
	.param .u64 .ptr .align 1 _Z50ApplyAccelerationBoundaryConditionsForNodes_kerneliPdS_S_PiS0_S0__param_5,
	.param .u64 .ptr .align 1 _Z50ApplyAccelerationBoundaryConditionsForNodes_kerneliPdS_S_PiS0_S0__param_6
)
{
	.reg .pred 	%p<2>;
	.reg .b32 	%r<9>;
	.reg .b64 	%rd<24>;

	ld.param.u32 	%r2, [_Z50ApplyAccelerationBoundaryConditionsForNodes_kerneliPdS_S_PiS0_S0__param_0];
	ld.param.u64 	%rd1, [_Z50ApplyAccelerationBoundaryConditionsForNodes_kerneliPdS_S_PiS0_S0__param_1];
	ld.param.u64 	%rd2, [_Z50ApplyAccelerationBoundaryConditionsForNodes_kerneliPdS_S_PiS0_S0__param_2];
	ld.param.u64 	%rd3, [_Z50ApplyAccelerationBoundaryConditionsForNodes_kerneliPdS_S_PiS0_S0__param_3];
	ld.param.u64 	%rd4, [_Z50ApplyAccelerationBoundaryConditionsForNodes_kerneliPdS_S_PiS0_S0__param_4];
	ld.param.u64 	%rd5, [_Z50ApplyAccelerationBoundaryConditionsForNodes_kerneliPdS_S_PiS0_S0__param_5];
	ld.param.u64 	%rd6, [_Z50ApplyAccelerationBoundaryConditionsForNodes_kerneliPdS_S_PiS0_S0__param_6];
	mov.u32 	%r3, %ntid.x;
	mov.u32 	%r4, %ctaid.x;
	mov.u32 	%r5, %tid.x;
	mad.lo.s32 	%r1, %r3, %r4, %r5;
	setp.ge.s32 	%p1, %r1, %r2;
	@%p1 bra 	$L__BB7_2;
	cvta.to.global.u64 	%rd7, %rd4;
	cvta.to.global.u64 	%rd8, %rd1;
	cvta.to.global.u64 	%rd9, %rd5;
	cvta.to.global.u64 	%rd10, %rd2;
	cvta.to.global.u64 	%rd11, %rd6;
	cvta.to.global.u64 	%rd12, %rd3;
	mul.wide.s32 	%rd13, %r1, 4;
	add.s64 	%rd14, %rd7, %rd13;
	ld.global.u32 	%r6, [%rd14];
	mul.wide.s32 	%rd15, %r6, 8;
	add.s64 	%rd16, %rd8, %rd15;
	mov.b64 	%rd17, 0;
	st.global.u64 	[%rd16], %rd17;
	add.s64 	%rd18, %rd9, %rd13;
	ld.global.u32 	%r7, [%rd18];
	mul.wide.s32 	%rd19, %r7, 8;
	add.s64 	%rd20, %rd10, %rd19;
	st.global.u64 	[%rd20], %rd17;
	add.s64 	%rd21, %rd11, %rd13;
	ld.global.u32 	%r8, [%rd21];
	mul.wide.s32 	%rd22, %r8, 8;
	add.s64 	%rd23, %rd12, %rd22;
	st.global.u64 	[%rd23], %rd17;
$L__BB7_2:
	ret;

}
	// .globl	_Z27CalcVelocityForNodes_kerneliddPdS_S_S_S_S_
.visible .entry _Z27CalcVelocityForNodes_kerneliddPdS_S_S_S_S_(
	.param .u32 _Z27CalcVelocityForNodes_kerneliddPdS_S_S_S_S__param_0,
	.param .f64 _Z27CalcVelocityForNodes_kerneliddPdS_S_S_S_S__param_1,
	.param .f64 _Z27CalcVelocityForNodes_kerneliddPdS_S_S_S_S__param_2,
	.param .u64 .ptr .align 1 _Z27CalcVelocityForNodes_kerneliddPdS_S_S_S_S__param_3,
	.param .u64 .ptr .align 1 _Z27CalcVelocityForNodes_kerneliddPdS_S_S_S_S__param_4,
	.param .u64 .ptr .align 1 _Z27CalcVelocityForNodes_kerneliddPdS_S_S_S_S__param_5,
	.param .u64 .ptr .align 1 _Z27CalcVelocityForNodes_kerneliddPdS_S_S_S_S__param_6,
	.param .u64 .ptr .align 1 _Z27CalcVelocityForNodes_kerneliddPdS_S_S_S_S__param_7,
	.param .u64 .ptr .align 1 _Z27CalcVelocityForNodes_kerneliddPdS_S_S_S_S__param_8
)
{
	.reg .pred 	%p<5>;
	.reg .b32 	%r<6>;
	.reg .b64 	%rd<20>;
	.reg .b64 	%fd<19>;

	ld.param.u32 	%r2, [_Z27CalcVelocityForNodes_kerneliddPdS_S_S_S_S__param_0];
	ld.param.f64 	%fd2, [_Z27CalcVelocityForNodes_kerneliddPdS_S_S_S_S__param_2];
	ld.param.u64 	%rd1, [_Z27CalcVelocityForNodes_kerneliddPdS_S_S_S_S__param_3];
	ld.param.u64 	%rd2, [_Z27CalcVelocityForNodes_kerneliddPdS_S_S_S_S__param_4];
	ld.param.u64 	%rd3, [_Z27CalcVelocityForNodes_kerneliddPdS_S_S_S_S__param_5];
	ld.param.u64 	%rd4, [_Z27CalcVelocityForNodes_kerneliddPdS_S_S_S_S__param_6];
	ld.param.u64 	%rd5, [_Z27CalcVelocityForNodes_kerneliddPdS_S_S_S_S__param_7];
	ld.param.u64 	%rd6, [_Z27CalcVelocityForNodes_kerneliddPdS_S_S_S_S__param_8];
	mov.u32 	%r3, %ntid.x;
	mov.u32 	%r4, %ctaid.x;
	mov.u32 	%r5, %tid.x;
	mad.lo.s32 	%r1, %r3, %r4, %r5;
	setp.ge.s32 	%p1, %r1, %r2;
	@%p1 bra 	$L__BB8_2;
	ld.param.f64 	%fd18, [_Z27CalcVelocityForNodes_kerneliddPdS_S_S_S_S__param_1];
	cvta.to.global.u64 	%rd7, %rd1;
	cvta.to.global.u64 	%rd8, %rd4;
	cvta.to.global.u64 	%rd9, %rd2;
	cvta.to.global.u64 	%rd10, %rd5;
	cvta.to.global.u64 	%rd11, %rd3;
	cvta.to.global.u64 	%rd12, %rd6;
	mul.wide.s32 	%rd13, %r1, 8;
	add.s64 	%rd14, %rd7, %rd13;
	ld.global.f64 	%fd3, [%rd14];
	add.s64 	%rd15, %rd8, %rd13;
	ld.global.f64 	%fd4, [%rd15];
	fma.rn.f64 	%fd5, %fd18, %fd4, %fd3;
	abs.f64 	%fd6, %fd5;
	setp.lt.f64 	%p2, %fd6, %fd2;
	selp.f64 	%fd7, 0d0000000000000000, %fd5, %p2;
	st.global.f64 	[%rd14], %fd7;
	add.s64 	%rd16, %rd9, %rd13;
	ld.global.f64 	%fd8, [%rd16];
	add.s64 	%rd17, %rd10, %rd13;
	ld.global.f64 	%fd9, [%rd17];
	fma.rn.f64 	%fd10, %fd18, %fd9, %fd8;
	abs.f64 	%fd11, %fd10;
	setp.lt.f64 	%p3, %fd11, %fd2;
	selp.f64 	%fd12, 0d0000000000000000, %fd10, %p3;
	st.global.f64 	[%rd16], %fd12;
	add.s64 	%rd18, %rd11, %rd13;
	ld.global.f64 	%fd13, [%rd18];
	add.s64 	%rd19, %rd12, %rd13;
	ld.global.f64 	%fd14, [%rd19];
	fma.rn.f64 	%fd15, %fd18, %fd14, %fd13;
	abs.f64 	%fd16, %fd15;
	setp.lt.f64 	%p4, %fd16, %fd2;
	selp.f64 	%fd17, 0d0000000000000000, %fd15, %p4;
	st.global.f64 	[%rd18], %fd17;
$L__BB8_2:
	ret;

}
	// .globl	_Z27CalcPositionForNodes_kernelidPdS_S_S_S_S_
.visible .entry _Z27CalcPositionForNodes_kernelidPdS_S_S_S_S_(
	.param .u32 _Z27CalcPositionForNodes_kernelidPdS_S_S_S_S__param_0,
	.param .f64 _Z27CalcPositionForNodes_kernelidPdS_S_S_S_S__param_1,
	.param .u64 .ptr .align 1 _Z27CalcPositionForNodes_kernelidPdS_S_S_S_S__param_2,
	.param .u64 .ptr .align 1 _Z27CalcPositionForNodes_kernelidPdS_S_S_S_S__param_3,
	.param .u64 .ptr .align 1 _Z27CalcPositionForNodes_kernelidPdS_S_S_S_S__param_4,
	.param .u64 .ptr .align 1 _Z27CalcPositionForNodes_kernelidPdS_S_S_S_S__param_5,
	.param .u64 .ptr .align 1 _Z27CalcPositionForNodes_kernelidPdS_S_S_S_S__param_6,
	.param .u64 .ptr .align 1 _Z27CalcPositionForNodes_kernelidPdS_S_S_S_S__param_7
)
{
	.reg .pred 	%p<2>;
	.reg .b32 	%r<6>;
	.reg .b64 	%rd<20>;
	.reg .b64 	%fd<11>;

	ld.param.u32 	%r2, [_Z27CalcPositionForNodes_kernelidPdS_S_S_S_S__param_0];
	ld.param.f64 	%fd1, [_Z27CalcPositionForNodes_kernelidPdS_S_S_S_S__param_1];
	ld.param.u64 	%rd1, [_Z27CalcPositionForNodes_kernelidPdS_S_S_S_S__param_2];
	ld.param.u64 	%rd2, [_Z27CalcPositionForNodes_kernelidPdS_S_S_S_S__param_3];
	ld.param.u64 	%rd3, [_Z27CalcPositionForNodes_kernelidPdS_S_S_S_S__param_4];
	ld.param.u64 	%rd4, [_Z27CalcPositionForNodes_kernelidPdS_S_S_S_S__param_5];
	ld.param.u64 	%rd5, [_Z27CalcPositionForNodes_kernelidPdS_S_S_S_S__param_6];
	ld.param.u64 	%rd6, [_Z27CalcPositionForNodes_kernelidPdS_S_S_S_S__param_7];
	mov.u32 	%r3, %ntid.x;
	mov.u32 	%r4, %ctaid.x;
	mov.u32 	%r5, %tid.x;
	mad.lo.s32 	%r1, %r3, %r4, %r5;
	setp.ge.s32 	%p1, %r1, %r2;
	@%p1 bra 	$L__BB9_2;
	cvta.to.global.u64 	%rd7, %rd4;
	cvta.to.global.u64 	%rd8, %rd1;
	cvta.to.global.u64 	%rd9, %rd5;
	cvta.to.global.u64 	%rd10, %rd2;
	cvta.to.global.u64 	%rd11, %rd6;
	cvta.to.global.u64 	%rd12, %rd3;
	mul.wide.s32 	%rd13, %r1, 8;
	add.s64 	%rd14, %rd7, %rd13;
	ld.global.f64 	%fd2, [%rd14];
	add.s64 	%rd15, %rd8, %rd13;
	ld.global.f64 	%fd3, [%rd15];
	fma.rn.f64 	%fd4, %fd1, %fd2, %fd3;
	st.global.f64 	[%rd15], %fd4;
	add.s64 	%rd16, %rd9, %rd13;
	ld.global.f64 	%fd5, [%rd16];
	add.s64 	%rd17, %rd10, %rd13;
	ld.global.f64 	%fd6, [%rd17];
	fma.rn.f64 	%fd7, %fd1, %fd5, %fd6;
	st.global.f64 	[%rd17], %fd7;
	add.s64 	%rd18, %rd11, %rd13;
	ld.global.f64 	%fd8, [%rd18];
	add.s64 	%rd19, %rd12, %rd13;
	ld.global.f64 	%fd9, [%rd19];
	fma.rn.f64 	%fd10, %fd1, %fd8, %fd9;
	st.global.f64 	[%rd19], %fd10;
$L__BB9_2:
	ret;

}
	// .globl	_Z29CalcKinematicsForElems_kernelidPiPdS0_S0_S0_S0_S0_S0_S0_S0_S0_S0_S0_S0_S0_
.visible .entry _Z29CalcKinematicsForElems_kernelidPiPdS0_S0_S0_S0_S0_S0_S0_S0_S0_S0_S0_S0_S0_(
	.param .u32 _Z29CalcKinematicsForElems_kernelidPiPdS0_S0_S0_S0_S0_S0_S0_S0_S0_S0_S0_S0_S0__param_0,
	.param .f64 _Z29CalcKinematicsForElems_kernelidPiPdS0_S0_S0_S0_S0_S0_S0_S0_S0_S0_S0_S0_S0__param_1,
	.param .u64 .ptr .align 1 _Z29CalcKinematicsForElems_kernelidPiPdS0_S0_S0_S0_S0_S0_S0_S0_S0_S0_S0_S0_S0__param_2,
	.param .u64 .ptr .align 1 _Z29CalcKinematicsForElems_kernelidPiPdS0_S0_S0_S0_S0_S0_S0_S0_S0_S0_S0_S0_S0__param_3,
	.param .u64 .ptr .align 1 _Z29CalcKinematicsForElems_kernelidPiPdS0_S0_S0_S0_S0_S0_S0_S0_S0_S0_S0_S0_S0__param_4,
	.param .u64 .ptr .align 1 _Z29CalcKinematicsForElems_kernelidPiPdS0_S0_S0_S0_S0_S0_S0_S0_S0_S0_S0_S0_S0__param_5,
	.param .u64 .ptr .align 1 _Z29CalcKinematicsForElems_kernelidPiPdS0_S0_S0_S0_S0_S0_S0_S0_S0_S0_S0_S0_S0__param_6,
	.param .u64 .ptr .align 1 _Z29CalcKinematicsForElems_kernelidPiPdS0_S0_S0_S0_S0_S0_S0_S0_S0_S0_S0_S0_S0__param_7,
	.param .u64 .ptr .align 1 _Z29CalcKinematicsForElems_kernelidPiPdS0_S0_S0_S0_S0_S0_S0_S0_S0_S0_S0_S0_S0__param_8,
	.param .u64 .ptr .align 1 _Z29CalcKinematicsForElems_kernelidPiPdS0_S0_S0_S0_S0_S0_S0_S0_S0_S0_S0_S0_S0__param_9,
	.param .u64 .ptr .align 1 _Z29CalcKinematicsForElems_kernelidPiPdS0_S0_S0_S0_S0_S0_S0_S0_S0_S0_S0_S0_S0__param_10,
	.param .u64 .ptr .align 1 _Z29CalcKinematicsForElems_kernelidPiPdS0_S0_S0_S0_S0_S0_S0_S0_S0_S0_S0_S0_S0__param_11,
	.param .u64 .ptr .align 1 _Z29CalcKinematicsForElems_kernelidPiPdS0_S0_S0_S0_S0_S0_S0_S0_S0_S0_S0_S0_S0__param_12,
	.param .u64 .ptr .align 1 _Z29CalcKinematicsForElems_kernelidPiPdS0_S0_S0_S0_S0_S0_S0_S0_S0_S0_S0_S0_S0__param_13,
	.param .u64 .ptr .align 1 _Z29CalcKinematicsForElems_kernelidPiPdS0_S0_S0_S0_S0_S0_S0_S0_S0_S0_S0_S0_S0__param_14,
	.param .u64 .ptr .align 1 _Z29CalcKinematicsForElems_kernelidPiPdS0_S0_S0_S0_S0_S0_S0_S0_S0_S0_S0_S0_S0__param_15,
	.param .u64 .ptr .align 1 _Z29CalcKinematicsForElems_kernelidPiPdS0_S0_S0_S0_S0_S0_S0_S0_S0_S0_S0_S0_S0__param_16
)
{
	.reg .pred 	%p<2>;
	.reg .b32 	%r<27>;
	.reg .b64 	%rd<129>;
	.reg .b64 	%fd<445>;

	ld.param.u32 	%r1, [_Z29CalcKinematicsForElems_kernelidPiPdS0_S0_S0_S0_S0_S0_S0_S0_S0_S0_S0_S0_S0__param_0];
	mov.u32 	%r2, %ntid.x;
	mov.u32 	%r3, %ctaid.x;
	mov.u32 	%r4, %tid.x;
	mad.lo.s32 	%r5, %r2, %r3, %r4;
	setp.ge.s32 	%p1, %r5, %r1;
	@%p1 bra 	$L__BB10_2;
	ld.param.u64 	%rd128, [_Z29CalcKinematicsForElems_kernelidPiPdS0_S0_S0_S0_S0_S0_S0_S0_S0_S0_S0_S0_S0__param_16];
	ld.param.u64 	%rd127, [_Z29CalcKinematicsForElems_kernelidPiPdS0_S0_S0_S0_S0_S0_S0_S0_S0_S0_S0_S0_S0__param_15];
	ld.param.u64 	%rd126, [_Z29CalcKinematicsForElems_kernelidPiPdS0_S0_S0_S0_S0_S0_S0_S0_S0_S0_S0_S0_S0__param_14];
	ld.param.u64 	%rd125, [_Z29CalcKinematicsForElems_kernelidPiPdS0_S0_S0_S0_S0_S0_S0_S0_S0_S0_S0_S0_S0__param_13];
	ld.param.u64 	%rd124, [_Z29CalcKinematicsForElems_kernelidPiPdS0_S0_S0_S0_S0_S0_S0_S0_S0_S0_S0_S0_S0__param_12];
	ld.param.u64 	%rd123, [_Z29CalcKinematicsForElems_kernelidPiPdS0_S0_S0_S0_S0_S0_S0_S0_S0_S0_S0_S0_S0__param_11];
	ld.param.u64 	%rd122, [_Z29CalcKinematicsForElems_kernelidPiPdS0_S0_S0_S0_S0_S0_S0_S0_S0_S0_S0_S0_S0__param_10];
	ld.param.u64 	%rd121, [_Z29CalcKinematicsForElems_kernelidPiPdS0_S0_S0_S0_S0_S0_S0_S0_S0_S0_S0_S0_S0__param_9];
	ld.param.u64 	%rd120, [_Z29CalcKinematicsForElems_kernelidPiPdS0_S0_S0_S0_S0_S0_S0_S0_S0_S0_S0_S0_S0__param_8];
	ld.param.u64 	%rd119, [_Z29CalcKinematicsForElems_kernelidPiPdS0_S0_S0_S0_S0_S0_S0_S0_S0_S0_S0_S0_S0__param_7];
	ld.param.u64 	%rd118, [_Z29CalcKinematicsForElems_kernelidPiPdS0_S0_S0_S0_S0_S0_S0_S0_S0_S0_S0_S0_S0__param_6];
	ld.param.u64 	%rd117, [_Z29CalcKinematicsForElems_kernelidPiPdS0_S0_S0_S0_S0_S0_S0_S0_S0_S0_S0_S0_S0__param_5];
	ld.param.u64 	%rd116, [_Z29CalcKinematicsForElems_kernelidPiPdS0_S0_S0_S0_S0_S0_S0_S0_S0_S0_S0_S0_S0__param_4];
	ld.param.u64 	%rd115, [_Z29CalcKinematicsForElems_kernelidPiPdS0_S0_S0_S0_S0_S0_S0_S0_S0_S0_S0_S0_S0__param_3];
	ld.param.u64 	%rd114, [_Z29CalcKinematicsForElems_kernelidPiPdS0_S0_S0_S0_S0_S0_S0_S0_S0_S0_S0_S0_S0__param_2];
	ld.param.f64 	%fd444, [_Z29CalcKinematicsForElems_kernelidPiPdS0_S0_S0_S0_S0_S0_S0_S0_S0_S0_S0_S0_S0__param_1];
	ld.param.u32 	%r26, [_Z29CalcKinematicsForElems_kernelidPiPdS0_S0_S0_S0_S0_S0_S0_S0_S0_S0_S0_S0_S0__param_0];
	cvta.to.global.u64 	%rd16, %rd115;
	cvta.to.global.u64 	%rd17, %rd123;
	cvta.to.global.u64 	%rd18, %rd116;
	cvta.to.global.u64 	%rd19, %rd124;
	cvta.to.global.u64 	%rd20, %rd125;
	cvta.to.global.u64 	%rd21, %rd126;
	cvta.to.global.u64 	%rd22, %rd127;
	cvta.to.global.u64 	%rd23, %rd128;
	cvta.to.global.u64 	%rd24, %rd114;
	cvta.to.global.u64 	%rd25, %rd120;
	cvta.to.global.u64 	%rd26, %rd121;
	cvta.to.global.u64 	%rd27, %rd122;
	cvta.to.global.u64 	%rd28, %rd117;
	cvta.to.global.u64 	%rd29, %rd118;
	cvta.to.global.u64 	%rd30, %rd119;
	mov.u32 	%r6, %ntid.x;
	mov.u32 	%r7, %ctaid.x;
	mov.u32 	%r8, %tid.x;
	mad.lo.s32 	%r9, %r6, %r7, %r8;
	mul.wide.s32 	%rd31, %r9, 4;
	add.s64 	%rd32, %rd24, %rd31;
	ld.global.u32 	%r10, [%rd32];
	mul.wide.s32 	%rd33, %r10, 8;
	add.s64 	%rd34, %rd28, %rd33;
	ld.global.f64 	%fd2, [%rd34];
	add.s64 	%rd35, %rd29, %rd33;
	ld.global.f64 	%fd3, [%rd35];
	add.s64 	%rd36, %rd30, %rd33;
	ld.global.f64 	%fd4, [%rd36];
	mul.wide.s32 	%rd37, %r26, 4;
	add.s64 	%rd38, %rd32, %rd37;
	ld.global.u32 	%r11, [%rd38];
	mul.wide.s32 	%rd39, %r11, 8;
	add.s64 	%rd40, %rd28, %rd39;
	ld.global.f64 	%fd5, [%rd40];
	add.s64 	%rd41, %rd29, %rd39;
	ld.global.f64 	%fd6, [%rd41];
	add.s64 	%rd42, %rd30, %rd39;
	ld.global.f64 	%fd7, [%rd42];
	add.s64 	%rd43, %rd38, %rd37;
	ld.global.u32 	%r12, [%rd43];
	mul.wide.s32 	%rd44, %r12, 8;
	add.s64 	%rd45, %rd28, %rd44;
	ld.global.f64 	%fd8, [%rd45];
	add.s64 	%rd46, %rd29, %rd44;
	ld.global.f64 	%fd9, [%rd46];
	add.s64 	%rd47, %rd30, %rd44;
	ld.global.f64 	%fd10, [%rd47];
	add.s64 	%rd48, %rd43, %rd37;
	ld.global.u32 	%r13, [%rd48];
	mul.wide.s32 	%rd49, %r13, 8;
	add.s64 	%rd50, %rd28, %rd49;
	ld.global.f64 	%fd11, [%rd50];
	add.s64 	%rd51, %rd29, %rd49;
	ld.global.f64 	%fd12, [%rd51];
	add.s64 	%rd52, %rd30, %rd49;
	ld.global.f64 	%fd13, [%rd52];
	add.s64 	%rd53, %rd48, %rd37;
	ld.global.u32 	%r14, [%rd53];
	mul.wide.s32 	%rd54, %r14, 8;
	add.s64 	%rd55, %rd28, %rd54;
	ld.global.f64 	%fd14, [%rd55];
	add.s64 	%rd56, %rd29, %rd54;
	ld.global.f64 	%fd15, [%rd56];
	add.s64 	%rd57, %rd30, %rd54;
	ld.global.f64 	%fd16, [%rd57];
	add.s64 	%rd58, %rd53, %rd37;
	ld.global.u32 	%r15, [%rd58];
	mul.wide.s32 	%rd59, %r15, 8;
	add.s64 	%rd60, %rd28, %rd59;
	ld.global.f64 	%fd17, [%rd60];
	add.s64 	%rd61, %rd29, %rd59;
	ld.global.f64 	%fd18, [%rd61];
	add.s64 	%rd62, %rd30, %rd59;
	ld.global.f64 	%fd19, [%rd62];
	add.s64 	%rd63, %rd58, %rd37;
	ld.global.u32 	%r16, [%rd63];
	mul.wide.s32 	%rd64, %r16, 8;
	add.s64 	%rd65, %rd28, %rd64;
	ld.global.f64 	%fd20, [%rd65];
	add.s64 	%rd66, %rd29, %rd64;
	ld.global.f64 	%fd21, [%rd66];
	add.s64 	%rd67, %rd30, %rd64;
	ld.global.f64 	%fd22, [%rd67];
	add.s64 	%rd68, %rd63, %rd37;
	ld.global.u32 	%r17, [%rd68];
	mul.wide.s32 	%rd69, %r17, 8;
	add.s64 	%rd70, %rd28, %rd69;
	ld.global.f64 	%fd23, [%rd70];
	add.s64 	%rd71, %rd29, %rd69;
	ld.global.f64 	%fd24, [%rd71];
	add.s64 	%rd72, %rd30, %rd69;
	ld.global.f64 	%fd25, [%rd72];
	sub.f64 	%fd26, %fd20, %fd5;
	sub.f64 	%fd27, %fd21, %fd6;
	sub.f64 	%fd28, %fd22, %fd7;
	sub.f64 	%fd29, %fd23, %fd2;
	sub.f64 	%fd30, %fd24, %fd3;
	sub.f64 	%fd31, %fd25, %fd4;
	sub.f64 	%fd32, %fd20, %fd11;
	sub.f64 	%fd33, %fd21, %fd12;
	sub.f64 	%fd34, %fd22, %fd13;
	sub.f64 	%fd35, %fd8, %fd2;
	sub.f64 	%fd36, %fd9, %fd3;
	sub.f64 	%fd37, %fd10, %fd4;
	sub.f64 	%fd38, %fd17, %fd2;
	sub.f64 	%fd39, %fd18, %fd3;
	sub.f64 	%fd40, %fd19, %fd4;
	sub.f64 	%fd41, %fd20, %fd14;
	sub.f64 	%fd42, %fd21, %fd15;
	sub.f64 	%fd43, %fd22, %fd16;
	sub.f64 	%fd44, %fd11, %fd5;
	sub.f64 	%fd45, %fd12, %fd6;
	sub.f64 	%fd46, %fd13, %fd7;
	sub.f64 	%fd47, %fd23, %fd8;
	sub.f64 	%fd48, %fd24, %fd9;
	sub.f64 	%fd49, %fd25, %fd10;
	sub.f64 	%fd50, %fd14, %fd11;
	sub.f64 	%fd51, %fd15, %fd12;
	sub.f64 	%fd52, %fd16, %fd13;
	sub.f64 	%fd53, %fd17, %fd23;
	sub.f64 	%fd54, %fd18, %fd24;
	sub.f64 	%fd55, %fd19, %fd25;
	sub.f64 	%fd56, %fd5, %fd14;
	sub.f64 	%fd57, %fd6, %fd15;
	sub.f64 	%fd58, %fd7, %fd16;
	sub.f64 	%fd59, %fd8, %fd17;
	sub.f64 	%fd60, %fd9, %fd18;
	sub.f64 	%fd61, %fd10, %fd19;
	add.f64 	%fd62, %fd44, %fd47;
	mul.f64 	%fd63, %fd33, %fd37;
	mul.f64 	%fd64, %fd36, %fd34;
	sub.f64 	%fd65, %fd63, %fd64;
	add.f64 	%fd66, %fd45, %fd48;
	mul.f64 	%fd67, %fd35, %fd34;
	mul.f64 	%fd68, %fd32, %fd37;
	sub.f64 	%fd69, %fd67, %fd68;
	mul.f64 	%fd70, %fd66, %fd69;
	fma.rn.f64 	%fd71, %fd62, %fd65, %fd70;
	add.f64 	%fd72, %fd46, %fd49;
	mul.f64 	%fd73, %fd32, %fd36;
	mul.f64 	%fd74, %fd35, %fd33;
	sub.f64 	%fd75, %fd73, %fd74;
	fma.rn.f64 	%fd76, %fd75, %fd72, %fd71;
	add.f64 	%fd77, %fd50, %fd53;
	mul.f64 	%fd78, %fd42, %fd31;
	mul.f64 	%fd79, %fd30, %fd43;
	sub.f64 	%fd80, %fd78, %fd79;
	add.f64 	%fd81, %fd51, %fd54;
	mul.f64 	%fd82, %fd29, %fd43;
	mul.f64 	%fd83, %fd41, %fd31;
	sub.f64 	%fd84, %fd82, %fd83;
	mul.f64 	%fd85, %fd81, %fd84;
	fma.rn.f64 	%fd86, %fd77, %fd80, %fd85;
	add.f64 	%fd87, %fd52, %fd55;
	mul.f64 	%fd88, %fd41, %fd30;
	mul.f64 	%fd89, %fd29, %fd42;
	sub.f64 	%fd90, %fd88, %fd89;
	fma.rn.f64 	%fd91, %fd90, %fd87, %fd86;
	add.f64 	%fd92, %fd76, %fd91;
	add.f64 	%fd93, %fd56, %fd59;
	mul.f64 	%fd94, %fd27, %fd40;
	mul.f64 	%fd95, %fd39, %fd28;
	sub.f64 	%fd96, %fd94, %fd95;
	add.f64 	%fd97, %fd57, %fd60;
	mul.f64 	%fd98, %fd38, %fd28;
	mul.f64 	%fd99, %fd26, %fd40;
	sub.f64 	%fd100, %fd98, %fd99;
	mul.f64 	%fd101, %fd97, %fd100;
	fma.rn.f64 	%fd102, %fd93, %fd96, %fd101;
	add.f64 	%fd103, %fd58, %fd61;
	mul.f64 	%fd104, %fd26, %fd39;
	mul.f64 	%fd105, %fd38, %fd27;
	sub.f64 	%fd106, %fd104, %fd105;
	fma.rn.f64 	%fd107, %fd106, %fd103, %fd102;
	add.f64 	%fd108, %fd107, %fd92;
	mul.f64 	%fd109, %fd108, 0d3FB5555555555555;
	mul.wide.s32 	%rd73, %r9, 8;
	add.s64 	%rd74, %rd16, %rd73;
	ld.global.f64 	%fd110, [%rd74];
	div.rn.f64 	%fd111, %fd109, %fd110;
	add.s64 	%rd75, %rd17, %rd73;
	st.global.f64 	[%rd75], %fd111;
	add.s64 	%rd76, %rd18, %rd73;
	ld.global.f64 	%fd112, [%rd76];
	sub.f64 	%fd113, %fd111, %fd112;
	add.s64 	%rd77, %rd19, %rd73;
	st.global.f64 	[%rd77], %fd113;
	sub.f64 	%fd114, %fd35, %fd44;
	sub.f64 	%fd115, %fd36, %fd45;
	sub.f64 	%fd116, %fd37, %fd46;
	add.f64 	%fd117, %fd35, %fd44;
	add.f64 	%fd118, %fd36, %fd45;
	add.f64 	%fd119, %fd37, %fd46;
	mul.f64 	%fd120, %fd115, %fd115;
	fma.rn.f64 	%fd121, %fd114, %fd114, %fd120;
	fma.rn.f64 	%fd122, %fd116, %fd116, %fd121;
	mul.f64 	%fd123, %fd118, %fd118;
	fma.rn.f64 	%fd124, %fd117, %fd117, %fd123;
	fma.rn.f64 	%fd125, %fd119, %fd119, %fd124;
	mul.f64 	%fd126, %fd122, %fd125;
	mul.f64 	%fd127, %fd115, %fd118;
	fma.rn.f64 	%fd128, %fd114, %fd117, %fd127;
	fma.rn.f64 	%fd129, %fd116, %fd119, %fd128;
	mul.f64 	%fd130, %fd129, %fd129;
	sub.f64 	%fd131, %fd126, %fd130;
	max.f64 	%fd132, %fd131, 0d0000000000000000;
	sub.f64 	%fd133, %fd23, %fd17;
	sub.f64 	%fd134, %fd41, %fd133;
	sub.f64 	%fd135, %fd24, %fd18;
	sub.f64 	%fd136, %fd42, %fd135;
	sub.f64 	%fd137, %fd25, %fd19;
	sub.f64 	%fd138, %fd43, %fd137;
	add.f64 	%fd139, %fd41, %fd133;
	add.f64 	%fd140, %fd42, %fd135;
	add.f64 	%fd141, %fd43, %fd137;
	mul.f64 	%fd142, %fd136, %fd136;
	fma.rn.f64 	%fd143, %fd134, %fd134, %fd142;
	fma.rn.f64 	%fd144, %fd138, %fd138, %fd143;
	mul.f64 	%fd145, %fd140, %fd140;
	fma.rn.f64 	%fd146, %fd139, %fd139, %fd145;
	fma.rn.f64 	%fd147, %fd141, %fd141, %fd146;
	mul.f64 	%fd148, %fd144, %fd147;
	mul.f64 	%fd149, %fd136, %fd140;
	fma.rn.f64 	%fd150, %fd134, %fd139, %fd149;
	fma.rn.f64 	%fd151, %fd138, %fd141, %fd150;
	mul.f64 	%fd152, %fd151, %fd151;
	sub.f64 	%fd153, %fd148, %fd152;
	max.f64 	%fd154, %fd153, %fd132;
	sub.f64 	%fd155, %fd14, %fd5;
	sub.f64 	%fd156, %fd38, %fd155;
	sub.f64 	%fd157, %fd15, %fd6;
	sub.f64 	%fd158, %fd39, %fd157;
	sub.f64 	%fd159, %fd16, %fd7;
	sub.f64 	%fd160, %fd40, %fd159;
	add.f64 	%fd161, %fd38, %fd155;
	add.f64 	%fd162, %fd39, %fd157;
	add.f64 	%fd163, %fd40, %fd159;
	mul.f64 	%fd164, %fd158, %fd158;
	fma.rn.f64 	%fd165, %fd156, %fd156, %fd164;
	fma.rn.f64 	%fd166, %fd160, %fd160, %fd165;
	mul.f64 	%fd167, %fd162, %fd162;
	fma.rn.f64 	%fd168, %fd161, %fd161, %fd167;
	fma.rn.f64 	%fd169, %fd163, %fd163, %fd168;
	mul.f64 	%fd170, %fd166, %fd169;
	mul.f64 	%fd171, %fd158, %fd162;
	fma.rn.f64 	%fd172, %fd156, %fd161, %fd171;
	fma.rn.f64 	%fd173, %fd160, %fd163, %fd172;
	mul.f64 	%fd174, %fd173, %fd173;
	sub.f64 	%fd175, %fd170, %fd174;
	max.f64 	%fd176, %fd175, %fd154;
	sub.f64 	%fd177, %fd17, %fd8;
	sub.f64 	%fd178, %fd26, %fd177;
	sub.f64 	%fd179, %fd18, %fd9;
	sub.f64 	%fd180, %fd27, %fd179;
	sub.f64 	%fd181, %fd19, %fd10;
	sub.f64 	%fd182, %fd28, %fd181;
	add.f64 	%fd183, %fd26, %fd177;
	add.f64 	%fd184, %fd27, %fd179;
	add.f64 	%fd185, %fd28, %fd181;
	mul.f64 	%fd186, %fd180, %fd180;
	fma.rn.f64 	%fd187, %fd178, %fd178, %fd186;
	fma.rn.f64 	%fd188, %fd182, %fd182, %fd187;
	mul.f64 	%fd189, %fd184, %fd184;
	fma.rn.f64 	%fd190, %fd183, %fd183, %fd189;
	fma.rn.f64 	%fd191, %fd185, %fd185, %fd190;
	mul.f64 	%fd192, %fd188, %fd191;
	mul.f64 	%fd193, %fd180, %fd184;
	fma.rn.f64 	%fd194, %fd178, %fd183, %fd193;
	fma.rn.f64 	%fd195, %fd182, %fd185, %fd194;
	mul.f64 	%fd196, %fd195, %fd195;
	sub.f64 	%fd197, %fd192, %fd196;
	max.f64 	%fd198, %fd197, %fd176;
	sub.f64 	%fd199, %fd47, %fd32;
	sub.f64 	%fd200, %fd48, %fd33;
	sub.f64 	%fd201, %fd49, %fd34;
	add.f64 	%fd202, %fd47, %fd32;
	add.f64 	%fd203, %fd48, %fd33;
	add.f64 	%fd204, %fd49, %fd34;
	mul.f64 	%fd205, %fd200, %fd200;
	fma.rn.f64 	%fd206, %fd199, %fd199, %fd205;
	fma.rn.f64 	%fd207, %fd201, %fd201, %fd206;
	mul.f64 	%fd208, %fd203, %fd203;
	fma.rn.f64 	%fd209, %fd202, %fd202, %fd208;
	fma.rn.f64 	%fd210, %fd204, %fd204, %fd209;
	mul.f64 	%fd211, %fd207, %fd210;
	mul.f64 	%fd212, %fd200, %fd203;
	fma.rn.f64 	%fd213, %fd199, %fd202, %fd212;
	fma.rn.f64 	%fd214, %fd201, %fd204, %fd213;
	mul.f64 	%fd215, %fd214, %fd214;
	sub.f64 	%fd216, %fd211, %fd215;
	max.f64 	%fd217, %fd216, %fd198;
	sub.f64 	%fd218, %fd50, %fd29;
	sub.f64 	%fd219, %fd51, %fd30;
	sub.f64 	%fd220, %fd52, %fd31;
	add.f64 	%fd221, %fd50, %fd29;
	add.f64 	%fd222, %fd51, %fd30;
	add.f64 	%fd223, %fd52, %fd31;
	mul.f64 	%fd224, %fd219, %fd219;
	fma.rn.f64 	%fd225, %fd218, %fd218, %fd224;
	fma.rn.f64 	%fd226, %fd220, %fd220, %fd225;
	mul.f64 	%fd227, %fd222, %fd222;
	fma.rn.f64 	%fd228, %fd221, %fd221, %fd227;
	fma.rn.f64 	%fd229, %fd223, %fd223, %fd228;
	mul.f64 	%fd230, %fd226, %fd229;
	mul.f64 	%fd231, %fd219, %fd222;
	fma.rn.f64 	%fd232, %fd218, %fd221, %fd231;
	fma.rn.f64 	%fd233, %fd220, %fd223, %fd232;
	mul.f64 	%fd234, %fd233, %fd233;
	sub.f64 	%fd235, %fd230, %fd234;
	max.f64 	%fd236, %fd235, %fd217;
	mul.f64 	%fd237, %fd109, 0d4010000000000000;
	sqrt.rn.f64 	%fd238, %fd236;
	div.rn.f64 	%fd239, %fd237, %fd238;
	add.s64 	%rd78, %rd20, %rd73;
	st.global.f64 	[%rd78], %fd239;
	ld.global.u32 	%r18, [%rd32];
	mul.wide.s32 	%rd79, %r18, 8;
	add.s64 	%rd80, %rd25, %rd79;
	ld.global.f64 	%fd240, [%rd80];
	add.s64 	%rd81, %rd26, %rd79;
	ld.global.f64 	%fd241, [%rd81];
	add.s64 	%rd82, %rd27, %rd79;
	ld.global.f64 	%fd242, [%rd82];
	ld.global.u32 	%r19, [%rd38];
	mul.wide.s32 	%rd83, %r19, 8;
	add.s64 	%rd84, %rd25, %rd83;
	ld.global.f64 	%fd243, [%rd84];
	add.s64 	%rd85, %rd26, %rd83;
	ld.global.f64 	%fd244, [%rd85];
	add.s64 	%rd86, %rd27, %rd83;
	ld.global.f64 	%fd245, [%rd86];
	ld.global.u32 	%r20, [%rd43];
	mul.wide.s32 	%rd87, %r20, 8;
	add.s64 	%rd88, %rd25, %rd87;
	ld.global.f64 	%fd246, [%rd88];
	add.s64 	%rd89, %rd26, %rd87;
	ld.global.f64 	%fd247, [%rd89];
	add.s64 	%rd90, %rd27, %rd87;
	ld.global.f64 	%fd248, [%rd90];
	ld.global.u32 	%r21, [%rd48];
	mul.wide.s32 	%rd91, %r21, 8;
	add.s64 	%rd92, %rd25, %rd91;
	ld.global.f64 	%fd249, [%rd92];
	add.s64 	%rd93, %rd26, %rd91;
	ld.global.f64 	%fd250, [%rd93];
	add.s64 	%rd94, %rd27, %rd91;
	ld.global.f64 	%fd251, [%rd94];
	ld.global.u32 	%r22, [%rd53];
	mul.wide.s32 	%rd95, %r22, 8;
	add.s64 	%rd96, %rd25, %rd95;
	ld.global.f64 	%fd252, [%rd96];
	add.s64 	%rd97, %rd26, %rd95;
	ld.global.f64 	%fd253, [%rd97];
	add.s64 	%rd98, %rd27, %rd95;
	ld.global.f64 	%fd254, [%rd98];
	ld.global.u32 	%r23, [%rd58];
	mul.wide.s32 	%rd99, %r23, 8;
	add.s64 	%rd100, %rd25, %rd99;
	ld.global.f64 	%fd255, [%rd100];
	add.s64 	%rd101, %rd26, %rd99;
	ld.global.f64 	%fd256, [%rd101];
	add.s64 	%rd102, %rd27, %rd99;
	ld.global.f64 	%fd257, [%rd102];
	ld.global.u32 	%r24, [%rd63];
	mul.wide.s32 	%rd103, %r24, 8;
	add.s64 	%rd104, %rd25, %rd103;
	ld.global.f64 	%fd258, [%rd104];
	add.s64 	%rd105, %rd26, %rd103;
	ld.global.f64 	%fd259, [%rd105];
	add.s64 	%rd106, %rd27, %rd103;
	ld.global.f64 	%fd260, [%rd106];
	ld.global.u32 	%r25, [%rd68];
	mul.wide.s32 	%rd107, %r25, 8;
	add.s64 	%rd108, %rd25, %rd107;
	ld.global.f64 	%fd261, [%rd108];
	add.s64 	%rd109, %rd26, %rd107;
	ld.global.f64 	%fd262, [%rd109];
	add.s64 	%rd110, %rd27, %rd107;
	ld.global.f64 	%fd263, [%rd110];
	mul.f64 	%fd264, %fd444, 0d3FE0000000000000;
	mul.f64 	%fd265, %fd264, %fd240;
	sub.f64 	%fd266, %fd2, %fd265;
	mul.f64 	%fd267, %fd264, %fd241;
	sub.f64 	%fd268, %fd3, %fd267;
	mul.f64 	%fd269, %fd264, %fd242;
	sub.f64 	%fd270, %fd4, %fd269;
	mul.f64 	%fd271, %fd264, %fd243;
	sub.f64 	%fd272, %fd5, %fd271;
	mul.f64 	%fd273, %fd264, %fd244;
	sub.f64 	%fd274, %fd6, %fd273;
	mul.f64 	%fd275, %fd264, %fd245;
	sub.f64 	%fd276, %fd7, %fd275;
	mul.f64 	%fd277, %fd264, %fd246;
	sub.f64 	%fd278, %fd8, %fd277;
	mul.f64 	%fd279, %fd264, %fd247;
	sub.f64 	%fd280, %fd9, %fd279;
	mul.f64 	%fd281, %fd264, %fd248;
	sub.f64 	%fd282, %fd10, %fd281;
	mul.f64 	%fd283, %fd264, %fd249;
	sub.f64 	%fd284, %fd11, %fd283;
	mul.f64 	%fd285, %fd264, %fd250;
	sub.f64 	%fd286, %fd12, %fd285;
	mul.f64 	%fd287, %fd264, %fd251;
	sub.f64 	%fd288, %fd13, %fd287;
	mul.f64 	%fd289, %fd264, %fd252;
	sub.f64 	%fd290, %fd14, %fd289;
	mul.f64 	%fd291, %fd264, %fd253;
	sub.f64 	%fd292, %fd15, %fd291;
	mul.f64 	%fd293, %fd264, %fd254;
	sub.f64 	%fd294, %fd16, %fd293;
	mul.f64 	%fd295, %fd264, %fd255;
	sub.f64 	%fd296, %fd17, %fd295;
	mul.f64 	%fd297, %fd264, %fd256;
	sub.f64 	%fd298, %fd18, %fd297;
	mul.f64 	%fd299, %fd264, %fd257;
	sub.f64 	%fd300, %fd19, %fd299;
	mul.f64 	%fd301, %fd264, %fd258;
	sub.f64 	%fd302, %fd20, %fd301;
	mul.f64 	%fd303, %fd264, %fd259;
	sub.f64 	%fd304, %fd21, %fd303;
	mul.f64 	%fd305, %fd264, %fd260;
	sub.f64 	%fd306, %fd22, %fd305;
	mul.f64 	%fd307, %fd264, %fd261;
	sub.f64 	%fd308, %fd23, %fd307;
	mul.f64 	%fd309, %fd264, %fd262;
	sub.f64 	%fd310, %fd24, %fd309;
	mul.f64 	%fd311, %fd264, %fd263;
	sub.f64 	%fd312, %fd25, %fd311;
	sub.f64 	%fd313, %fd302, %fd266;
	sub.f64 	%fd314, %fd296, %fd284;
	add.f64 	%fd315, %fd314, %fd313;
	sub.f64 	%fd316, %fd308, %fd272;
	sub.f64 	%fd317, %fd315, %fd316;
	sub.f64 	%fd318, %fd290, %fd278;
	sub.f64 	%fd319, %fd317, %fd318;
	mul.f64 	%fd320, %fd319, 0d3FC0000000000000;
	sub.f64 	%fd321, %fd313, %fd314;
	add.f64 	%fd322, %fd321, %fd316;
	sub.f64 	%fd323, %fd322, %fd318;
	mul.f64 	%fd324, %fd323, 0d3FC0000000000000;
	add.f64 	%fd325, %fd315, %fd316;
	add.f64 	%fd326, %fd318, %fd325;
	mul.f64 	%fd327, %fd326, 0d3FC0000000000000;
	sub.f64 	%fd328, %fd304, %fd268;
	sub.f64 	%fd329, %fd298, %fd286;
	add.f64 	%fd330, %fd329, %fd328;
	sub.f64 	%fd331, %fd310, %fd274;
	sub.f64 	%fd332, %fd330, %fd331;
	sub.f64 	%fd333, %fd292, %fd280;
	sub.f64 	%fd334, %fd332, %fd333;
	mul.f64 	%fd335, %fd334, 0d3FC0000000000000;
	sub.f64 	%fd336, %fd328, %fd329;
	add.f64 	%fd337, %fd336, %fd331;
	sub.f64 	%fd338, %fd337, %fd333;
	mul.f64 	%fd339, %fd338, 0d3FC0000000000000;
	add.f64 	%fd340, %fd330, %fd331;
	add.f64 	%fd341, %fd333, %fd340;
	mul.f64 	%fd342, %fd341, 0d3FC0000000000000;
	sub.f64 	%fd343, %fd306, %fd270;
	sub.f64 	%fd344, %fd300, %fd288;
	add.f64 	%fd345, %fd344, %fd343;
	sub.f64 	%fd346, %fd312, %fd276;
	sub.f64 	%fd347, %fd345, %fd346;
	sub.f64 	%fd348, %fd294, %fd282;
	sub.f64 	%fd349, %fd347, %fd348;
	mul.f64 	%fd350, %fd349, 0d3FC0000000000000;
	sub.f64 	%fd351, %fd343, %fd344;
	add.f64 	%fd352, %fd351, %fd346;
	sub.f64 	%fd353, %fd352, %fd348;
	mul.f64 	%fd354, %fd353, 0d3FC0000000000000;
	add.f64 	%fd355, %fd345, %fd346;
	add.f64 	%fd356, %fd348, %fd355;
	mul.f64 	%fd357, %fd356, 0d3FC0000000000000;
	mul.f64 	%fd358, %fd339, %fd357;
	mul.f64 	%fd359, %fd342, %fd354;
	sub.f64 	%fd360, %fd358, %fd359;
	mul.f64 	%fd361, %fd342, %fd350;
	mul.f64 	%fd362, %fd335, %fd357;
	sub.f64 	%fd363, %fd361, %fd362;
	mul.f64 	%fd364, %fd335, %fd354;
	mul.f64 	%fd365, %fd339, %fd350;
	sub.f64 	%fd366, %fd364, %fd365;
	mul.f64 	%fd367, %fd327, %fd354;
	mul.f64 	%fd368, %fd324, %fd357;
	sub.f64 	%fd369, %fd367, %fd368;
	mul.f64 	%fd370, %fd320, %fd357;
	mul.f64 	%fd371, %fd327, %fd350;
	sub.f64 	%fd372, %fd370, %fd371;
	mul.f64 	%fd373, %fd324, %fd350;
	mul.f64 	%fd374, %fd320, %fd354;
	sub.f64 	%fd375, %fd373, %fd374;
	mul.f64 	%fd376, %fd324, %fd342;
	mul.f64 	%fd377, %fd327, %fd339;
	sub.f64 	%fd378, %fd376, %fd377;
	mul.f64 	%fd379, %fd327, %fd335;
	mul.f64 	%fd380, %fd320, %fd342;
	sub.f64 	%fd381, %fd379, %fd380;
	mul.f64 	%fd382, %fd320, %fd339;
	mul.f64 	%fd383, %fd324, %fd335;
	sub.f64 	%fd384, %fd382, %fd383;
	neg.f64 	%fd385, %fd360;
	sub.f64 	%fd386, %fd385, %fd363;
	sub.f64 	%fd387, %fd386, %fd366;
	sub.f64 	%fd388, %fd360, %fd363;
	sub.f64 	%fd389, %fd388, %fd366;
	add.f64 	%fd390, %fd360, %fd363;
	sub.f64 	%fd391, %fd390, %fd366;
	sub.f64 	%fd392, %fd363, %fd360;
	sub.f64 	%fd393, %fd392, %fd366;
	neg.f64 	%fd394, %fd369;
	sub.f64 	%fd395, %fd394, %fd372;
	sub.f64 	%fd396, %fd395, %fd375;
	sub.f64 	%fd397, %fd369, %fd372;
	sub.f64 	%fd398, %fd397, %fd375;
	add.f64 	%fd399, %fd369, %fd372;
	sub.f64 	%fd400, %fd399, %fd375;
	sub.f64 	%fd401, %fd372, %fd369;
	sub.f64 	%fd402, %fd401, %fd375;
	neg.f64 	%fd403, %fd378;
	sub.f64 	%fd404, %fd403, %fd381;
	sub.f64 	%fd405, %fd404, %fd384;
	sub.f64 	%fd406, %fd378, %fd381;
	sub.f64 	%fd407, %fd406, %fd384;
	add.f64 	%fd408, %fd378, %fd381;
	sub.f64 	%fd409, %fd408, %fd384;
	sub.f64 	%fd410, %fd381, %fd378;
	sub.f64 	%fd411, %fd410, %fd384;
	mul.f64 	%fd412, %fd339, %fd372;
	fma.rn.f64 	%fd413, %fd324, %fd363, %fd412;
	fma.rn.f64 	%fd414, %fd381, %fd354, %fd413;
	mul.f64 	%fd415, %fd414, 0d4020000000000000;
	rcp.rn.f64 	%fd416, %fd415;
	sub.f64 	%fd417, %fd240, %fd258;
	sub.f64 	%fd418, %fd243, %fd261;
	mul.f64 	%fd419, %fd418, %fd389;
	fma.rn.f64 	%fd420, %fd417, %fd387, %fd419;
	sub.f64 	%fd421, %fd246, %fd252;
	fma.rn.f64 	%fd422, %fd421, %fd391, %fd420;
	sub.f64 	%fd423, %fd249, %fd255;
	fma.rn.f64 	%fd424, %fd393, %fd423, %fd422;
	mul.f64 	%fd425, %fd416, %fd424;
	sub.f64 	%fd426, %fd241, %fd259;
	sub.f64 	%fd427, %fd244, %fd262;
	mul.f64 	%fd428, %fd398, %fd427;
	fma.rn.f64 	%fd429, %fd396, %fd426, %fd428;
	sub.f64 	%fd430, %fd247, %fd253;
	fma.rn.f64 	%fd431, %fd400, %fd430, %fd429;
	sub.f64 	%fd432, %fd250, %fd256;
	fma.rn.f64 	%fd433, %fd402, %fd432, %fd431;
	mul.f64 	%fd434, %fd416, %fd433;
	sub.f64 	%fd435, %fd242, %fd260;
	sub.f64 	%fd436, %fd245, %fd263;
	mul.f64 	%fd437, %fd407, %fd436;
	fma.rn.f64 	%fd438, %fd405, %fd435, %fd437;
	sub.f64 	%fd439, %fd248, %fd254;
	fma.rn.f64 	%fd440, %fd409, %fd439, %fd438;
	sub.f64 	%fd441, %fd251, %fd257;
	fma.rn.f64 	%fd442, %fd411, %fd441, %fd440;
	mul.f64 	%fd443, %fd416, %fd442;
	add.s64 	%rd111, %rd21, %rd73;
	st.global.f64 	[%rd111], %fd425;
	add.s64 	%rd112, %rd22, %rd73;
	st.global.f64 	[%rd112], %fd434;
	add.s64 	%rd113, %rd23, %rd73;
	st.global.f64 	[%rd113], %fd443;
$L__BB10_2:
	ret;

}
	// .globl	_Z32CalcLagrangeElementsPart2_kerneliPdS_S_S_
.visible .entry _Z32CalcLagrangeElementsPart2_kerneliPdS_S_S_(
	.param .u32 _Z32CalcLagrangeElementsPart2_kerneliPdS_S_S__param_0,
	.param .u64 .ptr .align 1 _Z32CalcLagrangeElementsPart2_kerneliPdS_S_S__param_1,
	.param .u64 .ptr .align 1 _Z32CalcLagrangeElementsPart2_kerneliPdS_S_S__param_2,
	.param .u64 .ptr .align 1 _Z32CalcLagrangeElementsPart2_kerneliPdS_S_S__param_3,
	.param .u64 .ptr .align 1 _Z32CalcLagrangeElementsPart2_kerneliPdS_S_S__param_4
)
{
	.reg .pred 	%p<2>;
	.reg .b32 	%r<6>;
	.reg .b64 	%rd<14>;
	.reg .b64 	%fd<13>;

	ld.param.u32 	%r2, [_Z32CalcLagrangeElementsPart2_kerneliPdS_S_S__param_0];
	ld.param.u64 	%rd1, [_Z32CalcLagrangeElementsPart2_kerneliPdS_S_S__param_1];
	ld.param.u64 	%rd2, [_Z32CalcLagrangeElementsPart2_kerneliPdS_S_S__param_2];
	ld.param.u64 	%rd3, [_Z32CalcLagrangeElementsPart2_kerneliPdS_S_S__param_3];
	ld.param.u64 	%rd4, [_Z32CalcLagrangeElementsPart2_kerneliPdS_S_S__param_4];
	mov.u32 	%r3, %ntid.x;
	mov.u32 	%r4, %ctaid.x;
	mov.u32 	%r5, %tid.x;
	mad.lo.s32 	%r1, %r3, %r4, %r5;
	setp.ge.s32 	%p1, %r1, %r2;
	@%p1 bra 	$L__BB11_2;
	cvta.to.global.u64 	%rd5, %rd1;
	cvta.to.global.u64 	%rd6, %rd2;
	cvta.to.global.u64 	%rd7, %rd3;
	cvta.to.global.u64 	%rd8, %rd4;
	mul.wide.s32 	%rd9, %r1, 8;
	add.s64 	%rd10, %rd5, %rd9;
	ld.global.f64 	%fd1, [%rd10];
	add.s64 	%rd11, %rd6, %rd9;
	ld.global.f64 	%fd2, [%rd11];
	add.f64 	%fd3, %fd1, %fd2;
	add.s64 	%rd12, %rd7, %rd9;
	ld.global.f64 	%fd4, [%rd12];
	add.f64 	%fd5, %fd3, %fd4;
	div.rn.f64 	%fd6, %fd5, 0d4008000000000000;
	add.s64 	%rd13, %rd8, %rd9;
	st.global.f64 	[%rd13], %fd5;
	ld.global.f64 	%fd7, [%rd10];
	sub.f64 	%fd8, %fd7, %fd6;
	st.global.f64 	[%rd10], %fd8;
	ld.global.f64 	%fd9, [%rd11];
	sub.f64 	%fd10, %fd9, %fd6;
	st.global.f64 	[%rd11], %fd10;
	ld.global.f64 	%fd11, [%rd12];
	sub.f64 	%fd12, %fd11, %fd6;
	st.global.f64 	[%rd12], %fd12;
$L__BB11_2:
	ret;

}
	// .globl	_Z38CalcMonotonicQGradientsForElems_kerneliPiPdS0_S0_S0_S0_S0_S0_S0_S0_S0_S0_S0_S0_S0_
.visible .entry _Z38CalcMonotonicQGradientsForElems_kerneliPiPdS0_S0_S0_S0_S0_S0_S0_S0_S0_S0_S0_S0_S0_(
	.param .u32 _Z38CalcMonotonicQGradientsForElems_kerneliPiPdS0_S0_S0_S0_S0_S0_S0_S0_S0_S0_S0_S0_S0__param_0,
	.param .u64 .ptr .align 1 _Z38CalcMonotonicQGradientsForElems_kerneliPiPdS0_S0_S0_S0_S0_S0_S0_S0_S0_S0_S0_S0_S0__param_1,
	.param .u64 .ptr .align 1 _Z38CalcMonotonicQGradientsForElems_kerneliPiPdS0_S0_S0_S0_S0_S0_S0_S0_S0_S0_S0_S0_S0__param_2,
	.param .u64 .ptr .align 1 _Z38CalcMonotonicQGradientsForElems_kerneliPiPdS0_S0_S0_S0_S0_S0_S0_S0_S0_S0_S0_S0_S0__param_3,
	.param .u64 .ptr .align 1 _Z38CalcMonotonicQGradientsForElems_kerneliPiPdS0_S0_S0_S0_S0_S0_S0_S0_S0_S0_S0_S0_S0__param_4,
	.param .u64 .ptr .align 1 _Z38CalcMonotonicQGradientsForElems_kerneliPiPdS0_S0_S0_S0_S0_S0_S0_S0_S0_S0_S0_S0_S0__param_5,
	.param .u64 .ptr .align 1 _Z38CalcMonotonicQGradientsForElems_kerneliPiPdS0_S0_S0_S0_S0_S0_S0_S0_S0_S0_S0_S0_S0__param_6,
	.param .u64 .ptr .align 1 _Z38CalcMonotonicQGradientsForElems_kerneliPiPdS0_S0_S0_S0_S0_S0_S0_S0_S0_S0_S0_S0_S0__param_7,
	.param .u64 .ptr .align 1 _Z38CalcMonotonicQGradientsForElems_kerneliPiPdS0_S0_S0_S0_S0_S0_S0_S0_S0_S0_S0_S0_S0__param_8,
	.param .u64 .ptr .align 1 _Z38CalcMonotonicQGradientsForElems_kerneliPiPdS0_S0_S0_S0_S0_S0_S0_S0_S0_S0_S0_S0_S0__param_9,
	.param .u64 .ptr .align 1 _Z38CalcMonotonicQGradientsForElems_kerneliPiPdS0_S0_S0_S0_S0_S0_S0_S0_S0_S0_S0_S0_S0__param_10,
	.param .u64 .ptr .align 1 _Z38CalcMonotonicQGradientsForElems_kerneliPiPdS0_S0_S0_S0_S0_S0_S0_S0_S0_S0_S0_S0_S0__param_11,
	.param .u64 .ptr .align 1 _Z38CalcMonotonicQGradientsForElems_kerneliPiPdS0_S0_S0_S0_S0_S0_S0_S0_S0_S0_S0_S0_S0__param_12,
	.param .u64 .ptr .align 1 _Z38CalcMonotonicQGradientsForElems_kerneliPiPdS0_S0_S0_S0_S0_S0_S0_S0_S0_S0_S0_S0_S0__param_13,
	.param .u64 .ptr .align 1 _Z38CalcMonotonicQGradientsForElems_kerneliPiPdS0_S0_S0_S0_S0_S0_S0_S0_S0_S0_S0_S0_S0__param_14,
	.param .u64 .ptr .align 1 _Z38CalcMonotonicQGradientsForElems_kerneliPiPdS0_S0_S0_S0_S0_S0_S0_S0_S0_S0_S0_S0_S0__param_15
)
{
	.reg .pred 	%p<2>;
	.reg .b32 	%r<19>;
	.reg .b64 	%rd<121>;
	.reg .b64 	%fd<255>;

	ld.param.u32 	%r1, [_Z38CalcMonotonicQGradientsForElems_kerneliPiPdS0_S0_S0_S0_S0_S0_S0_S0_S0_S0_S0_S0_S0__param_0];
	mov.u32 	%r2, %ntid.x;
	mov.u32 	%r3, %ctaid.x;
	mov.u32 	%r4, %tid.x;
	mad.lo.s32 	%r5, %r2, %r3, %r4;
	setp.ge.s32 	%p1, %r5, %r1;
	@%p1 bra 	$L__BB12_2;
	ld.param.u64 	%rd120, [_Z38CalcMonotonicQGradientsForElems_kerneliPiPdS0_S0_S0_S0_S0_S0_S0_S0_S0_S0_S0_S0_S0__param_15];
	ld.param.u64 	%rd119, [_Z38CalcMonotonicQGradientsForElems_kerneliPiPdS0_S0_S0_S0_S0_S0_S0_S0_S0_S0_S0_S0_S0__param_14];
	ld.param.u64 	%rd118, [_Z38CalcMonotonicQGradientsForElems_kerneliPiPdS0_S0_S0_S0_S0_S0_S0_S0_S0_S0_S0_S0_S0__param_13];
	ld.param.u64 	%rd117, [_Z38CalcMonotonicQGradientsForElems_kerneliPiPdS0_S0_S0_S0_S0_S0_S0_S0_S0_S0_S0_S0_S0__param_12];
	ld.param.u64 	%rd116, [_Z38CalcMonotonicQGradientsForElems_kerneliPiPdS0_S0_S0_S0_S0_S0_S0_S0_S0_S0_S0_S0_S0__param_11];
	ld.param.u64 	%rd115, [_Z38CalcMonotonicQGradientsForElems_kerneliPiPdS0_S0_S0_S0_S0_S0_S0_S0_S0_S0_S0_S0_S0__param_10];
	ld.param.u64 	%rd114, [_Z38CalcMonotonicQGradientsForElems_kerneliPiPdS0_S0_S0_S0_S0_S0_S0_S0_S0_S0_S0_S0_S0__param_9];
	ld.param.u64 	%rd113, [_Z38CalcMonotonicQGradientsForElems_kerneliPiPdS0_S0_S0_S0_S0_S0_S0_S0_S0_S0_S0_S0_S0__param_8];
	ld.param.u64 	%rd112, [_Z38CalcMonotonicQGradientsForElems_kerneliPiPdS0_S0_S0_S0_S0_S0_S0_S0_S0_S0_S0_S0_S0__param_7];
	ld.param.u64 	%rd111, [_Z38CalcMonotonicQGradientsForElems_kerneliPiPdS0_S0_S0_S0_S0_S0_S0_S0_S0_S0_S0_S0_S0__param_6];
	ld.param.u64 	%rd110, [_Z38CalcMonotonicQGradientsForElems_kerneliPiPdS0_S0_S0_S0_S0_S0_S0_S0_S0_S0_S0_S0_S0__param_5];
	ld.param.u64 	%rd109, [_Z38CalcMonotonicQGradientsForElems_kerneliPiPdS0_S0_S0_S0_S0_S0_S0_S0_S0_S0_S0_S0_S0__param_4];
	ld.param.u64 	%rd108, [_Z38CalcMonotonicQGradientsForElems_kerneliPiPdS0_S0_S0_S0_S0_S0_S0_S0_S0_S0_S0_S0_S0__param_3];
	ld.param.u64 	%rd107, [_Z38CalcMonotonicQGradientsForElems_kerneliPiPdS0_S0_S0_S0_S0_S0_S0_S0_S0_S0_S0_S0_S0__param_2];
	ld.param.u64 	%rd106, [_Z38CalcMonotonicQGradientsForElems_kerneliPiPdS0_S0_S0_S0_S0_S0_S0_S0_S0_S0_S0_S0_S0__param_1];
	ld.param.u32 	%r18, [_Z38CalcMonotonicQGradientsForElems_kerneliPiPdS0_S0_S0_S0_S0_S0_S0_S0_S0_S0_S0_S0_S0__param_0];
	cvta.to.global.u64 	%rd16, %rd106;
	cvta.to.global.u64 	%rd17, %rd107;
	cvta.to.global.u64 	%rd18, %rd108;
	cvta.to.global.u64 	%rd19, %rd109;
	cvta.to.global.u64 	%rd20, %rd110;
	cvta.to.global.u64 	%rd21, %rd111;
	cvta.to.global.u64 	%rd22, %rd112;
	cvta.to.global.u64 	%rd23, %rd113;
	cvta.to.global.u64 	%rd24, %rd114;
	cvta.to.global.u64 	%rd25, %rd115;
	cvta.to.global.u64 	%rd26, %rd116;
	cvta.to.global.u64 	%rd27, %rd117;
	cvta.to.global.u64 	%rd28, %rd118;
	cvta.to.global.u64 	%rd29, %rd119;
	cvta.to.global.u64 	%rd30, %rd120;
	mov.u32 	%r6, %ntid.x;
	mov.u32 	%r7, %ctaid.x;
	mov.u32 	%r8, %tid.x;
	mad.lo.s32 	%r9, %r6, %r7, %r8;
	mul.wide.s32 	%rd31, %r9, 4;
	add.s64 	%rd32, %rd16, %rd31;
	ld.global.u32 	%r10, [%rd32];
	mul.wide.s32 	%rd33, %r18, 4;
	add.s64 	%rd34, %rd32, %rd33;
	ld.global.u32 	%r11, [%rd34];
	add.s64 	%rd35, %rd34, %rd33;
	ld.global.u32 	%r12, [%rd35];
	add.s64 	%rd36, %rd35, %rd33;
	ld.global.u32 	%r13, [%rd36];
	add.s64 	%rd37, %rd36, %rd33;
	ld.global.u32 	%r14, [%rd37];
	add.s64 	%rd38, %rd37, %rd33;
	ld.global.u32 	%r15, [%rd38];
	add.s64 	%rd39, %rd38, %rd33;
	ld.global.u32 	%r16, [%rd39];
	add.s64 	%rd40, %rd39, %rd33;
	ld.global.u32 	%r17, [%rd40];
	mul.wide.s32 	%rd41, %r10, 8;
	add.s64 	%rd42, %rd17, %rd41;
	ld.global.f64 	%fd1, [%rd42];
	mul.wide.s32 	%rd43, %r11, 8;
	add.s64 	%rd44, %rd17, %rd43;
	ld.global.f64 	%fd2, [%rd44];
	mul.wide.s32 	%rd45, %r12, 8;
	add.s64 	%rd46, %rd17, %rd45;
	ld.global.f64 	%fd3, [%rd46];
	mul.wide.s32 	%rd47, %r13, 8;
	add.s64 	%rd48, %rd17, %rd47;
	ld.global.f64 	%fd4, [%rd48];
	mul.wide.s32 	%rd49, %r14, 8;
	add.s64 	%rd50, %rd17, %rd49;
	ld.global.f64 	%fd5, [%rd50];
	mul.wide.s32 	%rd51, %r15, 8;
	add.s64 	%rd52, %rd17, %rd51;
	ld.global.f64 	%fd6, [%rd52];
	mul.wide.s32 	%rd53, %r16, 8;
	add.s64 	%rd54, %rd17, %rd53;
	ld.global.f64 	%fd7, [%rd54];
	mul.wide.s32 	%rd55, %r17, 8;
	add.s64 	%rd56, %rd17, %rd55;
	ld.global.f64 	%fd8, [%rd56];
	add.s64 	%rd57, %rd18, %rd41;
	ld.global.f64 	%fd9, [%rd57];
	add.s64 	%rd58, %rd18, %rd43;
	ld.global.f64 	%fd10, [%rd58];
	add.s64 	%rd59, %rd18, %rd45;
	ld.global.f64 	%fd11, [%rd59];
	add.s64 	%rd60, %rd18, %rd47;
	ld.global.f64 	%fd12, [%rd60];
	add.s64 	%rd61, %rd18, %rd49;
	ld.global.f64 	%fd13, [%rd61];
	add.s64 	%rd62, %rd18, %rd51;
	ld.global.f64 	%fd14, [%rd62];
	add.s64 	%rd63, %rd18, %rd53;
	ld.global.f64 	%fd15, [%rd63];
	add.s64 	%rd64, %rd18, %rd55;
	ld.global.f64 	%fd16, [%rd64];
	add.s64 	%rd65, %rd19, %rd41;
	ld.global.f64 	%fd17, [%rd65];
	add.s64 	%rd66, %rd19, %rd43;
	ld.global.f64 	%fd18, [%rd66];
	add.s64 	%rd67, %rd19, %rd45;
	ld.global.f64 	%fd19, [%rd67];
	add.s64 	%rd68, %rd19, %rd47;
	ld.global.f64 	%fd20, [%rd68];
	add.s64 	%rd69, %rd19, %rd49;
	ld.global.f64 	%fd21, [%rd69];
	add.s64 	%rd70, %rd19, %rd51;
	ld.global.f64 	%fd22, [%rd70];
	add.s64 	%rd71, %rd19, %rd53;
	ld.global.f64 	%fd23, [%rd71];
	add.s64 	%rd72, %rd19, %rd55;
	ld.global.f64 	%fd24, [%rd72];
	add.s64 	%rd73, %rd20, %rd41;
	ld.global.f64 	%fd25, [%rd73];
	add.s64 	%rd74, %rd20, %rd43;
	ld.global.f64 	%fd26, [%rd74];
	add.s64 	%rd75, %rd20, %rd45;
	ld.global.f64 	%fd27, [%rd75];
	add.s64 	%rd76, %rd20, %rd47;
	ld.global.f64 	%fd28, [%rd76];
	add.s64 	%rd77, %rd20, %rd49;
	ld.global.f64 	%fd29, [%rd77];
	add.s64 	%rd78, %rd20, %rd51;
	ld.global.f64 	%fd30, [%rd78];
	add.s64 	%rd79, %rd20, %rd53;
	ld.global.f64 	%fd31, [%rd79];
	add.s64 	%rd80, %rd20, %rd55;
	ld.global.f64 	%fd32, [%rd80];
	add.s64 	%rd81, %rd21, %rd41;
	ld.global.f64 	%fd33, [%rd81];
	add.s64 	%rd82, %rd21, %rd43;
	ld.global.f64 	%fd34, [%rd82];
	add.s64 	%rd83, %rd21, %rd45;
	ld.global.f64 	%fd35, [%rd83];
	add.s64 	%rd84, %rd21, %rd47;
	ld.global.f64 	%fd36, [%rd84];
	add.s64 	%rd85, %rd21, %rd49;
	ld.global.f64 	%fd37, [%rd85];
	add.s64 	%rd86, %rd21, %rd51;
	ld.global.f64 	%fd38, [%rd86];
	add.s64 	%rd87, %rd21, %rd53;
	ld.global.f64 	%fd39, [%rd87];
	add.s64 	%rd88, %rd21, %rd55;
	ld.global.f64 	%fd40, [%rd88];
	add.s64 	%rd89, %rd22, %rd41;
	ld.global.f64 	%fd41, [%rd89];
	add.s64 	%rd90, %rd22, %rd43;
	ld.global.f64 	%fd42, [%rd90];
	add.s64 	%rd91, %rd22, %rd45;
	ld.global.f64 	%fd43, [%rd91];
	add.s64 	%rd92, %rd22, %rd47;
	ld.global.f64 	%fd44, [%rd92];
	add.s64 	%rd93, %rd22, %rd49;
	ld.global.f64 	%fd45, [%rd93];
	add.s64 	%rd94, %rd22, %rd51;
	ld.global.f64 	%fd46, [%rd94];
	add.s64 	%rd95, %rd22, %rd53;
	ld.global.f64 	%fd47, [%rd95];
	add.s64 	%rd96, %rd22, %rd55;
	ld.global.f64 	%fd48, [%rd96];
	mul.wide.s32 	%rd97, %r9, 8;
	add.s64 	%rd98, %rd23, %rd97;
	ld.global.f64 	%fd49, [%rd98];
	add.s64 	%rd99, %rd24, %rd97;
	ld.global.f64 	%fd50, [%rd99];
	mul.f64 	%fd51, %fd49, %fd50;
	add.f64 	%fd52, %fd51, 0d38754484932D2E72;
	rcp.rn.f64 	%fd53, %fd52;
	add.f64 	%fd54, %fd1, %fd2;
	add.f64 	%fd55, %fd54, %fd6;
	add.f64 	%fd56, %fd5, %fd55;
	add.f64 	%fd57, %fd3, %fd4;
	add.f64 	%fd58, %fd57, %fd7;
	add.f64 	%fd59, %fd58, %fd8;
	sub.f64 	%fd60, %fd56, %fd59;
	mul.f64 	%fd61, %fd60, 0dBFD0000000000000;
	add.f64 	%fd62, %fd9, %fd10;
	add.f64 	%fd63, %fd62, %fd14;
	add.f64 	%fd64, %fd13, %fd63;
	add.f64 	%fd65, %fd11, %fd12;
	add.f64 	%fd66, %fd65, %fd15;
	add.f64 	%fd67, %fd66, %fd16;
	sub.f64 	%fd68, %fd64, %fd67;
	mul.f64 	%fd69, %fd68, 0dBFD0000000000000;
	add.f64 	%fd70, %fd17, %fd18;
	add.f64 	%fd71, %fd70, %fd22;
	add.f64 	%fd72, %fd21, %fd71;
	add.f64 	%fd73, %fd19, %fd20;
	add.f64 	%fd74, %fd73, %fd23;
	add.f64 	%fd75, %fd74, %fd24;
	sub.f64 	%fd76, %fd72, %fd75;
	mul.f64 	%fd77, %fd76, 0dBFD0000000000000;
	add.f64 	%fd78, %fd2, %fd3;
	add.f64 	%fd79, %fd78, %fd7;
	add.f64 	%fd80, %fd6, %fd79;
	add.f64 	%fd81, %fd1, %fd4;
	add.f64 	%fd82, %fd81, %fd8;
	add.f64 	%fd83, %fd5, %fd82;
	sub.f64 	%fd84, %fd80, %fd83;
	mul.f64 	%fd85, %fd84, 0d3FD0000000000000;
	add.f64 	%fd86, %fd10, %fd11;
	add.f64 	%fd87, %fd86, %fd15;
	add.f64 	%fd88, %fd14, %fd87;
	add.f64 	%fd89, %fd9, %fd12;
	add.f64 	%fd90, %fd89, %fd16;
	add.f64 	%fd91, %fd13, %fd90;
	sub.f64 	%fd92, %fd88, %fd91;
	mul.f64 	%fd93, %fd92, 0d3FD0000000000000;
	add.f64 	%fd94, %fd18, %fd19;
	add.f64 	%fd95, %fd94, %fd23;
	add.f64 	%fd96, %fd22, %fd95;
	add.f64 	%fd97, %fd17, %fd20;
	add.f64 	%fd98, %fd97, %fd24;
	add.f64 	%fd99, %fd21, %fd98;
	sub.f64 	%fd100, %fd96, %fd99;
	mul.f64 	%fd101, %fd100, 0d3FD0000000000000;
	add.f64 	%fd102, %fd5, %fd6;
	add.f64 	%fd103, %fd102, %fd7;
	add.f64 	%fd104, %fd103, %fd8;
	add.f64 	%fd105, %fd54, %fd3;
	add.f64 	%fd106, %fd105, %fd4;
	sub.f64 	%fd107, %fd104, %fd106;
	mul.f64 	%fd108, %fd107, 0d3FD0000000000000;
	add.f64 	%fd109, %fd13, %fd14;
	add.f64 	%fd110, %fd109, %fd15;
	add.f64 	%fd111, %fd110, %fd16;
	add.f64 	%fd112, %fd62, %fd11;
	add.f64 	%fd113, %fd112, %fd12;
	sub.f64 	%fd114, %fd111, %fd113;
	mul.f64 	%fd115, %fd114, 0d3FD0000000000000;
	add.f64 	%fd116, %fd21, %fd22;
	add.f64 	%fd117, %fd116, %fd23;
	add.f64 	%fd118, %fd117, %fd24;
	add.f64 	%fd119, %fd70, %fd19;
	add.f64 	%fd120, %fd119, %fd20;
	sub.f64 	%fd121, %fd118, %fd120;
	mul.f64 	%fd122, %fd121, 0d3FD0000000000000;
	mul.f64 	%fd123, %fd93, %fd77;
	mul.f64 	%fd124, %fd69, %fd101;
	sub.f64 	%fd125, %fd123, %fd124;
	mul.f64 	%fd126, %fd61, %fd101;
	mul.f64 	%fd127, %fd85, %fd77;
	sub.f64 	%fd128, %fd126, %fd127;
	mul.f64 	%fd129, %fd85, %fd69;
	mul.f64 	%fd130, %fd61, %fd93;
	sub.f64 	%fd131, %fd129, %fd130;
	mul.f64 	%fd132, %fd128, %fd128;
	fma.rn.f64 	%fd133, %fd125, %fd125, %fd132;
	fma.rn.f64 	%fd134, %fd131, %fd131, %fd133;
	add.f64 	%fd135, %fd134, 0d38754484932D2E72;
	sqrt.rn.f64 	%fd136, %fd135;
	div.rn.f64 	%fd137, %fd51, %fd136;
	add.s64 	%rd100, %rd25, %rd97;
	st.global.f64 	[%rd100], %fd137;
	mul.f64 	%fd138, %fd125, %fd53;
	mul.f64 	%fd139, %fd128, %fd53;
	mul.f64 	%fd140, %fd131, %fd53;
	add.f64 	%fd141, %fd29, %fd30;
	add.f64 	%fd142, %fd141, %fd31;
	add.f64 	%fd143, %fd142, %fd32;
	add.f64 	%fd144, %fd25, %fd26;
	add.f64 	%fd145, %fd144, %fd27;
	add.f64 	%fd146, %fd145, %fd28;
	sub.f64 	%fd147, %fd143, %fd146;
	mul.f64 	%fd148, %fd147, 0d3FD0000000000000;
	add.f64 	%fd149, %fd37, %fd38;
	add.f64 	%fd150, %fd149, %fd39;
	add.f64 	%fd151, %fd150, %fd40;
	add.f64 	%fd152, %fd33, %fd34;
	add.f64 	%fd153, %fd152, %fd35;
	add.f64 	%fd154, %fd153, %fd36;
	sub.f64 	%fd155, %fd151, %fd154;
	mul.f64 	%fd156, %fd155, 0d3FD0000000000000;
	add.f64 	%fd157, %fd45, %fd46;
	add.f64 	%fd158, %fd157, %fd47;
	add.f64 	%fd159, %fd158, %fd48;
	add.f64 	%fd160, %fd41, %fd42;
	add.f64 	%fd161, %fd160, %fd43;
	add.f64 	%fd162, %fd161, %fd44;
	sub.f64 	%fd163, %fd159, %fd162;
	mul.f64 	%fd164, %fd163, 0d3FD0000000000000;
	mul.f64 	%fd165, %fd156, %fd139;
	fma.rn.f64 	%fd166, %fd148, %fd138, %fd165;
	fma.rn.f64 	%fd167, %fd164, %fd140, %fd166;
	add.s64 	%rd101, %rd26, %rd97;
	st.global.f64 	[%rd101], %fd167;
	mul.f64 	%fd168, %fd69, %fd122;
	mul.f64 	%fd169, %fd115, %fd77;
	sub.f64 	%fd170, %fd168, %fd169;
	mul.f64 	%fd171, %fd108, %fd77;
	mul.f64 	%fd172, %fd61, %fd122;
	sub.f64 	%fd173, %fd171, %fd172;
	mul.f64 	%fd174, %fd61, %fd115;
	mul.f64 	%fd175, %fd108, %fd69;
	sub.f64 	%fd176, %fd174, %fd175;
	mul.f64 	%fd177, %fd173, %fd173;
	fma.rn.f64 	%fd178, %fd170, %fd170, %fd177;
	fma.rn.f64 	%fd179, %fd176, %fd176, %fd178;
	add.f64 	%fd180, %fd179, 0d38754484932D2E72;
	sqrt.rn.f64 	%fd181, %fd180;
	div.rn.f64 	%fd182, %fd51, %fd181;
	add.s64 	%rd102, %rd27, %rd97;
	st.global.f64 	[%rd102], %fd182;
	mul.f64 	%fd183, %fd170, %fd53;
	mul.f64 	%fd184, %fd173, %fd53;
	mul.f64 	%fd185, %fd176, %fd53;
	add.f64 	%fd186, %fd26, %fd27;
	add.f64 	%fd187, %fd186, %fd31;
	add.f64 	%fd188, %fd30, %fd187;
	add.f64 	%fd189, %fd25, %fd28;
	add.f64 	%fd190, %fd189, %fd32;
	add.f64 	%fd191, %fd29, %fd190;
	sub.f64 	%fd192, %fd188, %fd191;
	mul.f64 	%fd193, %fd192, 0d3FD0000000000000;
	add.f64 	%fd194, %fd34, %fd35;
	add.f64 	%fd195, %fd194, %fd39;
	add.f64 	%fd196, %fd38, %fd195;
	add.f64 	%fd197, %fd33, %fd36;
	add.f64 	%fd198, %fd197, %fd40;
	add.f64 	%fd199, %fd37, %fd198;
	sub.f64 	%fd200, %fd196, %fd199;
	mul.f64 	%fd201, %fd200, 0d3FD0000000000000;
	add.f64 	%fd202, %fd42, %fd43;
	add.f64 	%fd203, %fd202, %fd47;
	add.f64 	%fd204, %fd46, %fd203;
	add.f64 	%fd205, %fd41, %fd44;
	add.f64 	%fd206, %fd205, %fd48;
	add.f64 	%fd207, %fd45, %fd206;
	sub.f64 	%fd208, %fd204, %fd207;
	mul.f64 	%fd209, %fd208, 0d3FD0000000000000;
	mul.f64 	%fd210, %fd201, %fd184;
	fma.rn.f64 	%fd211, %fd193, %fd183, %fd210;
	fma.rn.f64 	%fd212, %fd209, %fd185, %fd211;
	add.s64 	%rd103, %rd28, %rd97;
	st.global.f64 	[%rd103], %fd212;
	mul.f64 	%fd213, %fd115, %fd101;
	mul.f64 	%fd214, %fd93, %fd122;
	sub.f64 	%fd215, %fd213, %fd214;
	mul.f64 	%fd216, %fd85, %fd122;
	mul.f64 	%fd217, %fd108, %fd101;
	sub.f64 	%fd218, %fd216, %fd217;
	mul.f64 	%fd219, %fd108, %fd93;
	mul.f64 	%fd220, %fd85, %fd115;
	sub.f64 	%fd221, %fd219, %fd220;
	mul.f64 	%fd222, %fd218, %fd218;
	fma.rn.f64 	%fd223, %fd215, %fd215, %fd222;
	fma.rn.f64 	%fd224, %fd221, %fd221, %fd223;
	add.f64 	%fd225, %fd224, 0d38754484932D2E72;
	sqrt.rn.f64 	%fd226, %fd225;
	div.rn.f64 	%fd227, %fd51, %fd226;
	add.s64 	%rd104, %rd29, %rd97;
	st.global.f64 	[%rd104], %fd227;
	mul.f64 	%fd228, %fd215, %fd53;
	mul.f64 	%fd229, %fd218, %fd53;
	mul.f64 	%fd230, %fd221, %fd53;
	add.f64 	%fd231, %fd144, %fd30;
	add.f64 	%fd232, %fd29, %fd231;
	add.f64 	%fd233, %fd27, %fd28;
	add.f64 	%fd234, %fd233, %fd31;
	add.f64 	%fd235, %fd234, %fd32;
	sub.f64 	%fd236, %fd232, %fd235;
	mul.f64 	%fd237, %fd236, 0dBFD0000000000000;
	add.f64 	%fd238, %fd152, %fd38;
	add.f64 	%fd239, %fd37, %fd238;
	add.f64 	%fd240, %fd35, %fd36;
	add.f64 	%fd241, %fd240, %fd39;
	add.f64 	%fd242, %fd241, %fd40;
	sub.f64 	%fd243, %fd239, %fd242;
	mul.f64 	%fd244, %fd243, 0dBFD0000000000000;
	add.f64 	%fd245, %fd160, %fd46;
	add.f64 	%fd246, %fd45, %fd245;
	add.f64 	%fd247, %fd43, %fd44;
	add.f64 	%fd248, %fd247, %fd47;
	add.f64 	%fd249, %fd248, %fd48;
	sub.f64 	%fd250, %fd246, %fd249;
	mul.f64 	%fd251, %fd250, 0dBFD0000000000000;
	mul.f64 	%fd252, %fd244, %fd229;
	fma.rn.f64 	%fd253, %fd237, %fd228, %fd252;
	fma.rn.f64 	%fd254, %fd251, %fd230, %fd253;
	add.s64 	%rd105, %rd30, %rd97;
	st.global.f64 	[%rd105], %fd254;
$L__BB12_2:
	ret;

}
	// .globl	_Z35CalcMonotonicQRegionForElems_kerneldddddiPiS_S_S_S_S_S_S_PdS0_S0_S0_S0_S0_S0_S0_S0_S0_S0_S0_
.visible .entry _Z35CalcMonotonicQRegionForElems_kerneldddddiPiS_S_S_S_S_S_S_PdS0_S0_S0_S0_S0_S0_S0_S0_S0_S0_S0_(
	.param .f64 _Z35CalcMonotonicQRegionForElems_kerneldddddiPiS_S_S_S_S_S_S_PdS0_S0_S0_S0_S0_S0_S0_S0_S0_S0_S0__param_0,
	.param .f64 _Z35CalcMonotonicQRegionForElems_kerneldddddiPiS_S_S_S_S_S_S_PdS0_S0_S0_S0_S0_S0_S0_S0_S0_S0_S0__param_1,
	.param .f64 _Z35CalcMonotonicQRegionForElems_kerneldddddiPiS_S_S_S_S_S_S_PdS0_S0_S0_S0_S0_S0_S0_S0_S0_S0_S0__param_2,
	.param .f64 _Z35CalcMonotonicQRegionForElems_kerneldddddiPiS_S_S_S_S_S_S_PdS0_S0_S0_S0_S0_S0_S0_S0_S0_S0_S0__param_3,
	.param .f64 _Z35CalcMonotonicQRegionForElems_kerneldddddiPiS_S_S_S_S_S_S_PdS0_S0_S0_S0_S0_S0_S0_S0_S0_S0_S0__param_4,
	.param .u32 _Z35CalcMonotonicQRegionForElems_kerneldddddiPiS_S_S_S_S_S_S_PdS0_S0_S0_S0_S0_S0_S0_S0_S0_S0_S0__param_5,
	.param .u64 .ptr .align 1 _Z35CalcMonotonicQRegionForElems_kerneldddddiPiS_S_S_S_S_S_S_PdS0_S0_S0_S0_S0_S0_S0_S0_S0_S0_S0__param_6,
	.param .u64 .ptr .align 1 _Z35CalcMonotonicQRegionForElems_kerneldddddiPiS_S_S_S_S_S_S_PdS0_S0_S0_S0_S0_S0_S0_S0_S0_S0_S0__param_7,
	.param .u64 .ptr .align 1 _Z35CalcMonotonicQRegionForElems_kerneldddddiPiS_S_S_S_S_S_S_PdS0_S0_S0_S0_S0_S0_S0_S0_S0_S0_S0__param_8,
	.param .u64 .ptr .align 1 _Z35CalcMonotonicQRegionForElems_kerneldddddiPiS_S_S_S_S_S_S_PdS0_S0_S0_S0_S0_S0_S0_S0_S0_S0_S0__param_9,
	.param .u64 .ptr .align 1 _Z35CalcMonotonicQRegionForElems_kerneldddddiPiS_S_S_S_S_S_S_PdS0_S0_S0_S0_S0_S0_S0_S0_S0_S0_S0__param_10,
	.param .u64 .ptr .align 1 _Z35CalcMonotonicQRegionForElems_kerneldddddiPiS_S_S_S_S_S_S_PdS0_S0_S0_S0_S0_S0_S0_S0_S0_S0_S0__param_11,
	.param .u64 .ptr .align 1 _Z35CalcMonotonicQRegionForElems_kerneldddddiPiS_S_S_S_S_S_S_PdS0_S0_S0_S0_S0_S0_S0_S0_S0_S0_S0__param_12,
	.param .u64 .ptr .align 1 _Z35CalcMonotonicQRegionForElems_kerneldddddiPiS_S_S_S_S_S_S_PdS0_S0_S0_S0_S0_S0_S0_S0_S0_S0_S0__param_13,
	.param .u64 .ptr .align 1 _Z35CalcMonotonicQRegionForElems_kerneldddddiPiS_S_S_S_S_S_S_PdS0_S0_S0_S0_S0_S0_S0_S0_S0_S0_S0__param_14,
	.param .u64 .ptr .align 1 _Z35CalcMonotonicQRegionForElems_kerneldddddiPiS_S_S_S_S_S_S_PdS0_S0_S0_S0_S0_S0_S0_S0_S0_S0_S0__param_15,
	.param .u64 .ptr .align 1 _Z35CalcMonotonicQRegionForElems_kerneldddddiPiS_S_S_S_S_S_S_PdS0_S0_S0_S0_S0_S0_S0_S0_S0_S0_S0__param_16,
	.param .u64 .ptr .align 1 _Z35CalcMonotonicQRegionForElems_kerneldddddiPiS_S_S_S_S_S_S_PdS0_S0_S0_S0_S0_S0_S0_S0_S0_S0_S0__param_17,
	.param .u64 .ptr .align 1 _Z35CalcMonotonicQRegionForElems_kerneldddddiPiS_S_S_S_S_S_S_PdS0_S0_S0_S0_S0_S0_S0_S0_S0_S0_S0__param_18,
	.param .u64 .ptr .align 1 _Z35CalcMonotonicQRegionForElems_kerneldddddiPiS_S_S_S_S_S_S_PdS0_S0_S0_S0_S0_S0_S0_S0_S0_S0_S0__param_19,
	.param .u64 .ptr .align 1 _Z35CalcMonotonicQRegionForElems_kerneldddddiPiS_S_S_S_S_S_S_PdS0_S0_S0_S0_S0_S0_S0_S0_S0_S0_S0__param_20,
	.param .u64 .ptr .align 1 _Z35CalcMonotonicQRegionForElems_kerneldddddiPiS_S_S_S_S_S_S_PdS0_S0_S0_S0_S0_S0_S0_S0_S0_S0_S0__param_21,
	.param .u64 .ptr .align 1 _Z35CalcMonotonicQRegionForElems_kerneldddddiPiS_S_S_S_S_S_S_PdS0_S0_S0_S0_S0_S0_S0_S0_S0_S0_S0__param_22,
	.param .u64 .ptr .align 1 _Z35CalcMonotonicQRegionForElems_kerneldddddiPiS_S_S_S_S_S_S_PdS0_S0_S0_S0_S0_S0_S0_S0_S0_S0_S0__param_23,
	.param .u64 .ptr .align 1 _Z35CalcMonotonicQRegionForElems_kerneldddddiPiS_S_S_S_S_S_S_PdS0_S0_S0_S0_S0_S0_S0_S0_S0_S0_S0__param_24,
	.param .u64 .ptr .align 1 _Z35CalcMonotonicQRegionForElems_kerneldddddiPiS_S_S_S_S_S_S_PdS0_S0_S0_S0_S0_S0_S0_S0_S0_S0_S0__param_25
)
{
	.reg .pred 	%p<34>;
	.reg .b32 	%r<27>;
	.reg .b64 	%rd<91>;
	.reg .b64 	%fd<115>;

	ld.param.f64 	%fd30, [_Z35CalcMonotonicQRegionForElems_kerneldddddiPiS_S_S_S_S_S_S_PdS0_S0_S0_S0_S0_S0_S0_S0_S0_S0_S0__param_2];
	ld.param.f64 	%fd31, [_Z35CalcMonotonicQRegionForElems_kerneldddddiPiS_S_S_S_S_S_S_PdS0_S0_S0_S0_S0_S0_S0_S0_S0_S0_S0__param_3];
	ld.param.f64 	%fd32, [_Z35CalcMonotonicQRegionForElems_kerneldddddiPiS_S_S_S_S_S_S_PdS0_S0_S0_S0_S0_S0_S0_S0_S0_S0_S0__param_4];
	ld.param.u32 	%r4, [_Z35CalcMonotonicQRegionForElems_kerneldddddiPiS_S_S_S_S_S_S_PdS0_S0_S0_S0_S0_S0_S0_S0_S0_S0_S0__param_5];
	ld.param.u64 	%rd4, [_Z35CalcMonotonicQRegionForElems_kerneldddddiPiS_S_S_S_S_S_S_PdS0_S0_S0_S0_S0_S0_S0_S0_S0_S0_S0__param_6];
	ld.param.u64 	%rd5, [_Z35CalcMonotonicQRegionForElems_kerneldddddiPiS_S_S_S_S_S_S_PdS0_S0_S0_S0_S0_S0_S0_S0_S0_S0_S0__param_7];
	ld.param.u64 	%rd6, [_Z35CalcMonotonicQRegionForElems_kerneldddddiPiS_S_S_S_S_S_S_PdS0_S0_S0_S0_S0_S0_S0_S0_S0_S0_S0__param_8];
	ld.param.u64 	%rd7, [_Z35CalcMonotonicQRegionForElems_kerneldddddiPiS_S_S_S_S_S_S_PdS0_S0_S0_S0_S0_S0_S0_S0_S0_S0_S0__param_9];
	ld.param.u64 	%rd8, [_Z35CalcMonotonicQRegionForElems_kerneldddddiPiS_S_S_S_S_S_S_PdS0_S0_S0_S0_S0_S0_S0_S0_S0_S0_S0__param_10];
	ld.param.u64 	%rd9, [_Z35CalcMonotonicQRegionForElems_kerneldddddiPiS_S_S_S_S_S_S_PdS0_S0_S0_S0_S0_S0_S0_S0_S0_S0_S0__param_11];
	ld.param.u64 	%rd10, [_Z35CalcMonotonicQRegionForElems_kerneldddddiPiS_S_S_S_S_S_S_PdS0_S0_S0_S0_S0_S0_S0_S0_S0_S0_S0__param_12];
	ld.param.u64 	%rd21, [_Z35CalcMonotonicQRegionForElems_kerneldddddiPiS_S_S_S_S_S_S_PdS0_S0_S0_S0_S0_S0_S0_S0_S0_S0_S0__param_14];
	ld.param.u64 	%rd22, [_Z35CalcMonotonicQRegionForElems_kerneldddddiPiS_S_S_S_S_S_S_PdS0_S0_S0_S0_S0_S0_S0_S0_S0_S0_S0__param_15];
	ld.param.u64 	%rd23, [_Z35CalcMonotonicQRegionForElems_kerneldddddiPiS_S_S_S_S_S_S_PdS0_S0_S0_S0_S0_S0_S0_S0_S0_S0_S0__param_16];
	ld.param.u64 	%rd12, [_Z35CalcMonotonicQRegionForElems_kerneldddddiPiS_S_S_S_S_S_S_PdS0_S0_S0_S0_S0_S0_S0_S0_S0_S0_S0__param_17];
	ld.param.u64 	%rd13, [_Z35CalcMonotonicQRegionForElems_kerneldddddiPiS_S_S_S_S_S_S_PdS0_S0_S0_S0_S0_S0_S0_S0_S0_S0_S0__param_18];
	ld.param.u64 	%rd14, [_Z35CalcMonotonicQRegionForElems_kerneldddddiPiS_S_S_S_S_S_S_PdS0_S0_S0_S0_S0_S0_S0_S0_S0_S0_S0__param_19];
	ld.param.u64 	%rd15, [_Z35CalcMonotonicQRegionForElems_kerneldddddiPiS_S_S_S_S_S_S_PdS0_S0_S0_S0_S0_S0_S0_S0_S0_S0_S0__param_20];
	ld.param.u64 	%rd16, [_Z35CalcMonotonicQRegionForElems_kerneldddddiPiS_S_S_S_S_S_S_PdS0_S0_S0_S0_S0_S0_S0_S0_S0_S0_S0__param_21];
	ld.param.u64 	%rd17, [_Z35CalcMonotonicQRegionForElems_kerneldddddiPiS_S_S_S_S_S_S_PdS0_S0_S0_S0_S0_S0_S0_S0_S0_S0_S0__param_22];
	cvta.to.global.u64 	%rd1, %rd23;
	cvta.to.global.u64 	%rd2, %rd22;
	cvta.to.global.u64 	%rd3, %rd21;
	mov.u32 	%r5, %ntid.x;
	mov.u32 	%r6, %ctaid.x;
	mov.u32 	%r7, %tid.x;
	mad.lo.s32 	%r1, %r5, %r6, %r7;
	setp.ge.s32 	%p1, %r1, %r4;
	@%p1 bra 	$L__BB13_31;
	cvta.to.global.u64 	%rd24, %rd4;
	cvta.to.global.u64 	%rd25, %rd5;
	mul.wide.s32 	%rd26, %r1, 4;
	add.s64 	%rd27, %rd24, %rd26;
	ld.global.u32 	%r2, [%rd27];
	mul.wide.s32 	%rd28, %r2, 4;
	add.s64 	%rd29, %rd25, %rd28;
	ld.global.u32 	%r3, [%rd29];
	mul.wide.s32 	%rd30, %r2, 8;
	add.s64 	%rd31, %rd3, %rd30;
	ld.global.f64 	%fd1, [%rd31];
	and.b32  	%r8, %r3, 3;
	mov.f64 	%fd107, 0d0000000000000000;
	add.s32 	%r9, %r8, -2;
	setp.lt.u32 	%p2, %r9, 2;
	@%p2 bra 	$L__BB13_4;
	setp.eq.s32 	%p3, %r8, 1;
	mov.f64 	%fd107, %fd1;
	@%p3 bra 	$L__BB13_4;
	cvta.to.global.u64 	%rd32, %rd6;
	mul.wide.s32 	%rd33, %r2, 4;
	add.s64 	%rd34, %rd32, %rd33;
	ld.global.u32 	%r10, [%rd34];
	mul.wide.s32 	%rd35, %r10, 8;
	add.s64 	%rd36, %rd3, %rd35;
	ld.global.f64 	%fd107, [%rd36];
$L__BB13_4:
	shr.u32 	%r12, %r3, 2;
	and.b32  	%r11, %r12, 3;
	mov.f64 	%fd108, 0d0000000000000000;
	add.s32 	%r13, %r11, -2;
	setp.lt.u32 	%p4, %r13, 2;
	@%p4 bra 	$L__BB13_8;
	setp.eq.s32 	%p5, %r11, 1;
	@%p5 bra 	$L__BB13_7;
	cvta.to.global.u64 	%rd37, %rd7;
	mul.wide.s32 	%rd38, %r2, 4;
	add.s64 	%rd39, %rd37, %rd38;
	ld.global.u32 	%r14, [%rd39];
	mul.wide.s32 	%rd40, %r14, 8;
	add.s64 	%rd41, %rd3, %rd40;
	ld.global.f64 	%fd108, [%rd41];
	bra.uni 	$L__BB13_8;
$L__BB13_7:
	mov.f64 	%fd108, %fd1;
$L__BB13_8:
	add.f64 	%fd36, %fd32, %fd1;
	rcp.rn.f64 	%fd37, %fd36;
	mul.f64 	%fd38, %fd37, %fd107;
	mul.f64 	%fd39, %fd37, %fd108;
	add.f64 	%fd40, %fd38, %fd39;
	mul.f64 	%fd41, %fd40, 0d3FE0000000000000;
	mul.f64 	%fd6, %fd30, %fd38;
	mul.f64 	%fd7, %fd30, %fd39;
	setp.lt.f64 	%p6, %fd6, %fd41;
	selp.f64 	%fd42, %fd6, %fd41, %p6;
	setp.lt.f64 	%p7, %fd7, %fd42;
	selp.f64 	%fd43, %fd7, %fd42, %p7;
	setp.lt.f64 	%p8, %fd43, 0d0000000000000000;
	selp.f64 	%fd8, 0d0000000000000000, %fd43, %p8;
	mul.wide.s32 	%rd42, %r2, 8;
	add.s64 	%rd43, %rd2, %rd42;
	ld.global.f64 	%fd9, [%rd43];
	shr.u32 	%r16, %r3, 4;
	and.b32  	%r15, %r16, 3;
	mov.f64 	%fd109, 0d0000000000000000;
	setp.gt.s32 	%p9, %r15, 1;
	@%p9 bra 	$L__BB13_11;
	setp.eq.s32 	%p11, %r15, 0;
	mov.f64 	%fd109, %fd9;
	@%p11 bra 	$L__BB13_10;
	bra.uni 	$L__BB13_13;
$L__BB13_10:
	cvta.to.global.u64 	%rd44, %rd8;
	mul.wide.s32 	%rd45, %r2, 4;
	add.s64 	%rd46, %rd44, %rd45;
	ld.global.u32 	%r17, [%rd46];
	mul.wide.s32 	%rd47, %r17, 8;
	add.s64 	%rd48, %rd2, %rd47;
	ld.global.f64 	%fd109, [%rd48];
	bra.uni 	$L__BB13_13;
$L__BB13_11:
	setp.eq.s32 	%p10, %r15, 2;
	@%p10 bra 	$L__BB13_13;
	mov.f64 	%fd109, %fd6;
$L__BB13_13:
	shr.u32 	%r19, %r3, 6;
	and.b32  	%r18, %r19, 3;
	mov.f64 	%fd110, 0d0000000000000000;
	setp.gt.s32 	%p12, %r18, 1;
	@%p12 bra 	$L__BB13_16;
	setp.eq.s32 	%p14, %r18, 0;
	mov.f64 	%fd110, %fd9;
	@%p14 bra 	$L__BB13_15;
	bra.uni 	$L__BB13_18;
$L__BB13_15:
	cvta.to.global.u64 	%rd49, %rd9;
	mul.wide.s32 	%rd50, %r2, 4;
	add.s64 	%rd51, %rd49, %rd50;
	ld.global.u32 	%r20, [%rd51];
	mul.wide.s32 	%rd52, %r20, 8;
	add.s64 	%rd53, %rd2, %rd52;
	ld.global.f64 	%fd110, [%rd53];
	bra.uni 	$L__BB13_18;
$L__BB13_16:
	setp.eq.s32 	%p13, %r18, 2;
	@%p13 bra 	$L__BB13_18;
	mov.f64 	%fd110, %fd7;
$L__BB13_18:
	add.f64 	%fd46, %fd32, %fd9;
	rcp.rn.f64 	%fd47, %fd46;
	mul.f64 	%fd48, %fd47, %fd109;
	mul.f64 	%fd49, %fd47, %fd110;
	add.f64 	%fd50, %fd48, %fd49;
	mul.f64 	%fd51, %fd50, 0d3FE0000000000000;
	mul.f64 	%fd14, %fd30, %fd48;
	mul.f64 	%fd15, %fd30, %fd49;
	setp.lt.f64 	%p15, %fd14, %fd51;
	selp.f64 	%fd52, %fd14, %fd51, %p15;
	setp.lt.f64 	%p16, %fd15, %fd52;
	selp.f64 	%fd53, %fd15, %fd52, %p16;
	setp.lt.f64 	%p17, %fd53, 0d0000000000000000;
	selp.f64 	%fd16, 0d0000000000000000, %fd53, %p17;
	mul.wide.s32 	%rd54, %r2, 8;
	add.s64 	%rd55, %rd1, %rd54;
	ld.global.f64 	%fd17, [%rd55];
	add.f64 	%fd18, %fd32, %fd17;
	shr.u32 	%r22, %r3, 8;
	and.b32  	%r21, %r22, 3;
	mov.f64 	%fd111, 0d0000000000000000;
	setp.gt.s32 	%p18, %r21, 1;
	@%p18 bra 	$L__BB13_21;
	setp.eq.s32 	%p20, %r21, 0;
	mov.f64 	%fd111, %fd17;
	@%p20 bra 	$L__BB13_20;
	bra.uni 	$L__BB13_23;
$L__BB13_20:
	cvta.to.global.u64 	%rd56, %rd10;
	mul.wide.s32 	%rd57, %r2, 4;
	add.s64 	%rd58, %rd56, %rd57;
	ld.global.u32 	%r23, [%rd58];
	mul.wide.s32 	%rd59, %r23, 8;
	add.s64 	%rd60, %rd1, %rd59;
	ld.global.f64 	%fd111, [%rd60];
	bra.uni 	$L__BB13_23;
$L__BB13_21:
	setp.eq.s32 	%p19, %r21, 2;
	@%p19 bra 	$L__BB13_23;
	mov.f64 	%fd111, %fd14;
$L__BB13_23:
	shr.u32 	%r25, %r3, 10;
	and.b32  	%r24, %r25, 3;
	mov.f64 	%fd112, 0d0000000000000000;
	setp.gt.s32 	%p21, %r24, 1;
	@%p21 bra 	$L__BB13_26;
	setp.eq.s32 	%p23, %r24, 0;
	mov.f64 	%fd112, %fd17;
	@%p23 bra 	$L__BB13_25;
	bra.uni 	$L__BB13_28;
$L__BB13_25:
	ld.param.u64 	%rd87, [_Z35CalcMonotonicQRegionForElems_kerneldddddiPiS_S_S_S_S_S_S_PdS0_S0_S0_S0_S0_S0_S0_S0_S0_S0_S0__param_13];
	cvta.to.global.u64 	%rd61, %rd87;
	mul.wide.s32 	%rd62, %r2, 4;
	add.s64 	%rd63, %rd61, %rd62;
	ld.global.u32 	%r26, [%rd63];
	mul.wide.s32 	%rd64, %r26, 8;
	add.s64 	%rd65, %rd1, %rd64;
	ld.global.f64 	%fd112, [%rd65];
	bra.uni 	$L__BB13_28;
$L__BB13_26:
	setp.eq.s32 	%p22, %r24, 2;
	@%p22 bra 	$L__BB13_28;
	mov.f64 	%fd112, %fd15;
$L__BB13_28:
	rcp.rn.f64 	%fd56, %fd18;
	mul.f64 	%fd57, %fd56, %fd111;
	mul.f64 	%fd58, %fd56, %fd112;
	add.f64 	%fd59, %fd57, %fd58;
	mul.f64 	%fd60, %fd59, 0d3FE0000000000000;
	mul.f64 	%fd61, %fd30, %fd57;
	mul.f64 	%fd62, %fd30, %fd58;
	setp.lt.f64 	%p24, %fd61, %fd60;
	selp.f64 	%fd63, %fd61, %fd60, %p24;
	setp.lt.f64 	%p25, %fd62, %fd63;
	selp.f64 	%fd64, %fd62, %fd63, %p25;
	setp.lt.f64 	%p26, %fd64, 0d0000000000000000;
	selp.f64 	%fd65, 0d0000000000000000, %fd64, %p26;
	setp.gt.f64 	%p27, %fd65, %fd31;
	selp.f64 	%fd23, %fd31, %fd65, %p27;
	cvta.to.global.u64 	%rd66, %rd15;
	mul.wide.s32 	%rd67, %r2, 8;
	add.s64 	%rd68, %rd66, %rd67;
	ld.global.f64 	%fd66, [%rd68];
	setp.gt.f64 	%p28, %fd66, 0d0000000000000000;
	mov.f64 	%fd113, 0d0000000000000000;
	mov.f64 	%fd114, %fd113;
	@%p28 bra 	$L__BB13_30;
	ld.param.u64 	%rd88, [_Z35CalcMonotonicQRegionForElems_kerneldddddiPiS_S_S_S_S_S_S_PdS0_S0_S0_S0_S0_S0_S0_S0_S0_S0_S0__param_23];
	ld.param.f64 	%fd106, [_Z35CalcMonotonicQRegionForElems_kerneldddddiPiS_S_S_S_S_S_S_PdS0_S0_S0_S0_S0_S0_S0_S0_S0_S0_S0__param_1];
	ld.param.f64 	%fd105, [_Z35CalcMonotonicQRegionForElems_kerneldddddiPiS_S_S_S_S_S_S_PdS0_S0_S0_S0_S0_S0_S0_S0_S0_S0_S0__param_0];
	setp.gt.f64 	%p29, %fd16, %fd31;
	selp.f64 	%fd67, %fd31, %fd16, %p29;
	setp.gt.f64 	%p30, %fd8, %fd31;
	selp.f64 	%fd68, %fd31, %fd8, %p30;
	cvta.to.global.u64 	%rd69, %rd12;
	add.s64 	%rd71, %rd69, %rd67;
	ld.global.f64 	%fd69, [%rd71];
	mul.f64 	%fd70, %fd1, %fd69;
	cvta.to.global.u64 	%rd72, %rd13;
	add.s64 	%rd73, %rd72, %rd67;
	ld.global.f64 	%fd71, [%rd73];
	mul.f64 	%fd72, %fd9, %fd71;
	cvta.to.global.u64 	%rd74, %rd14;
	add.s64 	%rd75, %rd74, %rd67;
	ld.global.f64 	%fd73, [%rd75];
	mul.f64 	%fd74, %fd17, %fd73;
	setp.gt.f64 	%p31, %fd70, 0d0000000000000000;
	selp.f64 	%fd75, 0d0000000000000000, %fd70, %p31;
	setp.gt.f64 	%p32, %fd72, 0d0000000000000000;
	selp.f64 	%fd76, 0d0000000000000000, %fd72, %p32;
	setp.gt.f64 	%p33, %fd74, 0d0000000000000000;
	selp.f64 	%fd77, 0d0000000000000000, %fd74, %p33;
	cvta.to.global.u64 	%rd76, %rd16;
	add.s64 	%rd77, %rd76, %rd67;
	ld.global.f64 	%fd78, [%rd77];
	cvta.to.global.u64 	%rd78, %rd17;
	add.s64 	%rd79, %rd78, %rd67;
	ld.global.f64 	%fd79, [%rd79];
	cvta.to.global.u64 	%rd80, %rd88;
	add.s64 	%rd81, %rd80, %rd67;
	ld.global.f64 	%fd80, [%rd81];
	mul.f64 	%fd81, %fd79, %fd80;
	div.rn.f64 	%fd82, %fd78, %fd81;
	neg.f64 	%fd83, %fd105;
	mul.f64 	%fd84, %fd82, %fd83;
	mov.f64 	%fd85, 0d3FF0000000000000;
	sub.f64 	%fd86, %fd85, %fd68;
	sub.f64 	%fd87, %fd85, %fd67;
	mul.f64 	%fd88, %fd87, %fd76;
	fma.rn.f64 	%fd89, %fd86, %fd75, %fd88;
	sub.f64 	%fd90, %fd85, %fd23;
	fma.rn.f64 	%fd91, %fd90, %fd77, %fd89;
	mul.f64 	%fd113, %fd91, %fd84;
	mul.f64 	%fd92, %fd106, %fd82;
	mul.f64 	%fd93, %fd75, %fd75;
	mul.f64 	%fd94, %fd68, %fd68;
	sub.f64 	%fd95, %fd85, %fd94;
	mul.f64 	%fd96, %fd76, %fd76;
	mul.f64 	%fd97, %fd67, %fd67;
	sub.f64 	%fd98, %fd85, %fd97;
	mul.f64 	%fd99, %fd98, %fd96;
	fma.rn.f64 	%fd100, %fd95, %fd93, %fd99;
	mul.f64 	%fd101, %fd77, %fd77;
	mul.f64 	%fd102, %fd23, %fd23;
	sub.f64 	%fd103, %fd85, %fd102;
	fma.rn.f64 	%fd104, %fd103, %fd101, %fd100;
	mul.f64 	%fd114, %fd92, %fd104;
$L__BB13_30:
	ld.param.u64 	%rd90, [_Z35CalcMonotonicQRegionForElems_kerneldddddiPiS_S_S_S_S_S_S_PdS0_S0_S0_S0_S0_S0_S0_S0_S0_S0_S0__param_25];
	ld.param.u64 	%rd89, [_Z35CalcMonotonicQRegionForElems_kerneldddddiPiS_S_S_S_S_S_S_PdS0_S0_S0_S0_S0_S0_S0_S0_S0_S0_S0__param_24];
	cvta.to.global.u64 	%rd82, %rd89;
	add.s64 	%rd84, %rd82, %rd67;
	st.global.f64 	[%rd84], %fd114;
	cvta.to.global.u64 	%rd85, %rd90;
	add.s64 	%rd86, %rd85, %rd67;
	st.global.f64 	[%rd86], %fd113;
$L__BB13_31:
	ret;

}
	// .globl	_Z27CalcPressureForElems_kernelPdS_S_S_S_S_dddid
.visible .entry _Z27CalcPressureForElems_kernelPdS_S_S_S_S_dddid(
	.param .u64 .ptr .align 1 _Z27CalcPressureForElems_kernelPdS_S_S_S_S_dddid_param_0,
	.param .u64 .ptr .align 1 _Z27CalcPressureForElems_kernelPdS_S_S_S_S_dddid_param_1,
	.param .u64 .ptr .align 1 _Z27CalcPressureForElems_kernelPdS_S_S_S_S_dddid_param_2,
	.param .u64 .ptr .align 1 _Z27CalcPressureForElems_kernelPdS_S_S_S_S_dddid_param_3,
	.param .u64 .ptr .align 1 _Z27CalcPressureForElems_kernelPdS_S_S_S_S_dddid_param_4,
	.param .u64 .ptr .align 1 _Z27CalcPressureForElems_kernelPdS_S_S_S_S_dddid_param_5,
	.param .f64 _Z27CalcPressureForElems_kernelPdS_S_S_S_S_dddid_param_6,
	.param .f64 _Z27CalcPressureForElems_kernelPdS_S_S_S_S_dddid_param_7,
	.param .f64 _Z27CalcPressureForElems_kernelPdS_S_S_S_S_dddid_param_8,
	.param .u32 _Z27CalcPressureForElems_kernelPdS_S_S_S_S_dddid_param_9,
	.param .f64 _Z27CalcPressureForElems_kernelPdS_S_S_S_S_dddid_param_10
)
{
	.reg .pred 	%p<7>;
	.reg .b32 	%r<6>;
	.reg .b64 	%rd<22>;
	.reg .b64 	%fd<16>;

	ld.param.u64 	%rd3, [_Z27CalcPressureForElems_kernelPdS_S_S_S_S_dddid_param_1];
	ld.param.u64 	%rd5, [_Z27CalcPressureForElems_kernelPdS_S_S_S_S_dddid_param_3];
	ld.param.u64 	%rd6, [_Z27CalcPressureForElems_kernelPdS_S_S_S_S_dddid_param_4];
	ld.param.u64 	%rd7, [_Z27CalcPressureForElems_kernelPdS_S_S_S_S_dddid_param_5];
	ld.param.f64 	%fd2, [_Z27CalcPressureForElems_kernelPdS_S_S_S_S_dddid_param_6];
	ld.param.f64 	%fd3, [_Z27CalcPressureForElems_kernelPdS_S_S_S_S_dddid_param_7];
	ld.param.f64 	%fd4, [_Z27CalcPressureForElems_kernelPdS_S_S_S_S_dddid_param_8];
	ld.param.u32 	%r2, [_Z27CalcPressureForElems_kernelPdS_S_S_S_S_dddid_param_9];
	ld.param.f64 	%fd5, [_Z27CalcPressureForElems_kernelPdS_S_S_S_S_dddid_param_10];
	mov.u32 	%r3, %ntid.x;
	mov.u32 	%r4, %ctaid.x;
	mov.u32 	%r5, %tid.x;
	mad.lo.s32 	%r1, %r3, %r4, %r5;
	setp.ge.s32 	%p1, %r1, %r2;
	@%p1 bra 	$L__BB14_3;
	ld.param.u64 	%rd21, [_Z27CalcPressureForElems_kernelPdS_S_S_S_S_dddid_param_2];
	ld.param.u64 	%rd20, [_Z27CalcPressureForElems_kernelPdS_S_S_S_S_dddid_param_0];
	cvta.to.global.u64 	%rd8, %rd7;
	cvta.to.global.u64 	%rd9, %rd20;
	cvta.to.global.u64 	%rd10, %rd6;
	cvta.to.global.u64 	%rd11, %rd3;
	cvta.to.global.u64 	%rd12, %rd21;
	cvta.to.global.u64 	%rd13, %rd5;
	mul.wide.s32 	%rd14, %r1, 8;
	add.s64 	%rd15, %rd10, %rd14;
	ld.global.f64 	%fd6, [%rd15];
	add.f64 	%fd7, %fd6, 0d3FF0000000000000;
	mul.f64 	%fd8, %fd5, %fd7;
	add.s64 	%rd16, %rd11, %rd14;
	st.global.f64 	[%rd16], %fd8;
	add.s64 	%rd17, %rd12, %rd14;
	st.global.f64 	[%rd17], %fd5;
	ld.global.f64 	%fd9, [%rd16];
	add.s64 	%rd18, %rd13, %rd14;
	ld.global.f64 	%fd10, [%rd18];
	mul.f64 	%fd11, %fd9, %fd10;
	add.s64 	%rd1, %rd9, %rd14;
	abs.f64 	%fd12, %fd11;
	setp.lt.f64 	%p2, %fd12, %fd3;
	selp.f64 	%fd13, 0d0000000000000000, %fd11, %p2;
	st.global.f64 	[%rd1], %fd13;
	add.s64 	%rd19, %rd8, %rd14;
	ld.global.f64 	%fd14, [%rd19];
	setp.ge.f64 	%p3, %fd14, %fd4;
	selp.f64 	%fd15, 0d0000000000000000, %fd13, %p3;
	setp.lt.f64 	%p4, %fd15, %fd2;
	selp.f64 	%fd1, %fd2, %fd15, %p4;
	or.pred  	%p5, %p3, %p4;
	not.pred 	%p6, %p5;
	@%p6 bra 	$L__BB14_3;
	st.global.f64 	[%rd1], %fd1;
$L__BB14_3:
	ret;

}
	// .globl	_Z30CalcEnergyForElemsPart1_kernelidPdS_S_S_S_S_
.visible .entry _Z30CalcEnergyForElemsPart1_kernelidPdS_S_S_S_S_(
	.param .u32 _Z30CalcEnergyForElemsPart1_kernelidPdS_S_S_S_S__param_0,
	.param .f64 _Z30CalcEnergyForElemsPart1_kernelidPdS_S_S_S_S__param_1,
	.param .u64 .ptr .align 1 _Z30CalcEnergyForElemsPart1_kernelidPdS_S_S_S_S__param_2,
	.param .u64 .ptr .align 1 _Z30CalcEnergyForElemsPart1_kernelidPdS_S_S_S_S__param_3,
	.param .u64 .ptr .align 1 _Z30CalcEnergyForElemsPart1_kernelidPdS_S_S_S_S__param_4,
	.param .u64 .ptr .align 1 _Z30CalcEnergyForElemsPart1_kernelidPdS_S_S_S_S__param_5,
	.param .u64 .ptr .align 1 _Z30CalcEnergyForElemsPart1_kernelidPdS_S_S_S_S__param_6,
	.param .u64 .ptr .align 1 _Z30CalcEnergyForElemsPart1_kernelidPdS_S_S_S_S__param_7
)
{
	.reg .pred 	%p<3>;
	.reg .b32 	%r<6>;
	.reg .b64 	%rd<20>;
	.reg .b64 	%fd<12>;

	ld.param.u32 	%r2, [_Z30CalcEnergyForElemsPart1_kernelidPdS_S_S_S_S__param_0];
	ld.param.f64 	%fd1, [_Z30CalcEnergyForElemsPart1_kernelidPdS_S_S_S_S__param_1];
	ld.param.u64 	%rd2, [_Z30CalcEnergyForElemsPart1_kernelidPdS_S_S_S_S__param_2];
	ld.param.u64 	%rd3, [_Z30CalcEnergyForElemsPart1_kernelidPdS_S_S_S_S__param_3];
	ld.param.u64 	%rd4, [_Z30CalcEnergyForElemsPart1_kernelidPdS_S_S_S_S__param_4];
	ld.param.u64 	%rd5, [_Z30CalcEnergyForElemsPart1_kernelidPdS_S_S_S_S__param_5];
	ld.param.u64 	%rd6, [_Z30CalcEnergyForElemsPart1_kernelidPdS_S_S_S_S__param_6];
	ld.param.u64 	%rd7, [_Z30CalcEnergyForElemsPart1_kernelidPdS_S_S_S_S__param_7];
	mov.u32 	%r3, %ntid.x;
	mov.u32 	%r4, %ctaid.x;
	mov.u32 	%r5, %tid.x;
	mad.lo.s32 	%r1, %r3, %r4, %r5;
	setp.ge.s32 	%p1, %r1, %r2;
	@%p1 bra 	$L__BB15_3;
	cvta.to.global.u64 	%rd8, %rd7;
	cvta.to.global.u64 	%rd9, %rd2;
	cvta.to.global.u64 	%rd10, %rd3;
	cvta.to.global.u64 	%rd11, %rd4;
	cvta.to.global.u64 	%rd12, %rd5;
	cvta.to.global.u64 	%rd13, %rd6;
	mul.wide.s32 	%rd14, %r1, 8;
	add.s64 	%rd15, %rd9, %rd14;
	ld.global.f64 	%fd2, [%rd15];
	add.s64 	%rd16, %rd10, %rd14;
	ld.global.f64 	%fd3, [%rd16];
	mul.f64 	%fd4, %fd3, 0d3FE0000000000000;
	add.s64 	%rd17, %rd11, %rd14;
	ld.global.f64 	%fd5, [%rd17];
	add.s64 	%rd18, %rd12, %rd14;
	ld.global.f64 	%fd6, [%rd18];
	add.f64 	%fd7, %fd5, %fd6;
	mul.f64 	%fd8, %fd4, %fd7;
	sub.f64 	%fd9, %fd2, %fd8;
	add.s64 	%rd19, %rd13, %rd14;
	ld.global.f64 	%fd10, [%rd19];
	fma.rn.f64 	%fd11, %fd10, 0d3FE0000000000000, %fd9;
	add.s64 	%rd1, %rd8, %rd14;
	st.global.f64 	[%rd1], %fd11;
	setp.geu.f64 	%p2, %fd11, %fd1;
	@%p2 bra 	$L__BB15_3;
	st.global.f64 	[%rd1], %fd1;
$L__BB15_3:
	ret;

}
	// .globl	_Z30CalcEnergyForElemsPart2_kernelidddPdS_S_S_S_S_S_S_S_S_S_S_
.visible .entry _Z30CalcEnergyForElemsPart2_kernelidddPdS_S_S_S_S_S_S_S_S_S_S_(
	.param .u32 _Z30CalcEnergyForElemsPart2_kernelidddPdS_S_S_S_S_S_S_S_S_S_S__param_0,
	.param .f64 _Z30CalcEnergyForElemsPart2_kernelidddPdS_S_S_S_S_S_S_S_S_S_S__param_1,
	.param .f64 _Z30CalcEnergyForElemsPart2_kernelidddPdS_S_S_S_S_S_S_S_S_S_S__param_2,
	.param .f64 _Z30CalcEnergyForElemsPart2_kernelidddPdS_S_S_S_S_S_S_S_S_S_S__param_3,
	.param .u64 .ptr .align 1 _Z30CalcEnergyForElemsPart2_kernelidddPdS_S_S_S_S_S_S_S_S_S_S__param_4,
	.param .u64 .ptr .align 1 _Z30CalcEnergyForElemsPart2_kernelidddPdS_S_S_S_S_S_S_S_S_S_S__param_5,
	.param .u64 .ptr .align 1 _Z30CalcEnergyForElemsPart2_kernelidddPdS_S_S_S_S_S_S_S_S_S_S__param_6,
	.param .u64 .ptr .align 1 _Z30CalcEnergyForElemsPart2_kernelidddPdS_S_S_S_S_S_S_S_S_S_S__param_7,
	.param .u64 .ptr .align 1 _Z30CalcEnergyForElemsPart2_kernelidddPdS_S_S_S_S_S_S_S_S_S_S__param_8,
	.param .u64 .ptr .align 1 _Z30CalcEnergyForElemsPart2_kernelidddPdS_S_S_S_S_S_S_S_S_S_S__param_9,
	.param .u64 .ptr .align 1 _Z30CalcEnergyForElemsPart2_kernelidddPdS_S_S_S_S_S_S_S_S_S_S__param_10,
	.param .u64 .ptr .align 1 _Z30CalcEnergyForElemsPart2_kernelidddPdS_S_S_S_S_S_S_S_S_S_S__param_11,
	.param .u64 .ptr .align 1 _Z30CalcEnergyForElemsPart2_kernelidddPdS_S_S_S_S_S_S_S_S_S_S__param_12,
	.param .u64 .ptr .align 1 _Z30CalcEnergyForElemsPart2_kernelidddPdS_S_S_S_S_S_S_S_S_S_S__param_13,
	.param .u64 .ptr .align 1 _Z30CalcEnergyForElemsPart2_kernelidddPdS_S_S_S_S_S_S_S_S_S_S__param_14,
	.param .u64 .ptr .align 1 _Z30CalcEnergyForElemsPart2_kernelidddPdS_S_S_S_S_S_S_S_S_S_S__param_15
)
{
	.reg .pred 	%p<6>;
	.reg .b32 	%r<6>;
	.reg .b64 	%rd<41>;
	.reg .b64 	%fd<41>;

	ld.param.u32 	%r2, [_Z30CalcEnergyForElemsPart2_kernelidddPdS_S_S_S_S_S_S_S_S_S_S__param_0];
	ld.param.f64 	%fd4, [_Z30CalcEnergyForElemsPart2_kernelidddPdS_S_S_S_S_S_S_S_S_S_S__param_2];
	ld.param.f64 	%fd5, [_Z30CalcEnergyForElemsPart2_kernelidddPdS_S_S_S_S_S_S_S_S_S_S__param_3];
	ld.param.u64 	%rd5, [_Z30CalcEnergyForElemsPart2_kernelidddPdS_S_S_S_S_S_S_S_S_S_S__param_4];
	ld.param.u64 	%rd6, [_Z30CalcEnergyForElemsPart2_kernelidddPdS_S_S_S_S_S_S_S_S_S_S__param_5];
	ld.param.u64 	%rd8, [_Z30CalcEnergyForElemsPart2_kernelidddPdS_S_S_S_S_S_S_S_S_S_S__param_7];
	ld.param.u64 	%rd9, [_Z30CalcEnergyForElemsPart2_kernelidddPdS_S_S_S_S_S_S_S_S_S_S__param_8];
	ld.param.u64 	%rd10, [_Z30CalcEnergyForElemsPart2_kernelidddPdS_S_S_S_S_S_S_S_S_S_S__param_9];
	ld.param.u64 	%rd11, [_Z30CalcEnergyForElemsPart2_kernelidddPdS_S_S_S_S_S_S_S_S_S_S__param_10];
	ld.param.u64 	%rd12, [_Z30CalcEnergyForElemsPart2_kernelidddPdS_S_S_S_S_S_S_S_S_S_S__param_11];
	ld.param.u64 	%rd13, [_Z30CalcEnergyForElemsPart2_kernelidddPdS_S_S_S_S_S_S_S_S_S_S__param_12];
	ld.param.u64 	%rd14, [_Z30CalcEnergyForElemsPart2_kernelidddPdS_S_S_S_S_S_S_S_S_S_S__param_13];
	ld.param.u64 	%rd15, [_Z30CalcEnergyForElemsPart2_kernelidddPdS_S_S_S_S_S_S_S_S_S_S__param_14];
	ld.param.u64 	%rd16, [_Z30CalcEnergyForElemsPart2_kernelidddPdS_S_S_S_S_S_S_S_S_S_S__param_15];
	mov.u32 	%r3, %ntid.x;
	mov.u32 	%r4, %ctaid.x;
	mov.u32 	%r5, %tid.x;
	mad.lo.s32 	%r1, %r3, %r4, %r5;
	setp.ge.s32 	%p1, %r1, %r2;
	@%p1 bra 	$L__BB16_5;
	cvta.to.global.u64 	%rd17, %rd15;
	cvta.to.global.u64 	%rd18, %rd9;
	cvta.to.global.u64 	%rd19, %rd6;
	cvta.to.global.u64 	%rd20, %rd5;
	mul.wide.s32 	%rd21, %r1, 8;
	add.s64 	%rd1, %rd20, %rd21;
	add.s64 	%rd2, %rd19, %rd21;
	ld.global.f64 	%fd7, [%rd2];
	setp.gt.f64 	%p2, %fd7, 0d0000000000000000;
	add.s64 	%rd3, %rd17, %rd21;
	add.s64 	%rd4, %rd18, %rd21;
	mov.f64 	%fd40, 0d0000000000000000;
	@%p2 bra 	$L__BB16_3;
	ld.param.u64 	%rd40, [_Z30CalcEnergyForElemsPart2_kernelidddPdS_S_S_S_S_S_S_S_S_S_S__param_6];
	ld.param.f64 	%fd39, [_Z30CalcEnergyForElemsPart2_kernelidddPdS_S_S_S_S_S_S_S_S_S_S__param_1];
	ld.global.f64 	%fd8, [%rd1];
	add.f64 	%fd9, %fd8, 0d3FF0000000000000;
	rcp.rn.f64 	%fd10, %fd9;
	cvta.to.global.u64 	%rd22, %rd40;
	mul.wide.s32 	%rd23, %r1, 8;
	add.s64 	%rd24, %rd22, %rd23;
	ld.global.f64 	%fd11, [%rd24];
	ld.global.f64 	%fd12, [%rd3];
	mul.f64 	%fd13, %fd10, %fd10;
	cvta.to.global.u64 	%rd25, %rd8;
	add.s64 	%rd26, %rd25, %rd23;
	ld.global.f64 	%fd14, [%rd26];
	mul.f64 	%fd15, %fd13, %fd14;
	ld.global.f64 	%fd16, [%rd4];
	mul.f64 	%fd17, %fd15, %fd16;
	fma.rn.f64 	%fd18, %fd11, %fd12, %fd17;
	div.rn.f64 	%fd19, %fd18, %fd39;
	setp.gtu.f64 	%p3, %fd19, 0d0000000000000000;
	sqrt.rn.f64 	%fd20, %fd19;
	selp.f64 	%fd21, %fd20, 0d385C5B5993271B00, %p3;
	cvta.to.global.u64 	%rd27, %rd10;
	add.s64 	%rd28, %rd27, %rd23;
	ld.global.f64 	%fd22, [%rd28];
	cvta.to.global.u64 	%rd29, %rd11;
	add.s64 	%rd30, %rd29, %rd23;
	ld.global.f64 	%fd23, [%rd30];
	fma.rn.f64 	%fd40, %fd22, %fd21, %fd23;
$L__BB16_3:
	cvta.to.global.u64 	%rd31, %rd16;
	mul.wide.s32 	%rd32, %r1, 8;
	add.s64 	%rd33, %rd31, %rd32;
	st.global.f64 	[%rd33], %fd40;
	ld.global.f64 	%fd24, [%rd3];
	ld.global.f64 	%fd25, [%rd2];
	mul.f64 	%fd26, %fd25, 0d3FE0000000000000;
	cvta.to.global.u64 	%rd34, %rd12;
	add.s64 	%rd35, %rd34, %rd32;
	ld.global.f64 	%fd27, [%rd35];
	cvta.to.global.u64 	%rd36, %rd13;
	add.s64 	%rd37, %rd36, %rd32;
	ld.global.f64 	%fd28, [%rd37];
	add.f64 	%fd29, %fd27, %fd28;
	ld.global.f64 	%fd30, [%rd4];
	add.f64 	%fd31, %fd30, %fd40;
	mul.f64 	%fd32, %fd31, 0dC010000000000000;
	fma.rn.f64 	%fd33, %fd29, 0d4008000000000000, %fd32;
	fma.rn.f64 	%fd34, %fd26, %fd33, %fd24;
	st.global.f64 	[%rd3], %fd34;
	cvta.to.global.u64 	%rd38, %rd14;
	add.s64 	%rd39, %rd38, %rd32;
	ld.global.f64 	%fd35, [%rd39];
	fma.rn.f64 	%fd36, %fd35, 0d3FE0000000000000, %fd34;
	abs.f64 	%fd37, %fd36;
	setp.lt.f64 	%p4, %fd37, %fd4;
	selp.f64 	%fd38, 0d0000000000000000, %fd36, %p4;
	st.global.f64 	[%rd3], %fd38;
	setp.geu.f64 	%p5, %fd38, %fd5;
	@%p5 bra 	$L__BB16_5;
	st.global.f64 	[%rd3], %fd5;
$L__BB16_5:
	ret;

}
	// .globl	_Z30CalcEnergyForElemsPart3_kerneliddddPdS_S_S_S_S_S_S_S_S_S_S_
.visible .entry _Z30CalcEnergyForElemsPart3_kerneliddddPdS_S_S_S_S_S_S_S_S_S_S_(
	.param .u32 _Z30CalcEnergyForElemsPart3_kerneliddddPdS_S_S_S_S_S_S_S_S_S_S__param_0,
	.param .f64 _Z30CalcEnergyForElemsPart3_kerneliddddPdS_S_S_S_S_S_S_S_S_S_S__param_1,
	.param .f64 _Z30CalcEnergyForElemsPart3_kerneliddddPdS_S_S_S_S_S_S_S_S_S_S__param_2,
	.param .f64 _Z30CalcEnergyForElemsPart3_kerneliddddPdS_S_S_S_S_S_S_S_S_S_S__param_3,
	.param .f64 _Z30CalcEnergyForElemsPart3_kerneliddddPdS_S_S_S_S_S_S_S_S_S_S__param_4,
	.param .u64 .ptr .align 1 _Z30CalcEnergyForElemsPart3_kerneliddddPdS_S_S_S_S_S_S_S_S_S_S__param_5,
	.param .u64 .ptr .align 1 _Z30CalcEnergyForElemsPart3_kerneliddddPdS_S_S_S_S_S_S_S_S_S_S__param_6,
	.param .u64 .ptr .align 1 _Z30CalcEnergyForElemsPart3_kerneliddddPdS_S_S_S_S_S_S_S_S_S_S__param_7,
	.param .u64 .ptr .align 1 _Z30CalcEnergyForElemsPart3_kerneliddddPdS_S_S_S_S_S_S_S_S_S_S__param_8,
	.param .u64 .ptr .align 1 _Z30CalcEnergyForElemsPart3_kerneliddddPdS_S_S_S_S_S_S_S_S_S_S__param_9,
	.param .u64 .ptr .align 1 _Z30CalcEnergyForElemsPart3_kerneliddddPdS_S_S_S_S_S_S_S_S_S_S__param_10,
	.param .u64 .ptr .align 1 _Z30CalcEnergyForElemsPart3_kerneliddddPdS_S_S_S_S_S_S_S_S_S_S__param_11,
	.param .u64 .ptr .align 1 _Z30CalcEnergyForElemsPart3_kerneliddddPdS_S_S_S_S_S_S_S_S_S_S__param_12,
	.param .u64 .ptr .align 1 _Z30CalcEnergyForElemsPart3_kerneliddddPdS_S_S_S_S_S_S_S_S_S_S__param_13,
	.param .u64 .ptr .align 1 _Z30CalcEnergyForElemsPart3_kerneliddddPdS_S_S_S_S_S_S_S_S_S_S__param_14,
	.param .u64 .ptr .align 1 _Z30CalcEnergyForElemsPart3_kerneliddddPdS_S_S_S_S_S_S_S_S_S_S__param_15,
	.param .u64 .ptr .align 1 _Z30CalcEnergyForElemsPart3_kerneliddddPdS_S_S_S_S_S_S_S_S_S_S__param_16
)
{
	.reg .pred 	%p<6>;
	.reg .b32 	%r<6>;
	.reg .b64 	%rd<42>;
	.reg .b64 	%fd<47>;

	ld.param.u32 	%r2, [_Z30CalcEnergyForElemsPart3_kerneliddddPdS_S_S_S_S_S_S_S_S_S_S__param_0];
	ld.param.f64 	%fd11, [_Z30CalcEnergyForElemsPart3_kerneliddddPdS_S_S_S_S_S_S_S_S_S_S__param_2];
	ld.param.f64 	%fd13, [_Z30CalcEnergyForElemsPart3_kerneliddddPdS_S_S_S_S_S_S_S_S_S_S__param_4];
	ld.param.u64 	%rd3, [_Z30CalcEnergyForElemsPart3_kerneliddddPdS_S_S_S_S_S_S_S_S_S_S__param_5];
	ld.param.u64 	%rd4, [_Z30CalcEnergyForElemsPart3_kerneliddddPdS_S_S_S_S_S_S_S_S_S_S__param_6];
	ld.param.u64 	%rd5, [_Z30CalcEnergyForElemsPart3_kerneliddddPdS_S_S_S_S_S_S_S_S_S_S__param_7];
	ld.param.u64 	%rd14, [_Z30CalcEnergyForElemsPart3_kerneliddddPdS_S_S_S_S_S_S_S_S_S_S__param_8];
	ld.param.u64 	%rd6, [_Z30CalcEnergyForElemsPart3_kerneliddddPdS_S_S_S_S_S_S_S_S_S_S__param_9];
	ld.param.u64 	%rd7, [_Z30CalcEnergyForElemsPart3_kerneliddddPdS_S_S_S_S_S_S_S_S_S_S__param_10];
	ld.param.u64 	%rd8, [_Z30CalcEnergyForElemsPart3_kerneliddddPdS_S_S_S_S_S_S_S_S_S_S__param_11];
	ld.param.u64 	%rd9, [_Z30CalcEnergyForElemsPart3_kerneliddddPdS_S_S_S_S_S_S_S_S_S_S__param_12];
	ld.param.u64 	%rd10, [_Z30CalcEnergyForElemsPart3_kerneliddddPdS_S_S_S_S_S_S_S_S_S_S__param_13];
	ld.param.u64 	%rd11, [_Z30CalcEnergyForElemsPart3_kerneliddddPdS_S_S_S_S_S_S_S_S_S_S__param_14];
	ld.param.u64 	%rd12, [_Z30CalcEnergyForElemsPart3_kerneliddddPdS_S_S_S_S_S_S_S_S_S_S__param_15];
	ld.param.u64 	%rd13, [_Z30CalcEnergyForElemsPart3_kerneliddddPdS_S_S_S_S_S_S_S_S_S_S__param_16];
	cvta.to.global.u64 	%rd1, %rd14;
	mov.u32 	%r3, %ntid.x;
	mov.u32 	%r4, %ctaid.x;
	mov.u32 	%r5, %tid.x;
	mad.lo.s32 	%r1, %r3, %r4, %r5;
	setp.ge.s32 	%p1, %r1, %r2;
	@%p1 bra 	$L__BB17_6;
	cvta.to.global.u64 	%rd15, %rd12;
	mul.wide.s32 	%rd16, %r1, 8;
	add.s64 	%rd17, %rd15, %rd16;
	ld.global.f64 	%fd1, [%rd17];
	setp.leu.f64 	%p2, %fd1, 0d0000000000000000;
	cvta.to.global.u64 	%rd18, %rd13;
	add.s64 	%rd2, %rd18, %rd16;
	@%p2 bra 	$L__BB17_3;
	ld.global.f64 	%fd45, [%rd2];
	add.s64 	%rd32, %rd1, %rd16;
	ld.global.f64 	%fd44, [%rd32];
	mov.f64 	%fd46, 0d0000000000000000;
	bra.uni 	$L__BB17_4;
$L__BB17_3:
	ld.param.f64 	%fd42, [_Z30CalcEnergyForElemsPart3_kerneliddddPdS_S_S_S_S_S_S_S_S_S_S__param_1];
	cvta.to.global.u64 	%rd19, %rd3;
	mul.wide.s32 	%rd20, %r1, 8;
	add.s64 	%rd21, %rd19, %rd20;
	ld.global.f64 	%fd14, [%rd21];
	ld.global.f64 	%fd45, [%rd2];
	cvta.to.global.u64 	%rd22, %rd4;
	add.s64 	%rd23, %rd22, %rd20;
	ld.global.f64 	%fd15, [%rd23];
	mul.f64 	%fd16, %fd15, %fd15;
	cvta.to.global.u64 	%rd24, %rd5;
	add.s64 	%rd25, %rd24, %rd20;
	ld.global.f64 	%fd17, [%rd25];
	mul.f64 	%fd18, %fd16, %fd17;
	add.s64 	%rd26, %rd1, %rd20;
	ld.global.f64 	%fd44, [%rd26];
	mul.f64 	%fd19, %fd18, %fd44;
	fma.rn.f64 	%fd20, %fd14, %fd45, %fd19;
	div.rn.f64 	%fd21, %fd20, %fd42;
	setp.gtu.f64 	%p3, %fd21, 0d0000000000000000;
	sqrt.rn.f64 	%fd22, %fd21;
	selp.f64 	%fd23, %fd22, 0d385C5B5993271B00, %p3;
	cvta.to.global.u64 	%rd27, %rd6;
	add.s64 	%rd28, %rd27, %rd20;
	ld.global.f64 	%fd24, [%rd28];
	cvta.to.global.u64 	%rd29, %rd7;
	add.s64 	%rd30, %rd29, %rd20;
	ld.global.f64 	%fd25, [%rd30];
	fma.rn.f64 	%fd46, %fd24, %fd23, %fd25;
$L__BB17_4:
	ld.param.f64 	%fd43, [_Z30CalcEnergyForElemsPart3_kerneliddddPdS_S_S_S_S_S_S_S_S_S_S__param_3];
	cvta.to.global.u64 	%rd33, %rd8;
	mul.wide.s32 	%rd34, %r1, 8;
	add.s64 	%rd35, %rd33, %rd34;
	ld.global.f64 	%fd27, [%rd35];
	cvta.to.global.u64 	%rd36, %rd9;
	add.s64 	%rd37, %rd36, %rd34;
	ld.global.f64 	%fd28, [%rd37];
	add.f64 	%fd29, %fd27, %fd28;
	cvta.to.global.u64 	%rd38, %rd10;
	add.s64 	%rd39, %rd38, %rd34;
	ld.global.f64 	%fd30, [%rd39];
	cvta.to.global.u64 	%rd40, %rd11;
	add.s64 	%rd41, %rd40, %rd34;
	ld.global.f64 	%fd31, [%rd41];
	add.f64 	%fd32, %fd30, %fd31;
	mul.f64 	%fd33, %fd32, 0dC020000000000000;
	fma.rn.f64 	%fd34, %fd29, 0d401C000000000000, %fd33;
	add.f64 	%fd35, %fd46, %fd44;
	add.f64 	%fd36, %fd35, %fd34;
	mul.f64 	%fd37, %fd1, %fd36;
	mul.f64 	%fd38, %fd11, %fd37;
	sub.f64 	%fd39, %fd45, %fd38;
	abs.f64 	%fd40, %fd39;
	setp.lt.f64 	%p4, %fd40, %fd43;
	selp.f64 	%fd41, 0d0000000000000000, %fd39, %p4;
	st.global.f64 	[%rd2], %fd41;
	setp.geu.f64 	%p5, %fd41, %fd13;
	@%p5 bra 	$L__BB17_6;
	st.global.f64 	[%rd2], %fd13;
$L__BB17_6:
	ret;

}
	// .globl	_Z30CalcEnergyForElemsPart4_kerneliddPdS_S_S_S_S_S_S_S_
.visible .entry _Z30CalcEnergyForElemsPart4_kerneliddPdS_S_S_S_S_S_S_S_(
	.param .u32 _Z30CalcEnergyForElemsPart4_kerneliddPdS_S_S_S_S_S_S_S__param_0,
	.param .f64 _Z30CalcEnergyForElemsPart4_kerneliddPdS_S_S_S_S_S_S_S__param_1,
	.param .f64 _Z30CalcEnergyForElemsPart4_kerneliddPdS_S_S_S_S_S_S_S__param_2,
	.param .u64 .ptr .align 1 _Z30CalcEnergyForElemsPart4_kerneliddPdS_S_S_S_S_S_S_S__param_3,
	.param .u64 .ptr .align 1 _Z30CalcEnergyForElemsPart4_kerneliddPdS_S_S_S_S_S_S_S__param_4,
	.param .u64 .ptr .align 1 _Z30CalcEnergyForElemsPart4_kerneliddPdS_S_S_S_S_S_S_S__param_5,
	.param .u64 .ptr .align 1 _Z30CalcEnergyForElemsPart4_kerneliddPdS_S_S_S_S_S_S_S__param_6,
	.param .u64 .ptr .align 1 _Z30CalcEnergyForElemsPart4_kerneliddPdS_S_S_S_S_S_S_S__param_7,
	.param .u64 .ptr .align 1 _Z30CalcEnergyForElemsPart4_kerneliddPdS_S_S_S_S_S_S_S__param_8,
	.param .u64 .ptr .align 1 _Z30CalcEnergyForElemsPart4_kerneliddPdS_S_S_S_S_S_S_S__param_9,
	.param .u64 .ptr .align 1 _Z30CalcEnergyForElemsPart4_kerneliddPdS_S_S_S_S_S_S_S__param_10,
	.param .u64 .ptr .align 1 _Z30CalcEnergyForElemsPart4_kerneliddPdS_S_S_S_S_S_S_S__param_11
)
{
	.reg .pred 	%p<5>;
	.reg .b32 	%r<6>;
	.reg .b64 	%rd<31>;
	.reg .b64 	%fd<20>;

	ld.param.u32 	%r2, [_Z30CalcEnergyForElemsPart4_kerneliddPdS_S_S_S_S_S_S_S__param_0];
	ld.param.f64 	%fd1, [_Z30CalcEnergyForElemsPart4_kerneliddPdS_S_S_S_S_S_S_S__param_1];
	ld.param.f64 	%fd2, [_Z30CalcEnergyForElemsPart4_kerneliddPdS_S_S_S_S_S_S_S__param_2];
	ld.param.u64 	%rd2, [_Z30CalcEnergyForElemsPart4_kerneliddPdS_S_S_S_S_S_S_S__param_3];
	ld.param.u64 	%rd3, [_Z30CalcEnergyForElemsPart4_kerneliddPdS_S_S_S_S_S_S_S__param_4];
	ld.param.u64 	%rd4, [_Z30CalcEnergyForElemsPart4_kerneliddPdS_S_S_S_S_S_S_S__param_5];
	ld.param.u64 	%rd5, [_Z30CalcEnergyForElemsPart4_kerneliddPdS_S_S_S_S_S_S_S__param_6];
	ld.param.u64 	%rd6, [_Z30CalcEnergyForElemsPart4_kerneliddPdS_S_S_S_S_S_S_S__param_7];
	ld.param.u64 	%rd7, [_Z30CalcEnergyForElemsPart4_kerneliddPdS_S_S_S_S_S_S_S__param_8];
	ld.param.u64 	%rd8, [_Z30CalcEnergyForElemsPart4_kerneliddPdS_S_S_S_S_S_S_S__param_9];
	ld.param.u64 	%rd9, [_Z30CalcEnergyForElemsPart4_kerneliddPdS_S_S_S_S_S_S_S__param_10];
	ld.param.u64 	%rd10, [_Z30CalcEnergyForElemsPart4_kerneliddPdS_S_S_S_S_S_S_S__param_11];
	mov.u32 	%r3, %ntid.x;
	mov.u32 	%r4, %ctaid.x;
	mov.u32 	%r5, %tid.x;
	mad.lo.s32 	%r1, %r3, %r4, %r5;
	setp.ge.s32 	%p1, %r1, %r2;
	@%p1 bra 	$L__BB18_4;
	cvta.to.global.u64 	%rd11, %rd2;
	mul.wide.s32 	%rd12, %r1, 8;
	add.s64 	%rd13, %rd11, %rd12;
	ld.global.f64 	%fd3, [%rd13];
	setp.gtu.f64 	%p2, %fd3, 0d0000000000000000;
	@%p2 bra 	$L__BB18_4;
	cvta.to.global.u64 	%rd14, %rd3;
	add.s64 	%rd16, %rd14, %rd12;
	ld.global.f64 	%fd4, [%rd16];
	cvta.to.global.u64 	%rd17, %rd4;
	add.s64 	%rd18, %rd17, %rd12;
	ld.global.f64 	%fd5, [%rd18];
	cvta.to.global.u64 	%rd19, %rd5;
	add.s64 	%rd20, %rd19, %rd12;
	ld.global.f64 	%fd6, [%rd20];
	mul.f64 	%fd7, %fd6, %fd6;
	cvta.to.global.u64 	%rd21, %rd6;
	add.s64 	%rd22, %rd21, %rd12;
	ld.global.f64 	%fd8, [%rd22];
	mul.f64 	%fd9, %fd7, %fd8;
	cvta.to.global.u64 	%rd23, %rd7;
	add.s64 	%rd24, %rd23, %rd12;
	ld.global.f64 	%fd10, [%rd24];
	mul.f64 	%fd11, %fd9, %fd10;
	fma.rn.f64 	%fd12, %fd4, %fd5, %fd11;
	div.rn.f64 	%fd13, %fd12, %fd1;
	setp.gtu.f64 	%p3, %fd13, 0d0000000000000000;
	sqrt.rn.f64 	%fd14, %fd13;
	selp.f64 	%fd15, %fd14, 0d385C5B5993271B00, %p3;
	cvta.to.global.u64 	%rd25, %rd8;
	add.s64 	%rd26, %rd25, %rd12;
	ld.global.f64 	%fd16, [%rd26];
	cvta.to.global.u64 	%rd27, %rd9;
	add.s64 	%rd28, %rd27, %rd12;
	ld.global.f64 	%fd17, [%rd28];
	fma.rn.f64 	%fd18, %fd16, %fd15, %fd17;
	cvta.to.global.u64 	%rd29, %rd10;
	add.s64 	%rd1, %rd29, %rd12;
	st.global.f64 	[%rd1], %fd18;
	abs.f64 	%fd19, %fd18;
	setp.geu.f64 	%p4, %fd19, %fd2;
	@%p4 bra 	$L__BB18_4;
	mov.b64 	%rd30, 0;
	st.global.u64 	[%rd1], %rd30;
$L__BB18_4:
	ret;

}
	// .globl	_Z29CalcSoundSpeedForElems_kernelPddS_S_S_S_diPiS_
.visible .entry _Z29CalcSoundSpeedForElems_kernelPddS_S_S_S_diPiS_(
	.param .u64 .ptr .align 1 _Z29CalcSoundSpeedForElems_kernelPddS_S_S_S_diPiS__param_0,
	.param .f64 _Z29CalcSoundSpeedForElems_kernelPddS_S_S_S_diPiS__param_1,
	.param .u64 .ptr .align 1 _Z29CalcSoundSpeedForElems_kernelPddS_S_S_S_diPiS__param_2,
	.param .u64 .ptr .align 1 _Z29CalcSoundSpeedForElems_kernelPddS_S_S_S_diPiS__param_3,
	.param .u64 .ptr .align 1 _Z29CalcSoundSpeedForElems_kernelPddS_S_S_S_diPiS__param_4,
	.param .u64 .ptr .align 1 _Z29CalcSoundSpeedForElems_kernelPddS_S_S_S_diPiS__param_5,
	.param .f64 _Z29CalcSoundSpeedForElems_kernelPddS_S_S_S_diPiS__param_6,
	.param .u32 _Z29CalcSoundSpeedForElems_kernelPddS_S_S_S_diPiS__param_7,
	.param .u64 .ptr .align 1 _Z29CalcSoundSpeedForElems_kernelPddS_S_S_S_diPiS__param_8,
	.param .u64 .ptr .align 1 _Z29CalcSoundSpeedForElems_kernelPddS_S_S_S_diPiS__param_9
)
{
	.reg .pred 	%p<3>;
	.reg .b32 	%r<7>;
	.reg .b64 	%rd<26>;
	.reg .b64 	%fd<14>;

	ld.param.f64 	%fd1, [_Z29CalcSoundSpeedForElems_kernelPddS_S_S_S_diPiS__param_1];
	ld.param.u64 	%rd2, [_Z29CalcSoundSpeedForElems_kernelPddS_S_S_S_diPiS__param_2];
	ld.param.u64 	%rd3, [_Z29CalcSoundSpeedForElems_kernelPddS_S_S_S_diPiS__param_3];
	ld.param.u64 	%rd4, [_Z29CalcSoundSpeedForElems_kernelPddS_S_S_S_diPiS__param_4];
	ld.param.u64 	%rd5, [_Z29CalcSoundSpeedForElems_kernelPddS_S_S_S_diPiS__param_5];
	ld.param.u32 	%r2, [_Z29CalcSoundSpeedForElems_kernelPddS_S_S_S_diPiS__param_7];
	ld.param.u64 	%rd6, [_Z29CalcSoundSpeedForElems_kernelPddS_S_S_S_diPiS__param_8];
	ld.param.u64 	%rd7, [_Z29CalcSoundSpeedForElems_kernelPddS_S_S_S_diPiS__param_9];
	mov.u32 	%r3, %ntid.x;
	mov.u32 	%r4, %ctaid.x;
	mov.u32 	%r5, %tid.x;
	mad.lo.s32 	%r1, %r3, %r4, %r5;
	setp.ge.s32 	%p1, %r1, %r2;
	@%p1 bra 	$L__BB19_2;
	ld.param.u64 	%rd25, [_Z29CalcSoundSpeedForElems_kernelPddS_S_S_S_diPiS__param_0];
	cvta.to.global.u64 	%rd8, %rd6;
	cvta.to.global.u64 	%rd9, %rd4;
	cvta.to.global.u64 	%rd10, %rd2;
	cvta.to.global.u64 	%rd11, %rd25;
	cvta.to.global.u64 	%rd12, %rd5;
	cvta.to.global.u64 	%rd13, %rd3;
	cvta.to.global.u64 	%rd14, %rd7;
	mul.wide.s32 	%rd15, %r1, 4;
	add.s64 	%rd16, %rd8, %rd15;
	ld.global.u32 	%r6, [%rd16];
	mul.wide.s32 	%rd17, %r1, 8;
	add.s64 	%rd18, %rd9, %rd17;
	ld.global.f64 	%fd2, [%rd18];
	add.s64 	%rd19, %rd10, %rd17;
	ld.global.f64 	%fd3, [%rd19];
	add.s64 	%rd20, %rd11, %rd17;
	ld.global.f64 	%fd4, [%rd20];
	mul.f64 	%fd5, %fd4, %fd4;
	add.s64 	%rd21, %rd12, %rd17;
	ld.global.f64 	%fd6, [%rd21];
	mul.f64 	%fd7, %fd5, %fd6;
	add.s64 	%rd22, %rd13, %rd17;
	ld.global.f64 	%fd8, [%rd22];
	mul.f64 	%fd9, %fd7, %fd8;
	fma.rn.f64 	%fd10, %fd2, %fd3, %fd9;
	div.rn.f64 	%fd11, %fd10, %fd1;
	setp.le.f64 	%p2, %fd11, 0d3877A176B4C5C608;
	selp.f64 	%fd12, 0d3877A176B4C5C608, %fd11, %p2;
	sqrt.rn.f64 	%fd13, %fd12;
	mul.wide.s32 	%rd23, %r6, 8;
	add.s64 	%rd24, %rd14, %rd23;
	st.global.f64 	[%rd24], %fd13;
$L__BB19_2:
	ret;

}
	// .globl	_Z27EvalEOSForElemsPart1_kerneliddPiPdS0_S0_S0_S0_S0_S0_S0_S0_S0_S0_S0_S0_S0_S0_S0_
.visible .entry _Z27EvalEOSForElemsPart1_kerneliddPiPdS0_S0_S0_S0_S0_S0_S0_S0_S0_S0_S0_S0_S0_S0_S0_(
	.param .u32 _Z27EvalEOSForElemsPart1_kerneliddPiPdS0_S0_S0_S0_S0_S0_S0_S0_S0_S0_S0_S0_S0_S0_S0__param_0,
	.param .f64 _Z27EvalEOSForElemsPart1_kerneliddPiPdS0_S0_S0_S0_S0_S0_S0_S0_S0_S0_S0_S0_S0_S0_S0__param_1,
	.param .f64 _Z27EvalEOSForElemsPart1_kerneliddPiPdS0_S0_S0_S0_S0_S0_S0_S0_S0_S0_S0_S0_S0_S0_S0__param_2,
	.param .u64 .ptr .align 1 _Z27EvalEOSForElemsPart1_kerneliddPiPdS0_S0_S0_S0_S0_S0_S0_S0_S0_S0_S0_S0_S0_S0_S0__param_3,
	.param .u64 .ptr .align 1 _Z27EvalEOSForElemsPart1_kerneliddPiPdS0_S0_S0_S0_S0_S0_S0_S0_S0_S0_S0_S0_S0_S0_S0__param_4,
	.param .u64 .ptr .align 1 _Z27EvalEOSForElemsPart1_kerneliddPiPdS0_S0_S0_S0_S0_S0_S0_S0_S0_S0_S0_S0_S0_S0_S0__param_5,
	.param .u64 .ptr .align 1 _Z27EvalEOSForElemsPart1_kerneliddPiPdS0_S0_S0_S0_S0_S0_S0_S0_S0_S0_S0_S0_S0_S0_S0__param_6,
	.param .u64 .ptr .align 1 _Z27EvalEOSForElemsPart1_kerneliddPiPdS0_S0_S0_S0_S0_S0_S0_S0_S0_S0_S0_S0_S0_S0_S0__param_7,
	.param .u64 .ptr .align 1 _Z27EvalEOSForElemsPart1_kerneliddPiPdS0_S0_S0_S0_S0_S0_S0_S0_S0_S0_S0_S0_S0_S0_S0__param_8,
	.param .u64 .ptr .align 1 _Z27EvalEOSForElemsPart1_kerneliddPiPdS0_S0_S0_S0_S0_S0_S0_S0_S0_S0_S0_S0_S0_S0_S0__param_9,
	.param .u64 .ptr .align 1 _Z27EvalEOSForElemsPart1_kerneliddPiPdS0_S0_S0_S0_S0_S0_S0_S0_S0_S0_S0_S0_S0_S0_S0__param_10,
	.param .u64 .ptr .align 1 _Z27EvalEOSForElemsPart1_kerneliddPiPdS0_S0_S0_S0_S0_S0_S0_S0_S0_S0_S0_S0_S0_S0_S0__param_11,
	.param .u64 .ptr .align 1 _Z27EvalEOSForElemsPart1_kerneliddPiPdS0_S0_S0_S0_S0_S0_S0_S0_S0_S0_S0_S0_S0_S0_S0__param_12,
	.param .u64 .ptr .align 1 _Z27EvalEOSForElemsPart1_kerneliddPiPdS0_S0_S0_S0_S0_S0_S0_S0_S0_S0_S0_S0_S0_S0_S0__param_13,
	.param .u64 .ptr .align 1 _Z27EvalEOSForElemsPart1_kerneliddPiPdS0_S0_S0_S0_S0_S0_S0_S0_S0_S0_S0_S0_S0_S0_S0__param_14,
	.param .u64 .ptr .align 1 _Z27EvalEOSForElemsPart1_kerneliddPiPdS0_S0_S0_S0_S0_S0_S0_S0_S0_S0_S0_S0_S0_S0_S0__param_15,
	.param .u64 .ptr .align 1 _Z27EvalEOSForElemsPart1_kerneliddPiPdS0_S0_S0_S0_S0_S0_S0_S0_S0_S0_S0_S0_S0_S0_S0__param_16,
	.param .u64 .ptr .align 1 _Z27EvalEOSForElemsPart1_kerneliddPiPdS0_S0_S0_S0_S0_S0_S0_S0_S0_S0_S0_S0_S0_S0_S0__param_17,
	.param .u64 .ptr .align 1 _Z27EvalEOSForElemsPart1_kerneliddPiPdS0_S0_S0_S0_S0_S0_S0_S0_S0_S0_S0_S0_S0_S0_S0__param_18,
	.param .u64 .ptr .align 1 _Z27EvalEOSForElemsPart1_kerneliddPiPdS0_S0_S0_S0_S0_S0_S0_S0_S0_S0_S0_S0_S0_S0_S0__param_19
)
{
	.reg .pred 	%p<6>;
	.reg .b32 	%r<7>;
	.reg .b64 	%rd<61>;
	.reg .b64 	%fd<20>;

	ld.param.u32 	%r3, [_Z27EvalEOSForElemsPart1_kerneliddPiPdS0_S0_S0_S0_S0_S0_S0_S0_S0_S0_S0_S0_S0_S0_S0__param_0];
	ld.param.f64 	%fd1, [_Z27EvalEOSForElemsPart1_kerneliddPiPdS0_S0_S0_S0_S0_S0_S0_S0_S0_S0_S0_S0_S0_S0_S0__param_1];
	ld.param.f64 	%fd2, [_Z27EvalEOSForElemsPart1_kerneliddPiPdS0_S0_S0_S0_S0_S0_S0_S0_S0_S0_S0_S0_S0_S0_S0__param_2];
	ld.param.u64 	%rd6, [_Z27EvalEOSForElemsPart1_kerneliddPiPdS0_S0_S0_S0_S0_S0_S0_S0_S0_S0_S0_S0_S0_S0_S0__param_4];
	ld.param.u64 	%rd7, [_Z27EvalEOSForElemsPart1_kerneliddPiPdS0_S0_S0_S0_S0_S0_S0_S0_S0_S0_S0_S0_S0_S0_S0__param_5];
	ld.param.u64 	%rd9, [_Z27EvalEOSForElemsPart1_kerneliddPiPdS0_S0_S0_S0_S0_S0_S0_S0_S0_S0_S0_S0_S0_S0_S0__param_7];
	ld.param.u64 	%rd10, [_Z27EvalEOSForElemsPart1_kerneliddPiPdS0_S0_S0_S0_S0_S0_S0_S0_S0_S0_S0_S0_S0_S0_S0__param_8];
	ld.param.u64 	%rd11, [_Z27EvalEOSForElemsPart1_kerneliddPiPdS0_S0_S0_S0_S0_S0_S0_S0_S0_S0_S0_S0_S0_S0_S0__param_9];
	ld.param.u64 	%rd12, [_Z27EvalEOSForElemsPart1_kerneliddPiPdS0_S0_S0_S0_S0_S0_S0_S0_S0_S0_S0_S0_S0_S0_S0__param_10];
	ld.param.u64 	%rd13, [_Z27EvalEOSForElemsPart1_kerneliddPiPdS0_S0_S0_S0_S0_S0_S0_S0_S0_S0_S0_S0_S0_S0_S0__param_11];
	ld.param.u64 	%rd14, [_Z27EvalEOSForElemsPart1_kerneliddPiPdS0_S0_S0_S0_S0_S0_S0_S0_S0_S0_S0_S0_S0_S0_S0__param_12];
	ld.param.u64 	%rd15, [_Z27EvalEOSForElemsPart1_kerneliddPiPdS0_S0_S0_S0_S0_S0_S0_S0_S0_S0_S0_S0_S0_S0_S0__param_13];
	ld.param.u64 	%rd16, [_Z27EvalEOSForElemsPart1_kerneliddPiPdS0_S0_S0_S0_S0_S0_S0_S0_S0_S0_S0_S0_S0_S0_S0__param_14];
	ld.param.u64 	%rd17, [_Z27EvalEOSForElemsPart1_kerneliddPiPdS0_S0_S0_S0_S0_S0_S0_S0_S0_S0_S0_S0_S0_S0_S0__param_15];
	ld.param.u64 	%rd18, [_Z27EvalEOSForElemsPart1_kerneliddPiPdS0_S0_S0_S0_S0_S0_S0_S0_S0_S0_S0_S0_S0_S0_S0__param_16];
	ld.param.u64 	%rd19, [_Z27EvalEOSForElemsPart1_kerneliddPiPdS0_S0_S0_S0_S0_S0_S0_S0_S0_S0_S0_S0_S0_S0_S0__param_17];
	ld.param.u64 	%rd20, [_Z27EvalEOSForElemsPart1_kerneliddPiPdS0_S0_S0_S0_S0_S0_S0_S0_S0_S0_S0_S0_S0_S0_S0__param_18];
	ld.param.u64 	%rd21, [_Z27EvalEOSForElemsPart1_kerneliddPiPdS0_S0_S0_S0_S0_S0_S0_S0_S0_S0_S0_S0_S0_S0_S0__param_19];
	mov.u32 	%r4, %ntid.x;
	mov.u32 	%r5, %ctaid.x;
	mov.u32 	%r6, %tid.x;
	mad.lo.s32 	%r1, %r4, %r5, %r6;
	setp.ge.s32 	%p1, %r1, %r3;
	@%p1 bra 	$L__BB20_8;
	ld.param.u64 	%rd60, [_Z27EvalEOSForElemsPart1_kerneliddPiPdS0_S0_S0_S0_S0_S0_S0_S0_S0_S0_S0_S0_S0_S0_S0__param_6];
	ld.param.u64 	%rd59, [_Z27EvalEOSForElemsPart1_kerneliddPiPdS0_S0_S0_S0_S0_S0_S0_S0_S0_S0_S0_S0_S0_S0_S0__param_3];
	cvta.to.global.u64 	%rd22, %rd15;
	cvta.to.global.u64 	%rd23, %rd12;
	cvta.to.global.u64 	%rd24, %rd17;
	cvta.to.global.u64 	%rd25, %rd18;
	cvta.to.global.u64 	%rd26, %rd59;
	cvta.to.global.u64 	%rd27, %rd6;
	cvta.to.global.u64 	%rd28, %rd13;
	cvta.to.global.u64 	%rd29, %rd7;
	cvta.to.global.u64 	%rd30, %rd14;
	cvta.to.global.u64 	%rd31, %rd60;
	cvta.to.global.u64 	%rd32, %rd9;
	cvta.to.global.u64 	%rd33, %rd16;
	mul.wide.s32 	%rd34, %r1, 4;
	add.s64 	%rd35, %rd26, %rd34;
	ld.global.u32 	%r2, [%rd35];
	mul.wide.s32 	%rd36, %r2, 8;
	add.s64 	%rd37, %rd27, %rd36;
	ld.global.f64 	%fd3, [%rd37];
	mul.wide.s32 	%rd38, %r1, 8;
	add.s64 	%rd39, %rd28, %rd38;
	st.global.f64 	[%rd39], %fd3;
	add.s64 	%rd40, %rd29, %rd36;
	ld.global.f64 	%fd4, [%rd40];
	add.s64 	%rd41, %rd30, %rd38;
	st.global.f64 	[%rd41], %fd4;
	add.s64 	%rd42, %rd31, %rd36;
	ld.global.f64 	%fd5, [%rd42];
	add.s64 	%rd1, %rd22, %rd38;
	st.global.f64 	[%rd1], %fd5;
	add.s64 	%rd43, %rd32, %rd36;
	ld.global.f64 	%fd6, [%rd43];
	add.s64 	%rd44, %rd33, %rd38;
	st.global.f64 	[%rd44], %fd6;
	add.s64 	%rd2, %rd23, %rd38;
	ld.global.f64 	%fd7, [%rd2];
	rcp.rn.f64 	%fd8, %fd7;
	add.f64 	%fd9, %fd8, 0dBFF0000000000000;
	add.s64 	%rd3, %rd24, %rd38;
	st.global.f64 	[%rd3], %fd9;
	ld.global.f64 	%fd10, [%rd2];
	ld.global.f64 	%fd11, [%rd41];
	fma.rn.f64 	%fd12, %fd11, 0dBFE0000000000000, %fd10;
	rcp.rn.f64 	%fd13, %fd12;
	add.f64 	%fd14, %fd13, 0dBFF0000000000000;
	add.s64 	%rd4, %rd25, %rd38;
	st.global.f64 	[%rd4], %fd14;
	setp.eq.f64 	%p2, %fd1, 0d0000000000000000;
	@%p2 bra 	$L__BB20_4;
	ld.global.f64 	%fd15, [%rd2];
	setp.gtu.f64 	%p3, %fd15, %fd1;
	@%p3 bra 	$L__BB20_4;
	ld.global.f64 	%fd16, [%rd3];
	st.global.f64 	[%rd4], %fd16;
$L__BB20_4:
	setp.eq.f64 	%p4, %fd2, 0d0000000000000000;
	@%p4 bra 	$L__BB20_7;
	ld.global.f64 	%fd17, [%rd2];
	setp.ltu.f64 	%p5, %fd17, %fd2;
	@%p5 bra 	$L__BB20_7;
	mov.b64 	%rd45, 0;
	st.global.u64 	[%rd1], %rd45;
	st.global.u64 	[%rd3], %rd45;
	st.global.u64 	[%rd4], %rd45;
$L__BB20_7:
	cvta.to.global.u64 	%rd46, %rd10;
	add.s64 	%rd48, %rd46, %rd36;
	ld.global.f64 	%fd18, [%rd48];
	cvta.to.global.u64 	%rd49, %rd19;
	add.s64 	%rd51, %rd49, %rd38;
	st.global.f64 	[%rd51], %fd18;
	cvta.to.global.u64 	%rd52, %rd11;
	add.s64 	%rd53, %rd52, %rd36;
	ld.global.f64 	%fd19, [%rd53];
	cvta.to.global.u64 	%rd54, %rd20;
	add.s64 	%rd55, %rd54, %rd38;
	st.global.f64 	[%rd55], %fd19;
	cvta.to.global.u64 	%rd56, %rd21;
	add.s64 	%rd57, %rd56, %rd38;
	mov.b64 	%rd58, 0;
	st.global.u64 	[%rd57], %rd58;
$L__BB20_8:
	ret;

}
	// .globl	_Z27EvalEOSForElemsPart2_kerneliPiPdS0_S0_S0_S0_S0_
.visible .entry _Z27EvalEOSForElemsPart2_kerneliPiPdS0_S0_S0_S0_S0_(
	.param .u32 _Z27EvalEOSForElemsPart2_kerneliPiPdS0_S0_S0_S0_S0__param_0,
	.param .u64 .ptr .align 1 _Z27EvalEOSForElemsPart2_kerneliPiPdS0_S0_S0_S0_S0__param_1,
	.param .u64 .ptr .align 1 _Z27EvalEOSForElemsPart2_kerneliPiPdS0_S0_S0_S0_S0__param_2,
	.param .u64 .ptr .align 1 _Z27EvalEOSForElemsPart2_kerneliPiPdS0_S0_S0_S0_S0__param_3,
	.param .u64 .ptr .align 1 _Z27EvalEOSForElemsPart2_kerneliPiPdS0_S0_S0_S0_S0__param_4,
	.param .u64 .ptr .align 1 _Z27EvalEOSForElemsPart2_kerneliPiPdS0_S0_S0_S0_S0__param_5,
	.param .u64 .ptr .align 1 _Z27EvalEOSForElemsPart2_kerneliPiPdS0_S0_S0_S0_S0__param_6,
	.param .u64 .ptr .align 1 _Z27EvalEOSForElemsPart2_kerneliPiPdS0_S0_S0_S0_S0__param_7
)
{
	.reg .pred 	%p<2>;
	.reg .b32 	%r<7>;
	.reg .b64 	%rd<25>;
	.reg .b64 	%fd<4>;

	ld.param.u32 	%r2, [_Z27EvalEOSForElemsPart2_kerneliPiPdS0_S0_S0_S0_S0__param_0];
	ld.param.u64 	%rd1, [_Z27EvalEOSForElemsPart2_kerneliPiPdS0_S0_S0_S0_S0__param_1];
	ld.param.u64 	%rd2, [_Z27EvalEOSForElemsPart2_kerneliPiPdS0_S0_S0_S0_S0__param_2];
	ld.param.u64 	%rd3, [_Z27EvalEOSForElemsPart2_kerneliPiPdS0_S0_S0_S0_S0__param_3];
	ld.param.u64 	%rd4, [_Z27EvalEOSForElemsPart2_kerneliPiPdS0_S0_S0_S0_S0__param_4];
	ld.param.u64 	%rd5, [_Z27EvalEOSForElemsPart2_kerneliPiPdS0_S0_S0_S0_S0__param_5];
	ld.param.u64 	%rd6, [_Z27EvalEOSForElemsPart2_kerneliPiPdS0_S0_S0_S0_S0__param_6];
	ld.param.u64 	%rd7, [_Z27EvalEOSForElemsPart2_kerneliPiPdS0_S0_S0_S0_S0__param_7];
	mov.u32 	%r3, %ntid.x;
	mov.u32 	%r4, %ctaid.x;
	mov.u32 	%r5, %tid.x;
	mad.lo.s32 	%r1, %r3, %r4, %r5;
	setp.ge.s32 	%p1, %r1, %r2;
	@%p1 bra 	$L__BB21_2;
	cvta.to.global.u64 	%rd8, %rd1;
	cvta.to.global.u64 	%rd9, %rd2;
	cvta.to.global.u64 	%rd10, %rd5;
	cvta.to.global.u64 	%rd11, %rd3;
	cvta.to.global.u64 	%rd12, %rd6;
	cvta.to.global.u64 	%rd13, %rd4;
	cvta.to.global.u64 	%rd14, %rd7;
	mul.wide.s32 	%rd15, %r1, 4;
	add.s64 	%rd16, %rd8, %rd15;
	ld.global.u32 	%r6, [%rd16];
	mul.wide.s32 	%rd17, %r1, 8;
	add.s64 	%rd18, %rd9, %rd17;
	ld.global.f64 	%fd1, [%rd18];
	mul.wide.s32 	%rd19, %r6, 8;
	add.s64 	%rd20, %rd10, %rd19;
	st.global.f64 	[%rd20], %fd1;
	add.s64 	%rd21, %rd11, %rd17;
	ld.global.f64 	%fd2, [%rd21];
	add.s64 	%rd22, %rd12, %rd19;
	st.global.f64 	[%rd22], %fd2;
	add.s64 	%rd23, %rd13, %rd17;
	ld.global.f64 	%fd3, [%rd23];
	add.s64 	%rd24, %rd14, %rd19;
	st.global.f64 	[%rd24], %fd3;
$L__BB21_2:
	ret;

}
	// .globl	_Z43ApplyMaterialPropertiesForElemsPart1_kerneliddPiPdS0_
.visible .entry _Z43ApplyMaterialPropertiesForElemsPart1_kerneliddPiPdS0_(
	.param .u32 _Z43ApplyMaterialPropertiesForElemsPart1_kerneliddPiPdS0__param_0,
	.param .f64 _Z43ApplyMaterialPropertiesForElemsPart1_kerneliddPiPdS0__param_1,
	.param .f64 _Z43ApplyMaterialPropertiesForElemsPart1_kerneliddPiPdS0__param_2,
	.param .u64 .ptr .align 1 _Z43ApplyMaterialPropertiesForElemsPart1_kerneliddPiPdS0__param_3,
	.param .u64 .ptr .align 1 _Z43ApplyMaterialPropertiesForElemsPart1_kerneliddPiPdS0__param_4,
	.param .u64 .ptr .align 1 _Z43ApplyMaterialPropertiesForElemsPart1_kerneliddPiPdS0__param_5
)
{
	.reg .pred 	%p<6>;
	.reg .b32 	%r<7>;
	.reg .b64 	%rd<13>;
	.reg .b64 	%fd<10>;

	ld.param.u32 	%r2, [_Z43ApplyMaterialPropertiesForElemsPart1_kerneliddPiPdS0__param_0];
	ld.param.f64 	%fd1, [_Z43ApplyMaterialPropertiesForElemsPart1_kerneliddPiPdS0__param_1];
	ld.param.f64 	%fd2, [_Z43ApplyMaterialPropertiesForElemsPart1_kerneliddPiPdS0__param_2];
	ld.param.u64 	%rd1, [_Z43ApplyMaterialPropertiesForElemsPart1_kerneliddPiPdS0__param_3];
	ld.param.u64 	%rd2, [_Z43ApplyMaterialPropertiesForElemsPart1_kerneliddPiPdS0__param_4];
	ld.param.u64 	%rd3, [_Z43ApplyMaterialPropertiesForElemsPart1_kerneliddPiPdS0__param_5];
	mov.u32 	%r3, %ntid.x;
	mov.u32 	%r4, %ctaid.x;
	mov.u32 	%r5, %tid.x;
	mad.lo.s32 	%r1, %r3, %r4, %r5;
	setp.ge.s32 	%p1, %r1, %r2;
	@%p1 bra 	$L__BB22_2;
	cvta.to.global.u64 	%rd4, %rd3;
	cvta.to.global.u64 	%rd5, %rd1;
	cvta.to.global.u64 	%rd6, %rd2;
	mul.wide.s32 	%rd7, %r1, 4;
	add.s64 	%rd8, %rd5, %rd7;
	ld.global.u32 	%r6, [%rd8];
	mul.wide.s32 	%rd9, %r6, 8;
	add.s64 	%rd10, %rd6, %rd9;
	ld.global.f64 	%fd3, [%rd10];
	mul.wide.s32 	%rd11, %r1, 8;
	add.s64 	%rd12, %rd4, %rd11;
	setp.neu.f64 	%p2, %fd1, 0d0000000000000000;
	setp.lt.f64 	%p3, %fd3, %fd1;
	selp.f64 	%fd5, %fd1, %fd3, %p3;
	selp.f64 	%fd6, %fd5, %fd3, %p2;
	setp.neu.f64 	%p4, %fd2, 0d0000000000000000;
	setp.gt.f64 	%p5, %fd6, %fd2;
	selp.f64 	%fd8, %fd2, %fd6, %p5;
	selp.f64 	%fd9, %fd8, %fd6, %p4;
	st.global.f64 	[%rd12], %fd9;
$L__BB22_2:
	ret;

}
	// .globl	_Z28UpdateVolumesForElems_kernelidPdS_
.visible .entry _Z28UpdateVolumesForElems_kernelidPdS_(
	.param .u32 _Z28UpdateVolumesForElems_kernelidPdS__param_0,
	.param .f64 _Z28UpdateVolumesForElems_kernelidPdS__param_1,
	.param .u64 .ptr .align 1 _Z28UpdateVolumesForElems_kernelidPdS__param_2,
	.param .u64 .ptr .align 1 _Z28UpdateVolumesForElems_kernelidPdS__param_3
)
{
	.reg .pred 	%p<3>;
	.reg .b32 	%r<6>;
	.reg .b64 	%rd<8>;
	.reg .b64 	%fd<6>;

	ld.param.u32 	%r2, [_Z28UpdateVolumesForElems_kernelidPdS__param_0];
	ld.param.f64 	%fd1, [_Z28UpdateVolumesForElems_kernelidPdS__param_1];
	ld.param.u64 	%rd1, [_Z28UpdateVolumesForElems_kernelidPdS__param_2];
	ld.param.u64 	%rd2, [_Z28UpdateVolumesForElems_kernelidPdS__param_3];
	mov.u32 	%r3, %ntid.x;
	mov.u32 	%r4, %ctaid.x;
	mov.u32 	%r5, %tid.x;
	mad.lo.s32 	%r1, %r3, %r4, %r5;
	setp.ge.s32 	%p1, %r1, %r2;
	@%p1 bra 	$L__BB23_2;
	cvta.to.global.u64 	%rd3, %rd1;
	cvta.to.global.u64 	%rd4, %rd2;
	mul.wide.s32 	%rd5, %r1, 8;
	add.s64 	%rd6, %rd3, %rd5;
	ld.global.f64 	%fd2, [%rd6];
	add.f64 	%fd3, %fd2, 0dBFF0000000000000;
	abs.f64 	%fd4, %fd3;
	setp.lt.f64 	%p2, %fd4, %fd1;
	selp.f64 	%fd5, 0d3FF0000000000000, %fd2, %p2;
	add.s64 	%rd7, %rd4, %rd5;
	st.global.f64 	[%rd7], %fd5;
$L__BB23_2:
	ret;

}
	// .globl	_Z36CalcCourantConstraintForElems_kernelidPiPdS0_S0_S0_
.visible .entry _Z36CalcCourantConstraintForElems_kernelidPiPdS0_S0_S0_(
	.param .u32 _Z36CalcCourantConstraintForElems_kernelidPiPdS0_S0_S0__param_0,
	.param .f64 _Z36CalcCourantConstraintForElems_kernelidPiPdS0_S0_S0__param_1,
	.param .u64 .ptr .align 1 _Z36CalcCourantConstraintForElems_kernelidPiPdS0_S0_S0__param_2,
	.param .u64 .ptr .align 1 _Z36CalcCourantConstraintForElems_kernelidPiPdS0_S0_S0__param_3,
	.param .u64 .ptr .align 1 _Z36CalcCourantConstraintForElems_kernelidPiPdS0_S0_S0__param_4,
	.param .u64 .ptr .align 1 _Z36CalcCourantConstraintForElems_kernelidPiPdS0_S0_S0__param_5,
	.param .u64 .ptr .align 1 _Z36CalcCourantConstraintForElems_kernelidPiPdS0_S0_S0__param_6
)
{
	.reg .pred 	%p<16>;
	.reg .b32 	%r<10>;
	.reg .b64 	%rd<22>;
	.reg .b64 	%fd<65>;
	// demoted variable
	.shared .align 8 .b8 _ZZ36CalcCourantConstraintForElems_kernelidPiPdS0_S0_S0_E8minArray[2048];
	ld.param.u32 	%r6, [_Z36CalcCourantConstraintForElems_kernelidPiPdS0_S0_S0__param_0];
	ld.param.f64 	%fd29, [_Z36CalcCourantConstraintForElems_kernelidPiPdS0_S0_S0__param_1];
	ld.param.u64 	%rd2, [_Z36CalcCourantConstraintForElems_kernelidPiPdS0_S0_S0__param_2];
	ld.param.u64 	%rd3, [_Z36CalcCourantConstraintForElems_kernelidPiPdS0_S0_S0__param_3];
	ld.param.u64 	%rd4, [_Z36CalcCourantConstraintForElems_kernelidPiPdS0_S0_S0__param_4];
	ld.param.u64 	%rd6, [_Z36CalcCourantConstraintForElems_kernelidPiPdS0_S0_S0__param_5];
	ld.param.u64 	%rd5, [_Z36CalcCourantConstraintForElems_kernelidPiPdS0_S0_S0__param_6];
	cvta.to.global.u64 	%rd1, %rd6;
	mov.u32 	%r7, %ntid.x;
	mov.u32 	%r1, %ctaid.x;
	mov.u32 	%r2, %tid.x;
	mad.lo.s32 	%r3, %r7, %r1, %r2;
	setp.ge.s32 	%p1, %r3, %r6;
	mov.f64 	%fd58, 0d4415AF1D78B58C40;
	@%p1 bra 	$L__BB24_6;
	cvta.to.global.u64 	%rd7, %rd4;
	cvta.to.global.u64 	%rd8, %rd2;
	cvta.to.global.u64 	%rd9, %rd3;
	mul.wide.s32 	%rd10, %r3, 4;
	add.s64 	%rd11, %rd8, %rd10;
	ld.global.u32 	%r4, [%rd11];
	mul.wide.s32 	%rd12, %r4, 8;
	add.s64 	%rd13, %rd9, %rd12;
	ld.global.f64 	%fd31, [%rd13];
	mul.f64 	%fd57, %fd31, %fd31;
	add.s64 	%rd14, %rd7, %rd12;
	ld.global.f64 	%fd2, [%rd14];
	setp.lt.f64 	%p2, %fd2, 0d0000000000000000;
	@%p2 bra 	$L__BB24_3;
	add.s64 	%rd16, %rd1, %rd12;
	ld.global.f64 	%fd56, [%rd16];
	bra.uni 	$L__BB24_4;
$L__BB24_3:
	add.s64 	%rd18, %rd1, %rd12;
	ld.global.f64 	%fd56, [%rd18];
	mul.f64 	%fd32, %fd29, %fd56;
	mul.f64 	%fd33, %fd56, %fd32;
	mul.f64 	%fd34, %fd2, %fd33;
	fma.rn.f64 	%fd57, %fd2, %fd34, %fd57;
$L__BB24_4:
	sqrt.rn.f64 	%fd36, %fd57;
	div.rn.f64 	%fd8, %fd56, %fd36;
	setp.eq.f64 	%p3, %fd2, 0d0000000000000000;
	@%p3 bra 	$L__BB24_6;
	min.f64 	%fd58, %fd8, 0d4415AF1D78B58C40;
$L__BB24_6:
	shl.b32 	%r8, %r2, 3;
	mov.u32 	%r9, _ZZ36CalcCourantConstraintForElems_kernelidPiPdS0_S0_S0_E8minArray;
	add.s32 	%r5, %r9, %r8;
	st.shared.f64 	[%r5], %fd58;
	bar.sync 	0;
	setp.gt.u32 	%p4, %r2, 127;
	@%p4 bra 	$L__BB24_8;
	ld.shared.f64 	%fd37, [%r5];
	ld.shared.f64 	%fd38, [%r5+1024];
	setp.lt.f64 	%p5, %fd37, %fd38;
	selp.f64 	%fd39, %fd37, %fd38, %p5;
	st.shared.f64 	[%r5], %fd39;
$L__BB24_8:
	bar.sync 	0;
	setp.gt.u32 	%p6, %r2, 63;
	@%p6 bra 	$L__BB24_10;
	ld.shared.f64 	%fd40, [%r5];
	ld.shared.f64 	%fd41, [%r5+512];
	setp.lt.f64 	%p7, %fd40, %fd41;
	selp.f64 	%fd42, %fd40, %fd41, %p7;
	st.shared.f64 	[%r5], %fd42;
$L__BB24_10:
	bar.sync 	0;
	setp.gt.u32 	%p8, %r2, 31;
	@%p8 bra 	$L__BB24_30;
	ld.volatile.shared.f64 	%fd43, [%r5];
	ld.volatile.shared.f64 	%fd44, [%r5+256];
	setp.geu.f64 	%p9, %fd43, %fd44;
	@%p9 bra 	$L__BB24_13;
	ld.volatile.shared.f64 	%fd59, [%r5];
	bra.uni 	$L__BB24_14;
$L__BB24_13:
	ld.volatile.shared.f64 	%fd59, [%r5+256];
$L__BB24_14:
	st.volatile.shared.f64 	[%r5], %fd59;
	ld.volatile.shared.f64 	%fd45, [%r5];
	ld.volatile.shared.f64 	%fd46, [%r5+128];
	setp.geu.f64 	%p10, %fd45, %fd46;
	@%p10 bra 	$L__BB24_16;
	ld.volatile.shared.f64 	%fd60, [%r5];
	bra.uni 	$L__BB24_17;
$L__BB24_16:
	ld.volatile.shared.f64 	%fd60, [%r5+128];
$L__BB24_17:
	st.volatile.shared.f64 	[%r5], %fd60;
	ld.volatile.shared.f64 	%fd47, [%r5];
	ld.volatile.shared.f64 	%fd48, [%r5+64];
	setp.geu.f64 	%p11, %fd47, %fd48;
	@%p11 bra 	$L__BB24_19;
	ld.volatile.shared.f64 	%fd61, [%r5];
	bra.uni 	$L__BB24_20;
$L__BB24_19:
	ld.volatile.shared.f64 	%fd61, [%r5+64];
$L__BB24_20:
	st.volatile.shared.f64 	[%r5], %fd61;
	ld.volatile.shared.f64 	%fd49, [%r5];
	ld.volatile.shared.f64 	%fd50, [%r5+32];
	setp.geu.f64 	%p12, %fd49, %fd50;
	@%p12 bra 	$L__BB24_22;
	ld.volatile.shared.f64 	%fd62, [%r5];
	bra.uni 	$L__BB24_23;
$L__BB24_22:
	ld.volatile.shared.f64 	%fd62, [%r5+32];
$L__BB24_23:
	st.volatile.shared.f64 	[%r5], %fd62;
	ld.volatile.shared.f64 	%fd51, [%r5];
	ld.volatile.shared.f64 	%fd52, [%r5+16];
	setp.geu.f64 	%p13, %fd51, %fd52;
	@%p13 bra 	$L__BB24_25;
	ld.volatile.shared.f64 	%fd63, [%r5];
	bra.uni 	$L__BB24_26;
$L__BB24_25:
	ld.volatile.shared.f64 	%fd63, [%r5+16];
$L__BB24_26:
	st.volatile.shared.f64 	[%r5], %fd63;
	ld.volatile.shared.f64 	%fd53, [%r5];
	ld.volatile.shared.f64 	%fd54, [%r5+8];
	setp.geu.f64 	%p14, %fd53, %fd54;
	@%p14 bra 	$L__BB24_28;
	ld.volatile.shared.f64 	%fd64, [%r5];
	bra.uni 	$L__BB24_29;
$L__BB24_28:
	ld.volatile.shared.f64 	%fd64, [%r5+8];
$L__BB24_29:
	st.volatile.shared.f64 	[%r5], %fd64;
$L__BB24_30:
	bar.sync 	0;
	setp.ne.s32 	%p15, %r2, 0;
	@%p15 bra 	$L__BB24_32;
	ld.shared.f64 	%fd55, [_ZZ36CalcCourantConstraintForElems_kernelidPiPdS0_S0_S0_E8minArray];
	cvta.to.global.u64 	%rd19, %rd5;
	mul.wide.u32 	%rd20, %r1, 8;
	add.s64 	%rd21, %rd19, %rd20;
	st.global.f64 	[%rd21], %fd55;
$L__BB24_32:
	ret;

}
	// .globl	_Z34CalcHydroConstraintForElems_kernelidPiPdS0_
.visible .entry _Z34CalcHydroConstraintForElems_kernelidPiPdS0_(
	.param .u32 _Z34CalcHydroConstraintForElems_kernelidPiPdS0__param_0,
	.param .f64 _Z34CalcHydroConstraintForElems_kernelidPiPdS0__param_1,
	.param .u64 .ptr .align 1 _Z34CalcHydroConstraintForElems_kernelidPiPdS0__param_2,
	.param .u64 .ptr .align 1 _Z34CalcHydroConstraintForElems_kernelidPiPdS0__param_3,
	.param .u64 .ptr .align 1 _Z34CalcHydroConstraintForElems_kernelidPiPdS0__param_4
)
{
	.reg .pred 	%p<15>;
	.reg .b32 	%r<10>;
	.reg .b64 	%rd<13>;
	.reg .b64 	%fd<55>;
	// demoted variable
	.shared .align 8 .b8 _ZZ34CalcHydroConstraintForElems_kernelidPiPdS0_E8minArray[2048];
	ld.param.u32 	%r5, [_Z34CalcHydroConstraintForElems_kernelidPiPdS0__param_0];
	ld.param.f64 	%fd22, [_Z34CalcHydroConstraintForElems_kernelidPiPdS0__param_1];
	ld.param.u64 	%rd1, [_Z34CalcHydroConstraintForElems_kernelidPiPdS0__param_2];
	ld.param.u64 	%rd2, [_Z34CalcHydroConstraintForElems_kernelidPiPdS0__param_3];
	ld.param.u64 	%rd3, [_Z34CalcHydroConstraintForElems_kernelidPiPdS0__param_4];
	mov.u32 	%r6, %ntid.x;
	mov.u32 	%r1, %ctaid.x;
	mov.u32 	%r2, %tid.x;
	mad.lo.s32 	%r3, %r6, %r1, %r2;
	setp.ge.s32 	%p1, %r3, %r5;
	mov.f64 	%fd48, 0d4415AF1D78B58C40;
	@%p1 bra 	$L__BB25_3;
	cvta.to.global.u64 	%rd4, %rd2;
	cvta.to.global.u64 	%rd5, %rd1;
	mul.wide.s32 	%rd6, %r3, 4;
	add.s64 	%rd7, %rd5, %rd6;
	ld.global.u32 	%r7, [%rd7];
	mul.wide.s32 	%rd8, %r7, 8;
	add.s64 	%rd9, %rd4, %rd8;
	ld.global.f64 	%fd1, [%rd9];
	setp.eq.f64 	%p2, %fd1, 0d0000000000000000;
	@%p2 bra 	$L__BB25_3;
	abs.f64 	%fd25, %fd1;
	add.f64 	%fd26, %fd25, 0d3BC79CA10C924223;
	div.rn.f64 	%fd27, %fd22, %fd26;
	min.f64 	%fd48, %fd27, 0d4415AF1D78B58C40;
$L__BB25_3:
	shl.b32 	%r8, %r2, 3;
	mov.u32 	%r9, _ZZ34CalcHydroConstraintForElems_kernelidPiPdS0_E8minArray;
	add.s32 	%r4, %r9, %r8;
	st.shared.f64 	[%r4], %fd48;
	bar.sync 	0;
	setp.gt.u32 	%p3, %r2, 127;
	@%p3 bra 	$L__BB25_5;
	ld.shared.f64 	%fd28, [%r4];
	ld.shared.f64 	%fd29, [%r4+1024];
	setp.lt.f64 	%p4, %fd28, %fd29;
	selp.f64 	%fd30, %fd28, %fd29, %p4;
	st.shared.f64 	[%r4], %fd30;
$L__BB25_5:
	bar.sync 	0;
	setp.gt.u32 	%p5, %r2, 63;
	@%p5 bra 	$L__BB25_7;
	ld.shared.f64 	%fd31, [%r4];
	ld.shared.f64 	%fd32, [%r4+512];
	setp.lt.f64 	%p6, %fd31, %fd32;
	selp.f64 	%fd33, %fd31, %fd32, %p6;
	st.shared.f64 	[%r4], %fd33;
$L__BB25_7:
	bar.sync 	0;
	setp.gt.u32 	%p7, %r2, 31;
	@%p7 bra 	$L__BB25_27;
	ld.volatile.shared.f64 	%fd34, [%r4];
	ld.volatile.shared.f64 	%fd35, [%r4+256];
	setp.geu.f64 	%p8, %fd34, %fd35;
	@%p8 bra 	$L__BB25_10;
	ld.volatile.shared.f64 	%fd49, [%r4];
	bra.uni 	$L__BB25_11;
$L__BB25_10:
	ld.volatile.shared.f64 	%fd49, [%r4+256];
$L__BB25_11:
	st.volatile.shared.f64 	[%r4], %fd49;
	ld.volatile.shared.f64 	%fd36, [%r4];
	ld.volatile.shared.f64 	%fd37, [%r4+128];
	setp.geu.f64 	%p9, %fd36, %fd37;
	@%p9 bra 	$L__BB25_13;
	ld.volatile.shared.f64 	%fd50, [%r4];
	bra.uni 	$L__BB25_14;
$L__BB25_13:
	ld.volatile.shared.f64 	%fd50, [%r4+128];
$L__BB25_14:
	st.volatile.shared.f64 	[%r4], %fd50;
	ld.volatile.shared.f64 	%fd38, [%r4];
	ld.volatile.shared.f64 	%fd39, [%r4+64];
	setp.geu.f64 	%p10, %fd38, %fd39;
	@%p10 bra 	$L__BB25_16;
	ld.volatile.shared.f64 	%fd51, [%r4];
	bra.uni 	$L__BB25_17;
$L__BB25_16:
	ld.volatile.shared.f64 	%fd51, [%r4+64];
$L__BB25_17:
	st.volatile.shared.f64 	[%r4], %fd51;
	ld.volatile.shared.f64 	%fd40, [%r4];
	ld.volatile.shared.f64 	%fd41, [%r4+32];
	setp.geu.f64 	%p11, %fd40, %fd41;
	@%p11 bra 	$L__BB25_19;
	ld.volatile.shared.f64 	%fd52, [%r4];
	bra.uni 	$L__BB25_20;
$L__BB25_19:
	ld.volatile.shared.f64 	%fd52, [%r4+32];
$L__BB25_20:
	st.volatile.shared.f64 	[%r4], %fd52;
	ld.volatile.shared.f64 	%fd42, [%r4];
	ld.volatile.shared.f64 	%fd43, [%r4+16];
	setp.geu.f64 	%p12, %fd42, %fd43;
	@%p12 bra 	$L__BB25_22;
	ld.volatile.shared.f64 	%fd53, [%r4];
	bra.uni 	$L__BB25_23;
$L__BB25_22:
	ld.volatile.shared.f64 	%fd53, [%r4+16];
$L__BB25_23:
	st.volatile.shared.f64 	[%r4], %fd53;
	ld.volatile.shared.f64 	%fd44, [%r4];
	ld.volatile.shared.f64 	%fd45, [%r4+8];
	setp.geu.f64 	%p13, %fd44, %fd45;
	@%p13 bra 	$L__BB25_25;
	ld.volatile.shared.f64 	%fd54, [%r4];
	bra.uni 	$L__BB25_26;
$L__BB25_25:
	ld.volatile.shared.f64 	%fd54, [%r4+8];
$L__BB25_26:
	st.volatile.shared.f64 	[%r4], %fd54;
$L__BB25_27:
	bar.sync 	0;
	setp.ne.s32 	%p14, %r2, 0;
	@%p14 bra 	$L__BB25_29;
	ld.shared.f64 	%fd46, [_ZZ34CalcHydroConstraintForElems_kernelidPiPdS0_E8minArray];
	cvta.to.global.u64 	%rd10, %rd3;
	mul.wide.u32 	%rd11, %r1, 8;
	add.s64 	%rd12, %rd10, %rd11;
	st.global.f64 	[%rd12], %fd46;
$L__BB25_29:
	ret;

}


// ===== COMPILED SASS (sm_100) =====

	.target	sm_100

	.elftype	@"ET_EXEC"


//--------------------- .note.nv.tkinfo           --------------------------
	.section	.note.nv.tkinfo,"",@"SHT_NOTE"
	.sectionflags	@"SHF_NOTE_NV_TKINFO"
	.tkinfo
        /*0018*/ 	.word	0x00000002
        /*0030*/ 	.string	""
        /*0030*/ 	.string	"ptxas"
        /*0030*/ 	.string	"Cuda compilation tools, release 13.0, V13.0.88"
        /*0030*/ 	.string	"Build cuda_13.0.r13.0/compiler.36424714_0"
        /*0030*/ 	.string	"-arch sm_100 -m 64 "



//--------------------- .note.nv.cuinfo           --------------------------
	.section	.note.nv.cuinfo,"",@"SHT_NOTE"
	.sectionflags	@"SHF_NOTE_NV_CUINFO"
        /*0018*/ 	.short	0x0002
        /*001a*/ 	.short	0x0064
        /*001c*/ 	.short	0x0082
	.zero		2


//--------------------- .nv.info                  --------------------------
	.section	.nv.info,"",@"SHT_CUDA_INFO"
	.align	4


	//----- nvinfo : EIATTR_REGCOUNT
	.align		4
        /*0000*/ 	.byte	0x04, 0x2f
        /*0002*/ 	.short	(.L_1 - .L_0)
	.align		4
.L_0:
        /*0004*/ 	.word	index@(_Z30InitStressTermsForElems_kerneliPdS_S_S_S_)
        /*0008*/ 	.word	0x00000012


	//----- nvinfo : EIATTR_FRAME_SIZE
	.align		4
.L_1:
        /*000c*/ 	.byte	0x04, 0x11
        /*000e*/ 	.short	(.L_3 - .L_2)
	.align		4
.L_2:
        /*0010*/ 	.word	index@(_Z30InitStressTermsForElems_kerneliPdS_S_S_S_)
        /*0014*/ 	.word	0x00000000


	//----- nvinfo : EIATTR_REGCOUNT
	.align		4
.L_3:
        /*0018*/ 	.byte	0x04, 0x2f
        /*001a*/ 	.short	(.L_5 - .L_4)
	.align		4
.L_4:
        /*001c*/ 	.word	index@(_Z30IntegrateStressForElems_kerneliPiPdS0_S0_S0_S0_S0_S0_S0_S0_S0_)
        /*0020*/ 	.word	0x0000005e


	//----- nvinfo : EIATTR_FRAME_SIZE
	.align		4
.L_5:
        /*0024*/ 	.byte	0x04, 0x11
        /*0026*/ 	.short	(.L_7 - .L_6)
	.align		4
.L_6:
        /*0028*/ 	.word	index@(_Z30IntegrateStressForElems_kerneliPiPdS0_S0_S0_S0_S0_S0_S0_S0_S0_)
        /*002c*/ 	.word	0x00000000


	//----- nvinfo : EIATTR_REGCOUNT
	.align		4
.L_7:
        /*0030*/ 	.byte	0x04, 0x2f
        /*0032*/ 	.short	(.L_9 - .L_8)
	.align		4
.L_8:
        /*0034*/ 	.word	index@(_Z29AddNodeForcesFromElems_kerneliPiS_PdS0_S0_S0_S0_S0_)
        /*0038*/ 	.word	0x00000020


	//----- nvinfo : EIATTR_FRAME_SIZE
	.align		4
.L_9:
        /*003c*/ 	.byte	0x04, 0x11
        /*003e*/ 	.short	(.L_11 - .L_10)
	.align		4
.L_10:
        /*0040*/ 	.word	index@(_Z29AddNodeForcesFromElems_kerneliPiS_PdS0_S0_S0_S0_S0_)
        /*0044*/ 	.word	0x00000000


	//----- nvinfo : EIATTR_REGCOUNT
	.align		4
.L_11:
        /*0048*/ 	.byte	0x04, 0x2f
        /*004a*/ 	.short	(.L_13 - .L_12)
	.align		4
.L_12:
        /*004c*/ 	.word	index@(_Z30AddNodeForcesFromElems2_kerneliPiS_PdS0_S0_S0_S0_S0_)
        /*0050*/ 	.word	0x00000020


	//----- nvinfo : EIATTR_FRAME_SIZE
	.align		4
.L_13:
        /*0054*/ 	.byte	0x04, 0x11
        /*0056*/ 	.short	(.L_15 - .L_14)
	.align		4
.L_14:
        /*0058*/ 	.word	index@(_Z30AddNodeForcesFromElems2_kerneliPiS_PdS0_S0_S0_S0_S0_)
        /*005c*/ 	.word	0x00000000


	//----- nvinfo : EIATTR_REGCOUNT
	.align		4
.L_15:
        /*0060*/ 	.byte	0x04, 0x2f
        /*0062*/ 	.short	(.L_17 - .L_16)
	.align		4
.L_16:
        /*0064*/ 	.word	index@(_Z35CalcFBHourglassForceForElems_kernelPdS_S_S_S_S_S_diPiS_S_S_S_S_S_S_S_)
        /*0068*/ 	.word	0x00000028


	//----- nvinfo : EIATTR_FRAME_SIZE
	.align		4
.L_17:
        /*006c*/ 	.byte	0x04, 0x11
        /*006e*/ 	.short	(.L_19 - .L_18)
	.align		4
.L_18:
        /*0070*/ 	.word	index@($__internal_24_$__cuda_sm20_div_rn_f64_full)
        /*0074*/ 	.word	0x00000000


	//----- nvinfo : EIATTR_FRAME_SIZE
	.align		4
.L_19:
        /*0078*/ 	.byte	0x04, 0x11
        /*007a*/ 	.short	(.L_21 - .L_20)
	.align		4
.L_20:
        /*007c*/ 	.word	index@($__internal_23_$__cuda_sm20_dblrcp_rn_slowpath_v3)
        /*0080*/ 	.word	0x00000000


	//----- nvinfo : EIATTR_FRAME_SIZE
	.align		4
.L_21:
        /*0084*/ 	.byte	0x04, 0x11
        /*0086*/ 	.short	(.L_23 - .L_22)
	.align		4
.L_22:
        /*0088*/ 	.word	index@(_Z35CalcFBHourglassForceForElems_kernelPdS_S_S_S_S_S_diPiS_S_S_S_S_S_S_S_)
        /*008c*/ 	.word	0x00000000


	//----- nvinfo : EIATTR_REGCOUNT
	.align		4
.L_23:
        /*0090*/ 	.byte	0x04, 0x2f
        /*0092*/ 	.short	(.L_25 - .L_24)
	.align		4
.L_24:
        /*0094*/ 	.word	index@(_Z35CalcHourglassControlForElems_kerneliPiPdS0_S0_S0_S0_S0_S0_S0_S0_S0_S0_S0_)
        /*0098*/ 	.word	0x00000030


	//----- nvinfo : EIATTR_FRAME_SIZE
	.align		4
.L_25:
        /*009c*/ 	.byte	0x04, 0x11
        /*009e*/ 	.short	(.L_27 - .L_26)
	.align		4
.L_26:
        /*00a0*/ 	.word	index@(_Z35CalcHourglassControlForElems_kerneliPiPdS0_S0_S0_S0_S0_S0_S0_S0_S0_S0_S0_)
        /*00a4*/ 	.word	0x00000000


	//----- nvinfo : EIATTR_REGCOUNT
	.align		4
.L_27:
        /*00a8*/ 	.byte	0x04, 0x2f
        /*00aa*/ 	.short	(.L_29 - .L_28)
	.align		4
.L_28:
        /*00ac*/ 	.word	index@(_Z31CalcAccelerationForNodes_kerneliPdS_S_S_S_S_S_)
        /*00b0*/ 	.word	0x0000001b


	//----- nvinfo : EIATTR_FRAME_SIZE
	.align		4
.L_29:
        /*00b4*/ 	.byte	0x04, 0x11
        /*00b6*/ 	.short	(.L_31 - .L_30)
	.align		4
.L_30:
        /*00b8*/ 	.word	index@($__internal_22_$__cuda_sm20_div_rn_f64_full)
        /*00bc*/ 	.word	0x00000000


	//----- nvinfo : EIATTR_FRAME_SIZE
	.align		4
.L_31:
        /*00c0*/ 	.byte	0x04, 0x11
        /*00c2*/ 	.short	(.L_33 - .L_32)
	.align		4
.L_32:
        /*00c4*/ 	.word	index@(_Z31CalcAccelerationForNodes_kerneliPdS_S_S_S_S_S_)
        /*00c8*/ 	.word	0x00000000


	//----- nvinfo : EIATTR_REGCOUNT
	.align		4
.L_33:
        /*00cc*/ 	.byte	0x04, 0x2f
        /*00ce*/ 	.short	(.L_35 - .L_34)
	.align		4
.L_34:
        /*00d0*/ 	.word	index@(_Z50ApplyAccelerationBoundaryConditionsForNodes_kerneliPdS_S_PiS0_S0_)
        /*00d4*/ 	.word	0x00000010


	//----- nvinfo : EIATTR_FRAME_SIZE
	.align		4
.L_35:
        /*00d8*/ 	.byte	0x04, 0x11
        /*00da*/ 	.short	(.L_37 - .L_36)
	.align		4
.L_36:
        /*00dc*/ 	.word	index@(_Z50ApplyAccelerationBoundaryConditionsForNodes_kerneliPdS_S_PiS0_S0_)
        /*00e0*/ 	.word	0x00000000


	//----- nvinfo : EIATTR_REGCOUNT
	.align		4
.L_37:
        /*00e4*/ 	.byte	0x04, 0x2f
        /*00e6*/ 	.short	(.L_39 - .L_38)
	.align		4
.L_38:
        /*00e8*/ 	.word	index@(_Z27CalcVelocityForNodes_kerneliddPdS_S_S_S_S_)
        /*00ec*/ 	.word	0x00000016


	//----- nvinfo : EIATTR_FRAME_SIZE
	.align		4
.L_39:
        /*00f0*/ 	.byte	0x04, 0x11
        /*00f2*/ 	.short	(.L_41 - .L_40)
	.align		4
.L_40:
        /*00f4*/ 	.word	index@(_Z27CalcVelocityForNodes_kerneliddPdS_S_S_S_S_)
        /*00f8*/ 	.word	0x00000000


	//----- nvinfo : EIATTR_REGCOUNT
	.align		4
.L_41:
        /*00fc*/ 	.byte	0x04, 0x2f
        /*00fe*/ 	.short	(.L_43 - .L_42)
	.align		4
.L_42:
        /*0100*/ 	.word	index@(_Z27CalcPositionForNodes_kernelidPdS_S_S_S_S_)
        /*0104*/ 	.word	0x00000014


	//----- nvinfo : EIATTR_FRAME_SIZE
	.align		4
.L_43:
        /*0108*/ 	.byte	0x04, 0x11
        /*010a*/ 	.short	(.L_45 - .L_44)
	.align		4
.L_44:
        /*010c*/ 	.word	index@(_Z27CalcPositionForNodes_kernelidPdS_S_S_S_S_)
        /*0110*/ 	.word	0x00000000


	//----- nvinfo : EIATTR_REGCOUNT
	.align		4
.L_45:
        /*0114*/ 	.byte	0x04, 0x2f
        /*0116*/ 	.short	(.L_47 - .L_46)
	.align		4
.L_46:
        /*0118*/ 	.word	index@(_Z29CalcKinematicsForElems_kernelidPiPdS0_S0_S0_S0_S0_S0_S0_S0_S0_S0_S0_S0_S0_)
        /*011c*/ 	.word	0x00000080


	//----- nvinfo : EIATTR_FRAME_SIZE
	.align		4
.L_47:
        /*0120*/ 	.byte	0x04, 0x11
        /*0122*/ 	.short	(.L_49 - .L_48)
	.align		4
.L_48:
        /*0124*/ 	.word	index@($__internal_21_$__cuda_sm20_dsqrt_rn_f64_mediumpath_v1)
        /*0128*/ 	.word	0x00000000


	//----- nvinfo : EIATTR_FRAME_SIZE
	.align		4
.L_49:
        /*012c*/ 	.byte	0x04, 0x11
        /*012e*/ 	.short	(.L_51 - .L_50)
	.align		4
.L_50:
        /*0130*/ 	.word	index@($__internal_20_$__cuda_sm20_div_rn_f64_full)
        /*0134*/ 	.word	0x00000000


	//----- nvinfo : EIATTR_FRAME_SIZE
	.align		4
.L_51:
        /*0138*/ 	.byte	0x04, 0x11
        /*013a*/ 	.short	(.L_53 - .L_52)
	.align		4
.L_52:
        /*013c*/ 	.word	index@($__internal_19_$__cuda_sm20_dblrcp_rn_slowpath_v3)
        /*0140*/ 	.word	0x00000000


	//----- nvinfo : EIATTR_FRAME_SIZE
	.align		4
.L_53:
        /*0144*/ 	.byte	0x04, 0x11
        /*0146*/ 	.short	(.L_55 - .L_54)
	.align		4
.L_54:
        /*0148*/ 	.word	index@(_Z29CalcKinematicsForElems_kernelidPiPdS0_S0_S0_S0_S0_S0_S0_S0_S0_S0_S0_S0_S0_)
        /*014c*/ 	.word	0x00000000


	//----- nvinfo : EIATTR_REGCOUNT
	.align		4
.L_55:
        /*0150*/ 	.byte	0x04, 0x2f
        /*0152*/ 	.short	(.L_57 - .L_56)
	.align		4
.L_56:
        /*0154*/ 	.word	index@(_Z32CalcLagrangeElementsPart2_kerneliPdS_S_S_)
        /*0158*/ 	.word	0x0000001c


	//----- nvinfo : EIATTR_FRAME_SIZE
	.align		4
.L_57:
        /*015c*/ 	.byte	0x04, 0x11
        /*015e*/ 	.short	(.L_59 - .L_58)
	.align		4
.L_58:
        /*0160*/ 	.word	index@($__internal_18_$__cuda_sm20_div_rn_f64_full)
        /*0164*/ 	.word	0x00000000


	//----- nvinfo : EIATTR_FRAME_SIZE
	.align		4
.L_59:
        /*0168*/ 	.byte	0x04, 0x11
        /*016a*/ 	.short	(.L_61 - .L_60)
	.align		4
.L_60:
        /*016c*/ 	.word	index@(_Z32CalcLagrangeElementsPart2_kerneliPdS_S_S_)
        /*0170*/ 	.word	0x00000000


	//----- nvinfo : EIATTR_REGCOUNT
	.align		4
.L_61:
        /*0174*/ 	.byte	0x04, 0x2f
        /*0176*/ 	.short	(.L_63 - .L_62)
	.align		4
.L_62:
        /*0178*/ 	.word	index@(_Z38CalcMonotonicQGradientsForElems_kerneliPiPdS0_S0_S0_S0_S0_S0_S0_S0_S0_S0_S0_S0_S0_)
        /*017c*/ 	.word	0x00000088


	//----- nvinfo : EIATTR_FRAME_SIZE
	.align		4
.L_63:
        /*0180*/ 	.byte	0x04, 0x11
        /*0182*/ 	.short	(.L_65 - .L_64)
	.align		4
.L_64:
        /*0184*/ 	.word	index@($__internal_17_$__cuda_sm20_dsqrt_rn_f64_mediumpath_v1)
        /*0188*/ 	.word	0x00000000


	//----- nvinfo : EIATTR_FRAME_SIZE
	.align		4
.L_65:
        /*018c*/ 	.byte	0x04, 0x11
        /*018e*/ 	.short	(.L_67 - .L_66)
	.align		4
.L_66:
        /*0190*/ 	.word	index@($__internal_16_$__cuda_sm20_div_rn_f64_full)
        /*0194*/ 	.word	0x00000000


	//----- nvinfo : EIATTR_FRAME_SIZE
	.align		4
.L_67:
        /*0198*/ 	.byte	0x04, 0x11
        /*019a*/ 	.short	(.L_69 - .L_68)
	.align		4
.L_68:
        /*019c*/ 	.word	index@($__internal_15_$__cuda_sm20_dblrcp_rn_slowpath_v3)
        /*01a0*/ 	.word	0x00000000


	//----- nvinfo : EIATTR_FRAME_SIZE
	.align		4
.L_69:
        /*01a4*/ 	.byte	0x04, 0x11
        /*01a6*/ 	.short	(.L_71 - .L_70)
	.align		4
.L_70:
        /*01a8*/ 	.word	index@(_Z38CalcMonotonicQGradientsForElems_kerneliPiPdS0_S0_S0_S0_S0_S0_S0_S0_S0_S0_S0_S0_S0_)
        /*01ac*/ 	.word	0x00000000


	//----- nvinfo : EIATTR_REGCOUNT
	.align		4
.L_71:
        /*01b0*/ 	.byte	0x04, 0x2f
        /*01b2*/ 	.short	(.L_73 - .L_72)
	.align		4
.L_72:
        /*01b4*/ 	.word	index@(_Z35CalcMonotonicQRegionForElems_kerneldddddiPiS_S_S_S_S_S_S_PdS0_S0_S0_S0_S0_S0_S0_S0_S0_S0_S0_)
        /*01b8*/ 	.word	0x00000024


	//----- nvinfo : EIATTR_FRAME_SIZE
	.align		4
.L_73:
        /*01bc*/ 	.byte	0x04, 0x11
        /*01be*/ 	.short	(.L_75 - .L_74)
	.align		4
.L_74:
        /*01c0*/ 	.word	index@($__internal_14_$__cuda_sm20_div_rn_f64_full)
        /*01c4*/ 	.word	0x00000000


	//----- nvinfo : EIATTR_FRAME_SIZE
	.align		4
.L_75:
        /*01c8*/ 	.byte	0x04, 0x11
        /*01ca*/ 	.short	(.L_77 - .L_76)
	.align		4
.L_76:
        /*01cc*/ 	.word	index@($__internal_13_$__cuda_sm20_dblrcp_rn_slowpath_v3)
        /*01d0*/ 	.word	0x00000000


	//----- nvinfo : EIATTR_FRAME_SIZE
	.align		4
.L_77:
        /*01d4*/ 	.byte	0x04, 0x11
        /*01d6*/ 	.short	(.L_79 - .L_78)
	.align		4
.L_78:
        /*01d8*/ 	.word	index@(_Z35CalcMonotonicQRegionForElems_kerneldddddiPiS_S_S_S_S_S_S_PdS0_S0_S0_S0_S0_S0_S0_S0_S0_S0_S0_)
        /*01dc*/ 	.word	0x00000000


	//----- nvinfo : EIATTR_REGCOUNT
	.align		4
.L_79:
        /*01e0*/ 	.byte	0x04, 0x2f
        /*01e2*/ 	.short	(.L_81 - .L_80)
	.align		4
.L_80:
        /*01e4*/ 	.word	index@(_Z27CalcPressureForElems_kernelPdS_S_S_S_S_dddid)
        /*01e8*/ 	.word	0x00000016


	//----- nvinfo : EIATTR_FRAME_SIZE
	.align		4
.L_81:
        /*01ec*/ 	.byte	0x04, 0x11
        /*01ee*/ 	.short	(.L_83 - .L_82)
	.align		4
.L_82:
        /*01f0*/ 	.word	index@(_Z27CalcPressureForElems_kernelPdS_S_S_S_S_dddid)
        /*01f4*/ 	.word	0x00000000


	//----- nvinfo : EIATTR_REGCOUNT
	.align		4
.L_83:
        /*01f8*/ 	.byte	0x04, 0x2f
        /*01fa*/ 	.short	(.L_85 - .L_84)
	.align		4
.L_84:
        /*01fc*/ 	.word	index@(_Z30CalcEnergyForElemsPart1_kernelidPdS_S_S_S_S_)
        /*0200*/ 	.word	0x00000016


	//----- nvinfo : EIATTR_FRAME_SIZE
	.align		4
.L_85:
        /*0204*/ 	.byte	0x04, 0x11
        /*0206*/ 	.short	(.L_87 - .L_86)
	.align		4
.L_86:
        /*0208*/ 	.word	index@(_Z30CalcEnergyForElemsPart1_kernelidPdS_S_S_S_S_)
        /*020c*/ 	.word	0x00000000


	//----- nvinfo : EIATTR_REGCOUNT
	.align		4
.L_87:
        /*0210*/ 	.byte	0x04, 0x2f
        /*0212*/ 	.short	(.L_89 - .L_88)
	.align		4
.L_88:
        /*0214*/ 	.word	index@(_Z30CalcEnergyForElemsPart2_kernelidddPdS_S_S_S_S_S_S_S_S_S_S_)
        /*0218*/ 	.word	0x0000001d


	//----- nvinfo : EIATTR_FRAME_SIZE
	.align		4
.L_89:
        /*021c*/ 	.byte	0x04, 0x11
        /*021e*/ 	.short	(.L_91 - .L_90)
	.align		4
.L_90:
        /*0220*/ 	.word	index@($__internal_12_$__cuda_sm20_dsqrt_rn_f64_mediumpath_v1)
        /*0224*/ 	.word	0x00000000


	//----- nvinfo : EIATTR_FRAME_SIZE
	.align		4
.L_91:
        /*0228*/ 	.byte	0x04, 0x11
        /*022a*/ 	.short	(.L_93 - .L_92)
	.align		4
.L_92:
        /*022c*/ 	.word	index@($__internal_11_$__cuda_sm20_div_rn_f64_full)
        /*0230*/ 	.word	0x00000000


	//----- nvinfo : EIATTR_FRAME_SIZE
	.align		4
.L_93:
        /*0234*/ 	.byte	0x04, 0x11
        /*0236*/ 	.short	(.L_95 - .L_94)
	.align		4
.L_94:
        /*0238*/ 	.word	index@($__internal_10_$__cuda_sm20_dblrcp_rn_slowpath_v3)
        /*023c*/ 	.word	0x00000000


	//----- nvinfo : EIATTR_FRAME_SIZE
	.align		4
.L_95:
        /*0240*/ 	.byte	0x04, 0x11
        /*0242*/ 	.short	(.L_97 - .L_96)
	.align		4
.L_96:
        /*0244*/ 	.word	index@(_Z30CalcEnergyForElemsPart2_kernelidddPdS_S_S_S_S_S_S_S_S_S_S_)
        /*0248*/ 	.word	0x00000000


	//----- nvinfo : EIATTR_REGCOUNT
	.align		4
.L_97:
        /*024c*/ 	.byte	0x04, 0x2f
        /*024e*/ 	.short	(.L_99 - .L_98)
	.align		4
.L_98:
        /*0250*/ 	.word	index@(_Z30CalcEnergyForElemsPart3_kerneliddddPdS_S_S_S_S_S_S_S_S_S_S_)
        /*0254*/ 	.word	0x0000001e


	//----- nvinfo : EIATTR_FRAME_SIZE
	.align		4
.L_99:
        /*0258*/ 	.byte	0x04, 0x11
        /*025a*/ 	.short	(.L_101 - .L_100)
	.align		4
.L_100:
        /*025c*/ 	.word	index@($__internal_9_$__cuda_sm20_dsqrt_rn_f64_mediumpath_v1)
        /*0260*/ 	.word	0x00000000


	//----- nvinfo : EIATTR_FRAME_SIZE
	.align		4
.L_101:
        /*0264*/ 	.byte	0x04, 0x11
        /*0266*/ 	.short	(.L_103 - .L_102)
	.align		4
.L_102:
        /*0268*/ 	.word	index@($__internal_8_$__cuda_sm20_div_rn_f64_full)
        /*026c*/ 	.word	0x00000000


	//----- nvinfo : EIATTR_FRAME_SIZE
	.align		4
.L_103:
        /*0270*/ 	.byte	0x04, 0x11
        /*0272*/ 	.short	(.L_105 - .L_104)
	.align		4
.L_104:
        /*0274*/ 	.word	index@(_Z30CalcEnergyForElemsPart3_kerneliddddPdS_S_S_S_S_S_S_S_S_S_S_)
        /*0278*/ 	.word	0x00000000


	//----- nvinfo : EIATTR_REGCOUNT
	.align		4
.L_105:
        /*027c*/ 	.byte	0x04, 0x2f
        /*027e*/ 	.short	(.L_107 - .L_106)
	.align		4
.L_106:
        /*0280*/ 	.word	index@(_Z30CalcEnergyForElemsPart4_kerneliddPdS_S_S_S_S_S_S_S_)
        /*0284*/ 	.word	0x0000001a


	//----- nvinfo : EIATTR_FRAME_SIZE
	.align		4
.L_107:
        /*0288*/ 	.byte	0x04, 0x11
        /*028a*/ 	.short	(.L_109 - .L_108)
	.align		4
.L_108:
        /*028c*/ 	.word	index@($__internal_7_$__cuda_sm20_dsqrt_rn_f64_mediumpath_v1)
        /*0290*/ 	.word	0x00000000


	//----- nvinfo : EIATTR_FRAME_SIZE
	.align		4
.L_109:
        /*0294*/ 	.byte	0x04, 0x11
        /*0296*/ 	.short	(.L_111 - .L_110)
	.align		4
.L_110:
        /*0298*/ 	.word	index@($__internal_6_$__cuda_sm20_div_rn_f64_full)
        /*029c*/ 	.word	0x00000000


	//----- nvinfo : EIATTR_FRAME_SIZE
	.align		4
.L_111:
        /*02a0*/ 	.byte	0x04, 0x11
        /*02a2*/ 	.short	(.L_113 - .L_112)
	.align		4
.L_112:
        /*02a4*/ 	.word	index@(_Z30CalcEnergyForElemsPart4_kerneliddPdS_S_S_S_S_S_S_S_)
        /*02a8*/ 	.word	0x00000000


	//----- nvinfo : EIATTR_REGCOUNT
	.align		4
.L_113:
        /*02ac*/ 	.byte	0x04, 0x2f
        /*02ae*/ 	.short	(.L_115 - .L_114)
	.align		4
.L_114:
        /*02b0*/ 	.word	index@(_Z29CalcSoundSpeedForElems_kernelPddS_S_S_S_diPiS_)
        /*02b4*/ 	.word	0x0000001a


	//----- nvinfo : EIATTR_FRAME_SIZE
	.align		4
.L_115:
        /*02b8*/ 	.byte	0x04, 0x11
        /*02ba*/ 	.short	(.L_117 - .L_116)
	.align		4
.L_116:
        /*02bc*/ 	.word	index@($__internal_5_$__cuda_sm20_dsqrt_rn_f64_mediumpath_v1)
        /*02c0*/ 	.word	0x00000000


	//----- nvinfo : EIATTR_FRAME_SIZE
	.align		4
.L_117:
        /*02c4*/ 	.byte	0x04, 0x11
        /*02c6*/ 	.short	(.L_119 - .L_118)
	.align		4
.L_118:
        /*02c8*/ 	.word	index@($__internal_4_$__cuda_sm20_div_rn_f64_full)
        /*02cc*/ 	.word	0x00000000


	//----- nvinfo : EIATTR_FRAME_SIZE
	.align		4
.L_119:
        /*02d0*/ 	.byte	0x04, 0x11
        /*02d2*/ 	.short	(.L_121 - .L_120)
	.align		4
.L_120:
        /*02d4*/ 	.word	index@(_Z29CalcSoundSpeedForElems_kernelPddS_S_S_S_diPiS_)
        /*02d8*/ 	.word	0x00000000


	//----- nvinfo : EIATTR_REGCOUNT
	.align		4
.L_121:
        /*02dc*/ 	.byte	0x04, 0x2f
        /*02de*/ 	.short	(.L_123 - .L_122)
	.align		4
.L_122:
        /*02e0*/ 	.word	index@(_Z27EvalEOSForElemsPart1_kerneliddPiPdS0_S0_S0_S0_S0_S0_S0_S0_S0_S0_S0_S0_S0_S0_S0_)
        /*02e4*/ 	.word	0x00000018


	//----- nvinfo : EIATTR_FRAME_SIZE
	.align		4
.L_123:
        /*02e8*/ 	.byte	0x04, 0x11
        /*02ea*/ 	.short	(.L_125 - .L_124)
	.align		4
.L_124:
        /*02ec*/ 	.word	index@($__internal_3_$__cuda_sm20_dblrcp_rn_slowpath_v3)
        /*02f0*/ 	.word	0x00000000


	//----- nvinfo : EIATTR_FRAME_SIZE
	.align		4
.L_125:
        /*02f4*/ 	.byte	0x04, 0x11
        /*02f6*/ 	.short	(.L_127 - .L_126)
	.align		4
.L_126:
        /*02f8*/ 	.word	index@(_Z27EvalEOSForElemsPart1_kerneliddPiPdS0_S0_S0_S0_S0_S0_S0_S0_S0_S0_S0_S0_S0_S0_S0_)
        /*02fc*/ 	.word	0x00000000


	//----- nvinfo : EIATTR_REGCOUNT
	.align		4
.L_127:
        /*0300*/ 	.byte	0x04, 0x2f
        /*0302*/ 	.short	(.L_129 - .L_128)
	.align		4
.L_128:
        /*0304*/ 	.word	index@(_Z27EvalEOSForElemsPart2_kerneliPiPdS0_S0_S0_S0_S0_)
        /*0308*/ 	.word	0x00000014


	//----- nvinfo : EIATTR_FRAME_SIZE
	.align		4
.L_129:
        /*030c*/ 	.byte	0x04, 0x11
        /*030e*/ 	.short	(.L_131 - .L_130)
	.align		4
.L_130:
        /*0310*/ 	.word	index@(_Z27EvalEOSForElemsPart2_kerneliPiPdS0_S0_S0_S0_S0_)
        /*0314*/ 	.word	0x00000000


	//----- nvinfo : EIATTR_REGCOUNT
	.align		4
.L_131:
        /*0318*/ 	.byte	0x04, 0x2f
        /*031a*/ 	.short	(.L_133 - .L_132)
	.align		4
.L_132:
        /*031c*/ 	.word	index@(_Z43ApplyMaterialPropertiesForElemsPart1_kerneliddPiPdS0_)
        /*0320*/ 	.word	0x00000010


	//----- nvinfo : EIATTR_FRAME_SIZE
	.align		4
.L_133:
        /*0324*/ 	.byte	0x04, 0x11
        /*0326*/ 	.short	(.L_135 - .L_134)
	.align		4
.L_134:
        /*0328*/ 	.word	index@(_Z43ApplyMaterialPropertiesForElemsPart1_kerneliddPiPdS0_)
        /*032c*/ 	.word	0x00000000


	//----- nvinfo : EIATTR_REGCOUNT
	.align		4
.L_135:
        /*0330*/ 	.byte	0x04, 0x2f
        /*0332*/ 	.short	(.L_137 - .L_136)
	.align		4
.L_136:
        /*0334*/ 	.word	index@(_Z28UpdateVolumesForElems_kernelidPdS_)
        /*0338*/ 	.word	0x0000000e


	//----- nvinfo : EIATTR_FRAME_SIZE
	.align		4
.L_137:
        /*033c*/ 	.byte	0x04, 0x11
        /*033e*/ 	.short	(.L_139 - .L_138)
	.align		4
.L_138:
        /*0340*/ 	.word	index@(_Z28UpdateVolumesForElems_kernelidPdS_)
        /*0344*/ 	.word	0x00000000


	//----- nvinfo : EIATTR_REGCOUNT
	.align		4
.L_139:
        /*0348*/ 	.byte	0x04, 0x2f
        /*034a*/ 	.short	(.L_141 - .L_140)
	.align		4
.L_140:
        /*034c*/ 	.word	index@(_Z36CalcCourantConstraintForElems_kernelidPiPdS0_S0_S0_)
        /*0350*/ 	.word	0x0000001d


	//----- nvinfo : EIATTR_FRAME_SIZE
	.align		4
.L_141:
        /*0354*/ 	.byte	0x04, 0x11
        /*0356*/ 	.short	(.L_143 - .L_142)
	.align		4
.L_142:
        /*0358*/ 	.word	index@($__internal_2_$__cuda_sm20_dsqrt_rn_f64_mediumpath_v1)
        /*035c*/ 	.word	0x00000000


	//----- nvinfo : EIATTR_FRAME_SIZE
	.align		4
.L_143:
        /*0360*/ 	.byte	0x04, 0x11
        /*0362*/ 	.short	(.L_145 - .L_144)
	.align		4
.L_144:
        /*0364*/ 	.word	index@($__internal_1_$__cuda_sm20_div_rn_f64_full)
        /*0368*/ 	.word	0x00000000


	//----- nvinfo : EIATTR_FRAME_SIZE
	.align		4
.L_145:
        /*036c*/ 	.byte	0x04, 0x11
        /*036e*/ 	.short	(.L_147 - .L_146)
	.align		4
.L_146:
        /*0370*/ 	.word	index@(_Z36CalcCourantConstraintForElems_kernelidPiPdS0_S0_S0_)
        /*0374*/ 	.word	0x00000000


	//----- nvinfo : EIATTR_REGCOUNT
	.align		4
.L_147:
        /*0378*/ 	.byte	0x04, 0x2f
        /*037a*/ 	.short	(.L_149 - .L_148)
	.align		4
.L_148:
        /*037c*/ 	.word	index@(_Z34CalcHydroConstraintForElems_kernelidPiPdS0_)
        /*0380*/ 	.word	0x0000001a


	//----- nvinfo : EIATTR_FRAME_SIZE
	.align		4
.L_149:
        /*0384*/ 	.byte	0x04, 0x11
        /*0386*/ 	.short	(.L_151 - .L_150)
	.align		4
.L_150:
        /*0388*/ 	.word	index@($__internal_0_$__cuda_sm20_div_rn_f64_full)
        /*038c*/ 	.word	0x00000000


	//----- nvinfo : EIATTR_FRAME_SIZE
	.align		4
.L_151:
        /*0390*/ 	.byte	0x04, 0x11
        /*0392*/ 	.short	(.L_153 - .L_152)
	.align		4
.L_152:
        /*0394*/ 	.word	index@(_Z34CalcHydroConstraintForElems_kernelidPiPdS0_)
        /*0398*/ 	.word	0x00000000


	//----- nvinfo : EIATTR_MIN_STACK_SIZE
	.align		4
.L_153:
        /*039c*/ 	.byte	0x04, 0x12
        /*039e*/ 	.short	(.L_155 - .L_154)
	.align		4
.L_154:
        /*03a0*/ 	.word	index@(_Z34CalcHydroConstraintForElems_kernelidPiPdS0_)
        /*03a4*/ 	.word	0x00000000


	//----- nvinfo : EIATTR_MIN_STACK_SIZE
	.align		4
.L_155:
        /*03a8*/ 	.byte	0x04, 0x12
        /*03aa*/ 	.short	(.L_157 - .L_156)
	.align		4
.L_156:
        /*03ac*/ 	.word	index@(_Z36CalcCourantConstraintForElems_kernelidPiPdS0_S0_S0_)
        /*03b0*/ 	.word	0x00000000


	//----- nvinfo : EIATTR_MIN_STACK_SIZE
	.align		4
.L_157:
        /*03b4*/ 	.byte	0x04, 0x12
        /*03b6*/ 	.short	(.L_159 - .L_158)
	.align		4
.L_158:
        /*03b8*/ 	.word	index@(_Z28UpdateVolumesForElems_kernelidPdS_)
        /*03bc*/ 	.word	0x00000000


	//----- nvinfo : EIATTR_MIN_STACK_SIZE
	.align		4
.L_159:
        /*03c0*/ 	.byte	0x04, 0x12
        /*03c2*/ 	.short	(.L_161 - .L_160)
	.align		4
.L_160:
        /*03c4*/ 	.word	index@(_Z43ApplyMaterialPropertiesForElemsPart1_kerneliddPiPdS0_)
        /*03c8*/ 	.word	0x00000000


	//----- nvinfo : EIATTR_MIN_STACK_SIZE
	.align		4
.L_161:
        /*03cc*/ 	.byte	0x04, 0x12
        /*03ce*/ 	.short	(.L_163 - .L_162)
	.align		4
.L_162:
        /*03d0*/ 	.word	index@(_Z27EvalEOSForElemsPart2_kerneliPiPdS0_S0_S0_S0_S0_)
        /*03d4*/ 	.word	0x00000000


	//----- nvinfo : EIATTR_MIN_STACK_SIZE
	.align		4
.L_163:
        /*03d8*/ 	.byte	0x04, 0x12
        /*03da*/ 	.short	(.L_165 - .L_164)
	.align		4
.L_164:
        /*03dc*/ 	.word	index@(_Z27EvalEOSForElemsPart1_kerneliddPiPdS0_S0_S0_S0_S0_S0_S0_S0_S0_S0_S0_S0_S0_S0_S0_)
        /*03e0*/ 	.word	0x00000000


	//----- nvinfo : EIATTR_MIN_STACK_SIZE
	.align		4
.L_165:
        /*03e4*/ 	.byte	0x04, 0x12
        /*03e6*/ 	.short	(.L_167 - .L_166)
	.align		4
.L_166:
        /*03e8*/ 	.word	index@(_Z29CalcSoundSpeedForElems_kernelPddS_S_S_S_diPiS_)
        /*03ec*/ 	.word	0x00000000


	//----- nvinfo : EIATTR_MIN_STACK_SIZE
	.align		4
.L_167:
        /*03f0*/ 	.byte	0x04, 0x12
        /*03f2*/ 	.short	(.L_169 - .L_168)
	.align		4
.L_168:
        /*03f4*/ 	.word	index@(_Z30CalcEnergyForElemsPart4_kerneliddPdS_S_S_S_S_S_S_S_)
        /*03f8*/ 	.word	0x00000000


	//----- nvinfo : EIATTR_MIN_STACK_SIZE
	.align		4
.L_169:
        /*03fc*/ 	.byte	0x04, 0x12
        /*03fe*/ 	.short	(.L_171 - .L_170)
	.align		4
.L_170:
        /*0400*/ 	.word	index@(_Z30CalcEnergyForElemsPart3_kerneliddddPdS_S_S_S_S_S_S_S_S_S_S_)
        /*0404*/ 	.word	0x00000000


	//----- nvinfo : EIATTR_MIN_STACK_SIZE
	.align		4
.L_171:
        /*0408*/ 	.byte	0x04, 0x12
        /*040a*/ 	.short	(.L_173 - .L_172)
	.align		4
.L_172:
        /*040c*/ 	.word	index@(_Z30CalcEnergyForElemsPart2_kernelidddPdS_S_S_S_S_S_S_S_S_S_S_)
        /*0410*/ 	.word	0x00000000


	//----- nvinfo : EIATTR_MIN_STACK_SIZE
	.align		4
.L_173:
        /*0414*/ 	.byte	0x04, 0x12
        /*0416*/ 	.short	(.L_175 - .L_174)
	.align		4
.L_174:
        /*0418*/ 	.word	index@(_Z30CalcEnergyForElemsPart1_kernelidPdS_S_S_S_S_)
        /*041c*/ 	.word	0x00000000


	//----- nvinfo : EIATTR_MIN_STACK_SIZE
	.align		4
.L_175:
        /*0420*/ 	.byte	0x04, 0x12
        /*0422*/ 	.short	(.L_177 - .L_176)
	.align		4
.L_176:
        /*0424*/ 	.word	index@(_Z27CalcPressureForElems_kernelPdS_S_S_S_S_dddid)
        /*0428*/ 	.word	0x00000000


	//----- nvinfo : EIATTR_MIN_STACK_SIZE
	.align		4
.L_177:
        /*042c*/ 	.byte	0x04, 0x12
        /*042e*/ 	.short	(.L_179 - .L_178)
	.align		4
.L_178:
        /*0430*/ 	.word	index@(_Z35CalcMonotonicQRegionForElems_kerneldddddiPiS_S_S_S_S_S_S_PdS0_S0_S0_S0_S0_S0_S0_S0_S0_S0_S0_)
        /*0434*/ 	.word	0x00000000


	//----- nvinfo : EIATTR_MIN_STACK_SIZE
	.align		4
.L_179:
        /*0438*/ 	.byte	0x04, 0x12
        /*043a*/ 	.short	(.L_181 - .L_180)
	.align		4
.L_180:
        /*043c*/ 	.word	index@(_Z38CalcMonotonicQGradientsForElems_kerneliPiPdS0_S0_S0_S0_S0_S0_S0_S0_S0_S0_S0_S0_S0_)
        /*0440*/ 	.word	0x00000000


	//----- nvinfo : EIATTR_MIN_STACK_SIZE
	.align		4
.L_181:
        /*0444*/ 	.byte	0x04, 0x12
        /*0446*/ 	.short	(.L_183 - .L_182)
	.align		4
.L_182:
        /*0448*/ 	.word	index@(_Z32CalcLagrangeElementsPart2_kerneliPdS_S_S_)
        /*044c*/ 	.word	0x00000000


	//----- nvinfo : EIATTR_MIN_STACK_SIZE
	.align		4
.L_183:
        /*0450*/ 	.byte	0x04, 0x12
        /*0452*/ 	.short	(.L_185 - .L_184)
	.align		4
.L_184:
        /*0454*/ 	.word	index@(_Z29CalcKinematicsForElems_kernelidPiPdS0_S0_S0_S0_S0_S0_S0_S0_S0_S0_S0_S0_S0_)
        /*0458*/ 	.word	0x00000000


	//----- nvinfo : EIATTR_MIN_STACK_SIZE
	.align		4
.L_185:
        /*045c*/ 	.byte	0x04, 0x12
        /*045e*/ 	.short	(.L_187 - .L_186)
	.align		4
.L_186:
        /*0460*/ 	.word	index@(_Z27CalcPositionForNodes_kernelidPdS_S_S_S_S_)
        /*0464*/ 	.word	0x00000000


	//----- nvinfo : EIATTR_MIN_STACK_SIZE
	.align		4
.L_187:
        /*0468*/ 	.byte	0x04, 0x12
        /*046a*/ 	.short	(.L_189 - .L_188)
	.align		4
.L_188:
        /*046c*/ 	.word	index@(_Z27CalcVelocityForNodes_kerneliddPdS_S_S_S_S_)
        /*0470*/ 	.word	0x00000000


	//----- nvinfo : EIATTR_MIN_STACK_SIZE
	.align		4
.L_189:
        /*0474*/ 	.byte	0x04, 0x12
        /*0476*/ 	.short	(.L_191 - .L_190)
	.align		4
.L_190:
        /*0478*/ 	.word	index@(_Z50ApplyAccelerationBoundaryConditionsForNodes_kerneliPdS_S_PiS0_S0_)
        /*047c*/ 	.word	0x00000000


	//----- nvinfo : EIATTR_MIN_STACK_SIZE
	.align		4
.L_191:
        /*0480*/ 	.byte	0x04, 0x12
        /*0482*/ 	.short	(.L_193 - .L_192)
	.align		4
.L_192:
        /*0484*/ 	.word	index@(_Z31CalcAccelerationForNodes_kerneliPdS_S_S_S_S_S_)
        /*0488*/ 	.word	0x00000000


	//----- nvinfo : EIATTR_MIN_STACK_SIZE
	.align		4
.L_193:
        /*048c*/ 	.byte	0x04, 0x12
        /*048e*/ 	.short	(.L_195 - .L_194)
	.align		4
.L_194:
        /*0490*/ 	.word	index@(_Z35CalcHourglassControlForElems_kerneliPiPdS0_S0_S0_S0_S0_S0_S0_S0_S0_S0_S0_)
        /*0494*/ 	.word	0x00000000


	//----- nvinfo : EIATTR_MIN_STACK_SIZE
	.align		4
.L_195:
        /*0498*/ 	.byte	0x04, 0x12
        /*049a*/ 	.short	(.L_197 - .L_196)
	.align		4
.L_196:
        /*049c*/ 	.word	index@(_Z35CalcFBHourglassForceForElems_kernelPdS_S_S_S_S_S_diPiS_S_S_S_S_S_S_S_)
        /*04a0*/ 	.word	0x00000000


	//----- nvinfo : EIATTR_MIN_STACK_SIZE
	.align		4
.L_197:
        /*04a4*/ 	.byte	0x04, 0x12
        /*04a6*/ 	.short	(.L_199 - .L_198)
	.align		4
.L_198:
        /*04a8*/ 	.word	index@(_Z30AddNodeForcesFromElems2_kerneliPiS_PdS0_S0_S0_S0_S0_)
        /*04ac*/ 	.word	0x00000000


	//----- nvinfo : EIATTR_MIN_STACK_SIZE
	.align		4
.L_199:
        /*04b0*/ 	.byte	0x04, 0x12
        /*04b2*/ 	.short	(.L_201 - .L_200)
	.align		4
.L_200:
        /*04b4*/ 	.word	index@(_Z29AddNodeForcesFromElems_kerneliPiS_PdS0_S0_S0_S0_S0_)
        /*04b8*/ 	.word	0x00000000


	//----- nvinfo : EIATTR_MIN_STACK_SIZE
	.align		4
.L_201:
        /*04bc*/ 	.byte	0x04, 0x12
        /*04be*/ 	.short	(.L_203 - .L_202)
	.align		4
.L_202:
        /*04c0*/ 	.word	index@(_Z30IntegrateStressForElems_kerneliPiPdS0_S0_S0_S0_S0_S0_S0_S0_S0_)
        /*04c4*/ 	.word	0x00000000


	//----- nvinfo : EIATTR_MIN_STACK_SIZE
	.align		4
.L_203:
        /*04c8*/ 	.byte	0x04, 0x12
        /*04ca*/ 	.short	(.L_205 - .L_204)
	.align		4
.L_204:
        /*04cc*/ 	.word	index@(_Z30InitStressTermsForElems_kerneliPdS_S_S_S_)
        /*04d0*/ 	.word	0x00000000
.L_205:


//--------------------- .nv.compat                --------------------------
	.section	.nv.compat,"",@"SHT_CUDA_COMPAT_INFO"
	.align	4
        /*0000*/ 	.byte	0x02, 0x09, 0x00, 0x00, 0x02, 0x02, 0x01, 0x00, 0x02, 0x05, 0x05, 0x00, 0x03, 0x07, 0x01, 0x01
        /*0010*/ 	.byte	0x02, 0x03, 0x00, 0x00, 0x02, 0x06, 0x01, 0x00, 0x04, 0x0b, 0x08, 0x00, 0x01, 0x00, 0x00, 0x00
        /*0020*/ 	.byte	0x00, 0x00, 0x00, 0x00


//--------------------- .nv.info._Z34CalcHydroConstraintForElems_kernelidPiPdS0_ --------------------------
	.section	.nv.info._Z34CalcHydroConstraintForElems_kernelidPiPdS0_,"",@"SHT_CUDA_INFO"
	.sectionflags	@""
	.align	4


	//----- nvinfo : EIATTR_CUDA_API_VERSION
	.align		4
        /*0000*/ 	.byte	0x04, 0x37
        /*0002*/ 	.short	(.L_207 - .L_206)
.L_206:
        /*0004*/ 	.word	0x00000082


	//----- nvinfo : EIATTR_KPARAM_INFO
	.align		4
.L_207:
        /*0008*/ 	.byte	0x04, 0x17
        /*000a*/ 	.short	(.L_209 - .L_208)
.L_208:
        /*000c*/ 	.word	0x00000000
        /*0010*/ 	.short	0x0004
        /*0012*/ 	.short	0x0020
        /*0014*/ 	.byte	0x00, 0xf5, 0x21, 0x00


	//----- nvinfo : EIATTR_KPARAM_INFO
	.align		4
.L_209:
        /*0018*/ 	.byte	0x04, 0x17
        /*001a*/ 	.short	(.L_211 - .L_210)
.L_210:
        /*001c*/ 	.word	0x00000000
        /*0020*/ 	.short	0x0003
        /*0022*/ 	.short	0x0018
        /*0024*/ 	.byte	0x00, 0xf5, 0x21, 0x00


	//----- nvinfo : EIATTR_KPARAM_INFO
	.align		4
.L_211:
        /*0028*/ 	.byte	0x04, 0x17
        /*002a*/ 	.short	(.L_213 - .L_212)
.L_212:
        /*002c*/ 	.word	0x00000000
        /*0030*/ 	.short	0x0002
        /*0032*/ 	.short	0x0010
        /*0034*/ 	.byte	0x00, 0xf5, 0x21, 0x00


	//----- nvinfo : EIATTR_KPARAM_INFO
	.align		4
.L_213:
        /*0038*/ 	.byte	0x04, 0x17
        /*003a*/ 	.short	(.L_215 - .L_214)
.L_214:
        /*003c*/ 	.word	0x00000000
        /*0040*/ 	.short	0x0001
        /*0042*/ 	.short	0x0008
        /*0044*/ 	.byte	0x00, 0xf0, 0x21, 0x00


	//----- nvinfo : EIATTR_KPARAM_INFO
	.align		4
.L_215:
        /*0048*/ 	.byte	0x04, 0x17
        /*004a*/ 	.short	(.L_217 - .L_216)
.L_216:
        /*004c*/ 	.word	0x00000000
        /*0050*/ 	.short	0x0000
        /*0052*/ 	.short	0x0000
        /*0054*/ 	.byte	0x00, 0xf0, 0x11, 0x00


	//----- nvinfo : EIATTR_SPARSE_MMA_MASK
	.align		4
.L_217:
        /*0058*/ 	.byte	0x03, 0x50
        /*005a*/ 	.short	0x0000


	//----- nvinfo : EIATTR_MAXREG_COUNT
	.align		4
        /*005c*/ 	.byte	0x03, 0x1b
        /*005e*/ 	.short	0x00ff


	//----- nvinfo : EIATTR_NUM_BARRIERS
	.align		4
        /*0060*/ 	.byte	0x02, 0x4c
        /*0062*/ 	.byte	0x01
	.zero		1


	//----- nvinfo : EIATTR_MERCURY_ISA_VERSION
	.align		4
        /*0064*/ 	.byte	0x03, 0x5f
        /*0066*/ 	.short	0x0101


	//----- nvinfo : EIATTR_VRC_CTA_INIT_COUNT
	.align		4
        /*0068*/ 	.byte	0x02, 0x4a
	.zero		1
	.zero		1


	//----- nvinfo : EIATTR_EXIT_INSTR_OFFSETS
	.align		4
        /*006c*/ 	.byte	0x04, 0x1c
        /*006e*/ 	.short	(.L_219 - .L_218)


	//   ....[0]....
.L_218:
        /*0070*/ 	.word	0x00000770


	//   ....[1]....
        /*0074*/ 	.word	0x000007c0


	//----- nvinfo : EIATTR_CRS_STACK_SIZE
	.align		4
.L_219:
        /*0078*/ 	.byte	0x04, 0x1e
        /*007a*/ 	.short	(.L_221 - .L_220)
.L_220:
        /*007c*/ 	.word	0x00000000


	//----- nvinfo : EIATTR_CBANK_PARAM_SIZE
	.align		4
.L_221:
        /*0080*/ 	.byte	0x03, 0x19
        /*0082*/ 	.short	0x0028


	//----- nvinfo : EIATTR_PARAM_CBANK
	.align		4
        /*0084*/ 	.byte	0x04, 0x0a
        /*0086*/ 	.short	(.L_223 - .L_222)
	.align		4
.L_222:
        /*0088*/ 	.word	index@(.nv.constant0._Z34CalcHydroConstraintForElems_kernelidPiPdS0_)
        /*008c*/ 	.short	0x0380
        /*008e*/ 	.short	0x0028


	//----- nvinfo : EIATTR_SW_WAR
	.align		4
.L_223:
        /*0090*/ 	.byte	0x04, 0x36
        /*0092*/ 	.short	(.L_225 - .L_224)
.L_224:
        /*0094*/ 	.word	0x00000008
.L_225:


//--------------------- .nv.info._Z36CalcCourantConstraintForElems_kernelidPiPdS0_S0_S0_ --------------------------
	.section	.nv.info._Z36CalcCourantConstraintForElems_kernelidPiPdS0_S0_S0_,"",@"SHT_CUDA_INFO"
	.sectionflags	@""
	.align	4


	//----- nvinfo : EIATTR_CUDA_API_VERSION
	.align		4
        /*0000*/ 	.byte	0x04, 0x37
        /*0002*/ 	.short	(.L_227 - .L_226)
.L_226:
        /*0004*/ 	.word	0x00000082


	//----- nvinfo : EIATTR_KPARAM_INFO
	.align		4
.L_227:
        /*0008*/ 	.byte	0x04, 0x17
        /*000a*/ 	.short	(.L_229 - .L_228)
.L_228:
        /*000c*/ 	.word	0x00000000
        /*0010*/ 	.short	0x0006
        /*0012*/ 	.short	0x0030
        /*0014*/ 	.byte	0x00, 0xf5, 0x21, 0x00


	//----- nvinfo : EIATTR_KPARAM_INFO
	.align		4
.L_229:
        /*0018*/ 	.byte	0x04, 0x17
        /*001a*/ 	.short	(.L_231 - .L_230)
.L_230:
        /*001c*/ 	.word	0x00000000
        /*0020*/ 	.short	0x0005
        /*0022*/ 	.short	0x0028
        /*0024*/ 	.byte	0x00, 0xf5, 0x21, 0x00


	//----- nvinfo : EIATTR_KPARAM_INFO
	.align		4
.L_231:
        /*0028*/ 	.byte	0x04, 0x17
        /*002a*/ 	.short	(.L_233 - .L_232)
.L_232:
        /*002c*/ 	.word	0x00000000
        /*0030*/ 	.short	0x0004
        /*0032*/ 	.short	0x0020
        /*0034*/ 	.byte	0x00, 0xf5, 0x21, 0x00


	//----- nvinfo : EIATTR_KPARAM_INFO
	.align		4
.L_233:
        /*0038*/ 	.byte	0x04, 0x17
        /*003a*/ 	.short	(.L_235 - .L_234)
.L_234:
        /*003c*/ 	.word	0x00000000
        /*0040*/ 	.short	0x0003
        /*0042*/ 	.short	0x0018
        /*0044*/ 	.byte	0x00, 0xf5, 0x21, 0x00


	//----- nvinfo : EIATTR_KPARAM_INFO
	.align		4
.L_235:
        /*0048*/ 	.byte	0x04, 0x17
        /*004a*/ 	.short	(.L_237 - .L_236)
.L_236:
        /*004c*/ 	.word	0x00000000
        /*0050*/ 	.short	0x0002
        /*0052*/ 	.short	0x0010
        /*0054*/ 	.byte	0x00, 0xf5, 0x21, 0x00


	//----- nvinfo : EIATTR_KPARAM_INFO
	.align		4
.L_237:
        /*0058*/ 	.byte	0x04, 0x17
        /*005a*/ 	.short	(.L_239 - .L_238)
.L_238:
        /*005c*/ 	.word	0x00000000
        /*0060*/ 	.short	0x0001
        /*0062*/ 	.short	0x0008
        /*0064*/ 	.byte	0x00, 0xf0, 0x21, 0x00


	//----- nvinfo : EIATTR_KPARAM_INFO
	.align		4
.L_239:
        /*0068*/ 	.byte	0x04, 0x17
        /*006a*/ 	.short	(.L_241 - .L_240)
.L_240:
        /*006c*/ 	.word	0x00000000
        /*0070*/ 	.short	0x0000
        /*0072*/ 	.short	0x0000
        /*0074*/ 	.byte	0x00, 0xf0, 0x11, 0x00


	//----- nvinfo : EIATTR_SPARSE_MMA_MASK
	.align		4
.L_241:
        /*0078*/ 	.byte	0x03, 0x50
        /*007a*/ 	.short	0x0000


	//----- nvinfo : EIATTR_MAXREG_COUNT
	.align		4
        /*007c*/ 	.byte	0x03, 0x1b
        /*007e*/ 	.short	0x00ff


	//----- nvinfo : EIATTR_NUM_BARRIERS
	.align		4
        /*0080*/ 	.byte	0x02, 0x4c
        /*0082*/ 	.byte	0x01
	.zero		1


	//----- nvinfo : EIATTR_MERCURY_ISA_VERSION
	.align		4
        /*0084*/ 	.byte	0x03, 0x5f
        /*0086*/ 	.short	0x0101


	//----- nvinfo : EIATTR_VRC_CTA_INIT_COUNT
	.align		4
        /*0088*/ 	.byte	0x02, 0x4a
	.zero		1
	.zero		1


	//----- nvinfo : EIATTR_EXIT_INSTR_OFFSETS
	.align		4
        /*008c*/ 	.byte	0x04, 0x1c
        /*008e*/ 	.short	(.L_243 - .L_242)


	//   ....[0]....
.L_242:
        /*0090*/ 	.word	0x00000950


	//   ....[1]....
        /*0094*/ 	.word	0x000009a0


	//----- nvinfo : EIATTR_CRS_STACK_SIZE
	.align		4
.L_243:
        /*0098*/ 	.byte	0x04, 0x1e
        /*009a*/ 	.short	(.L_245 - .L_244)
.L_244:
        /*009c*/ 	.word	0x00000000


	//----- nvinfo : EIATTR_CBANK_PARAM_SIZE
	.align		4
.L_245:
        /*00a0*/ 	.byte	0x03, 0x19
        /*00a2*/ 	.short	0x0038


	//----- nvinfo : EIATTR_PARAM_CBANK
	.align		4
        /*00a4*/ 	.byte	0x04, 0x0a
        /*00a6*/ 	.short	(.L_247 - .L_246)
	.align		4
.L_246:
        /*00a8*/ 	.word	index@(.nv.constant0._Z36CalcCourantConstraintForElems_kernelidPiPdS0_S0_S0_)
        /*00ac*/ 	.short	0x0380
        /*00ae*/ 	.short	0x0038


	//----- nvinfo : EIATTR_SW_WAR
	.align		4
.L_247:
        /*00b0*/ 	.byte	0x04, 0x36
        /*00b2*/ 	.short	(.L_249 - .L_248)
.L_248:
        /*00b4*/ 	.word	0x00000008
.L_249:


//--------------------- .nv.info._Z28UpdateVolumesForElems_kernelidPdS_ --------------------------
	.section	.nv.info._Z28UpdateVolumesForElems_kernelidPdS_,"",@"SHT_CUDA_INFO"
	.sectionflags	@""
	.align	4


	//----- nvinfo : EIATTR_CUDA_API_VERSION
	.align		4
        /*0000*/ 	.byte	0x04, 0x37
        /*0002*/ 	.short	(.L_251 - .L_250)
.L_250:
        /*0004*/ 	.word	0x00000082


	//----- nvinfo : EIATTR_KPARAM_INFO
	.align		4
.L_251:
        /*0008*/ 	.byte	0x04, 0x17
        /*000a*/ 	.short	(.L_253 - .L_252)
.L_252:
        /*000c*/ 	.word	0x00000000
        /*0010*/ 	.short	0x0003
        /*0012*/ 	.short	0x0018
        /*0014*/ 	.byte	0x00, 0xf5, 0x21, 0x00


	//----- nvinfo : EIATTR_KPARAM_INFO
	.align		4
.L_253:
        /*0018*/ 	.byte	0x04, 0x17
        /*001a*/ 	.short	(.L_255 - .L_254)
.L_254:
        /*001c*/ 	.word	0x00000000
        /*0020*/ 	.short	0x0002
        /*0022*/ 	.short	0x0010
        /*0024*/ 	.byte	0x00, 0xf5, 0x21, 0x00


	//----- nvinfo : EIATTR_KPARAM_INFO
	.align		4
.L_255:
        /*0028*/ 	.byte	0x04, 0x17
        /*002a*/ 	.short	(.L_257 - .L_256)
.L_256:
        /*002c*/ 	.word	0x00000000
        /*0030*/ 	.short	0x0001
        /*0032*/ 	.short	0x0008
        /*0034*/ 	.byte	0x00, 0xf0, 0x21, 0x00


	//----- nvinfo : EIATTR_KPARAM_INFO
	.align		4
.L_257:
        /*0038*/ 	.byte	0x04, 0x17
        /*003a*/ 	.short	(.L_259 - .L_258)
.L_258:
        /*003c*/ 	.word	0x00000000
        /*0040*/ 	.short	0x0000
        /*0042*/ 	.short	0x0000
        /*0044*/ 	.byte	0x00, 0xf0, 0x11, 0x00


	//----- nvinfo : EIATTR_SPARSE_MMA_MASK
	.align		4
.L_259:
        /*0048*/ 	.byte	0x03, 0x50
        /*004a*/ 	.short	0x0000


	//----- nvinfo : EIATTR_MAXREG_COUNT
	.align		4
        /*004c*/ 	.byte	0x03, 0x1b
        /*004e*/ 	.short	0x00ff


	//----- nvinfo : EIATTR_MERCURY_ISA_VERSION
	.align		4
        /*0050*/ 	.byte	0x03, 0x5f
        /*0052*/ 	.short	0x0101


	//----- nvinfo : EIATTR_VRC_CTA_INIT_COUNT
	.align		4
        /*0054*/ 	.byte	0x02, 0x4a
	.zero		1
	.zero		1


	//----- nvinfo : EIATTR_EXIT_INSTR_OFFSETS
	.align		4
        /*0058*/ 	.byte	0x04, 0x1c
        /*005a*/ 	.short	(.L_261 - .L_260)


	//   ....[0]....
.L_260:
        /*005c*/ 	.word	0x00000070


	//   ....[1]....
        /*0060*/ 	.word	0x00000140


	//----- nvinfo : EIATTR_CBANK_PARAM_SIZE
	.align		4
.L_261:
        /*0064*/ 	.byte	0x03, 0x19
        /*0066*/ 	.short	0x0020


	//----- nvinfo : EIATTR_PARAM_CBANK
	.align		4
        /*0068*/ 	.byte	0x04, 0x0a
        /*006a*/ 	.short	(.L_263 - .L_262)
	.align		4
.L_262:
        /*006c*/ 	.word	index@(.nv.constant0._Z28UpdateVolumesForElems_kernelidPdS_)
        /*0070*/ 	.short	0x0380
        /*0072*/ 	.short	0x0020


	//----- nvinfo : EIATTR_SW_WAR
	.align		4
.L_263:
        /*0074*/ 	.byte	0x04, 0x36
        /*0076*/ 	.short	(.L_265 - .L_264)
.L_264:
        /*0078*/ 	.word	0x00000008
.L_265:


//--------------------- .nv.info._Z43ApplyMaterialPropertiesForElemsPart1_kerneliddPiPdS0_ --------------------------
	.section	.nv.info._Z43ApplyMaterialPropertiesForElemsPart1_kerneliddPiPdS0_,"",@"SHT_CUDA_INFO"
	.sectionflags	@""
	.align	4


	//----- nvinfo : EIATTR_CUDA_API_VERSION
	.align		4
        /*0000*/ 	.byte	0x04, 0x37
        /*0002*/ 	.short	(.L_267 - .L_266)
.L_266:
        /*0004*/ 	.word	0x00000082


	//----- nvinfo : EIATTR_KPARAM_INFO
	.align		4
.L_267:
        /*0008*/ 	.byte	0x04, 0x17
        /*000a*/ 	.short	(.L_269 - .L_268)
.L_268:
        /*000c*/ 	.word	0x00000000
        /*0010*/ 	.short	0x0005
        /*0012*/ 	.short	0x0028
        /*0014*/ 	.byte	0x00, 0xf5, 0x21, 0x00


	//----- nvinfo : EIATTR_KPARAM_INFO
	.align		4
.L_269:
        /*0018*/ 	.byte	0x04, 0x17
        /*001a*/ 	.short	(.L_271 - .L_270)
.L_270:
        /*001c*/ 	.word	0x00000000
        /*0020*/ 	.short	0x0004
        /*0022*/ 	.short	0x0020
        /*0024*/ 	.byte	0x00, 0xf5, 0x21, 0x00


	//----- nvinfo : EIATTR_KPARAM_INFO
	.align		4
.L_271:
        /*0028*/ 	.byte	0x04, 0x17
        /*002a*/ 	.short	(.L_273 - .L_272)
.L_272:
        /*002c*/ 	.word	0x00000000
        /*0030*/ 	.short	0x0003
        /*0032*/ 	.short	0x0018
        /*0034*/ 	.byte	0x00, 0xf5, 0x21, 0x00


	//----- nvinfo : EIATTR_KPARAM_INFO
	.align		4
.L_273:
        /*0038*/ 	.byte	0x04, 0x17
        /*003a*/ 	.short	(.L_275 - .L_274)
.L_274:
        /*003c*/ 	.word	0x00000000
        /*0040*/ 	.short	0x0002
        /*0042*/ 	.short	0x0010
        /*0044*/ 	.byte	0x00, 0xf0, 0x21, 0x00


	//----- nvinfo : EIATTR_KPARAM_INFO
	.align		4
.L_275:
        /*0048*/ 	.byte	0x04, 0x17
        /*004a*/ 	.short	(.L_277 - .L_276)
.L_276:
        /*004c*/ 	.word	0x00000000
        /*0050*/ 	.short	0x0001
        /*0052*/ 	.short	0x0008
        /*0054*/ 	.byte	0x00, 0xf0, 0x21, 0x00


	//----- nvinfo : EIATTR_KPARAM_INFO
	.align		4
.L_277:
        /*0058*/ 	.byte	0x04, 0x17
        /*005a*/ 	.short	(.L_279 - .L_278)
.L_278:
        /*005c*/ 	.word	0x00000000
        /*0060*/ 	.short	0x0000
        /*0062*/ 	.short	0x0000
        /*0064*/ 	.byte	0x00, 0xf0, 0x11, 0x00


	//----- nvinfo : EIATTR_SPARSE_MMA_MASK
	.align		4
.L_279:
        /*0068*/ 	.byte	0x03, 0x50
        /*006a*/ 	.short	0x0000


	//----- nvinfo : EIATTR_MAXREG_COUNT
	.align		4
        /*006c*/ 	.byte	0x03, 0x1b
        /*006e*/ 	.short	0x00ff


	//----- nvinfo : EIATTR_MERCURY_ISA_VERSION
	.align		4
        /*0070*/ 	.byte	0x03, 0x5f
        /*0072*/ 	.short	0x0101


	//----- nvinfo : EIATTR_VRC_CTA_INIT_COUNT
	.align		4
        /*0074*/ 	.byte	0x02, 0x4a
	.zero		1
	.zero		1


	//----- nvinfo : EIATTR_EXIT_INSTR_OFFSETS
	.align		4
        /*0078*/ 	.byte	0x04, 0x1c
        /*007a*/ 	.short	(.L_281 - .L_280)


	//   ....[0]....
.L_280:
        /*007c*/ 	.word	0x00000070


	//   ....[1]....
        /*0080*/ 	.word	0x00000220


	//----- nvinfo : EIATTR_CBANK_PARAM_SIZE
	.align		4
.L_281:
        /*0084*/ 	.byte	0x03, 0x19
        /*0086*/ 	.short	0x0030


	//----- nvinfo : EIATTR_PARAM_CBANK
	.align		4
        /*0088*/ 	.byte	0x04, 0x0a
        /*008a*/ 	.short	(.L_283 - .L_282)
	.align		4
.L_282:
        /*008c*/ 	.word	index@(.nv.constant0._Z43ApplyMaterialPropertiesForElemsPart1_kerneliddPiPdS0_)
        /*0090*/ 	.short	0x0380
        /*0092*/ 	.short	0x0030


	//----- nvinfo : EIATTR_SW_WAR
	.align		4
.L_283:
        /*0094*/ 	.byte	0x04, 0x36
        /*0096*/ 	.short	(.L_285 - .L_284)
.L_284:
        /*0098*/ 	.word	0x00000008
.L_285:


//--------------------- .nv.info._Z27EvalEOSForElemsPart2_kerneliPiPdS0_S0_S0_S0_S0_ --------------------------
	.section	.nv.info._Z27EvalEOSForElemsPart2_kerneliPiPdS0_S0_S0_S0_S0_,"",@"SHT_CUDA_INFO"
	.sectionflags	@""
	.align	4


	//----- nvinfo : EIATTR_CUDA_API_VERSION
	.align		4
        /*0000*/ 	.byte	0x04, 0x37
        /*0002*/ 	.short	(.L_287 - .L_286)
.L_286:
        /*0004*/ 	.word	0x00000082


	//----- nvinfo : EIATTR_KPARAM_INFO
	.align		4
.L_287:
        /*0008*/ 	.byte	0x04, 0x17
        /*000a*/ 	.short	(.L_289 - .L_288)
.L_288:
        /*000c*/ 	.word	0x00000000
        /*0010*/ 	.short	0x0007
        /*0012*/ 	.short	0x0038
        /*0014*/ 	.byte	0x00, 0xf5, 0x21, 0x00


	//----- nvinfo : EIATTR_KPARAM_INFO
	.align		4
.L_289:
        /*0018*/ 	.byte	0x04, 0x17
        /*001a*/ 	.short	(.L_291 - .L_290)
.L_290:
        /*001c*/ 	.word	0x00000000
        /*0020*/ 	.short	0x0006
        /*0022*/ 	.short	0x0030
        /*0024*/ 	.byte	0x00, 0xf5, 0x21, 0x00


	//----- nvinfo : EIATTR_KPARAM_INFO
	.align		4
.L_291:
        /*0028*/ 	.byte	0x04, 0x17
        /*002a*/ 	.short	(.L_293 - .L_292)
.L_292:
        /*002c*/ 	.word	0x00000000
        /*0030*/ 	.short	0x0005
        /*0032*/ 	.short	0x0028
        /*0034*/ 	.byte	0x00, 0xf5, 0x21, 0x00


	//----- nvinfo : EIATTR_KPARAM_INFO
	.align		4
.L_293:
        /*0038*/ 	.byte	0x04, 0x17
        /*003a*/ 	.short	(.L_295 - .L_294)
.L_294:
        /*003c*/ 	.word	0x00000000
        /*0040*/ 	.short	0x0004
        /*0042*/ 	.short	0x0020
        /*0044*/ 	.byte	0x00, 0xf5, 0x21, 0x00


	//----- nvinfo : EIATTR_KPARAM_INFO
	.align		4
.L_295:
        /*0048*/ 	.byte	0x04, 0x17
        /*004a*/ 	.short	(.L_297 - .L_296)
.L_296:
        /*004c*/ 	.word	0x00000000
        /*0050*/ 	.short	0x0003
        /*0052*/ 	.short	0x0018
        /*0054*/ 	.byte	0x00, 0xf5, 0x21, 0x00


	//----- nvinfo : EIATTR_KPARAM_INFO
	.align		4
.L_297:
        /*0058*/ 	.byte	0x04, 0x17
        /*005a*/ 	.short	(.L_299 - .L_298)
.L_298:
        /*005c*/ 	.word	0x00000000
        /*0060*/ 	.short	0x0002
        /*0062*/ 	.short	0x0010
        /*0064*/ 	.byte	0x00, 0xf5, 0x21, 0x00


	//----- nvinfo : EIATTR_KPARAM_INFO
	.align		4
.L_299:
        /*0068*/ 	.byte	0x04, 0x17
        /*006a*/ 	.short	(.L_301 - .L_300)
.L_300:
        /*006c*/ 	.word	0x00000000
        /*0070*/ 	.short	0x0001
        /*0072*/ 	.short	0x0008
        /*0074*/ 	.byte	0x00, 0xf5, 0x21, 0x00


	//----- nvinfo : EIATTR_KPARAM_INFO
	.align		4
.L_301:
        /*0078*/ 	.byte	0x04, 0x17
        /*007a*/ 	.short	(.L_303 - .L_302)
.L_302:
        /*007c*/ 	.word	0x00000000
        /*0080*/ 	.short	0x0000
        /*0082*/ 	.short	0x0000
        /*0084*/ 	.byte	0x00, 0xf0, 0x11, 0x00


	//----- nvinfo : EIATTR_SPARSE_MMA_MASK
	.align		4
.L_303:
        /*0088*/ 	.byte	0x03, 0x50
        /*008a*/ 	.short	0x0000


	//----- nvinfo : EIATTR_MAXREG_COUNT
	.align		4
        /*008c*/ 	.byte	0x03, 0x1b
        /*008e*/ 	.short	0x00ff


	//----- nvinfo : EIATTR_MERCURY_ISA_VERSION
	.align		4
        /*0090*/ 	.byte	0x03, 0x5f
        /*0092*/ 	.short	0x0101


	//----- nvinfo : EIATTR_VRC_CTA_INIT_COUNT
	.align		4
        /*0094*/ 	.byte	0x02, 0x4a
	.zero		1
	.zero		1


	//----- nvinfo : EIATTR_EXIT_INSTR_OFFSETS
	.align		4
        /*0098*/ 	.byte	0x04, 0x1c
        /*009a*/ 	.short	(.L_305 - .L_304)


	//   ....[0]....
.L_304:
        /*009c*/ 	.word	0x00000070


	//   ....[1]....
        /*00a0*/ 	.word	0x000001e0


	//----- nvinfo : EIATTR_CBANK_PARAM_SIZE
	.align		4
.L_305:
        /*00a4*/ 	.byte	0x03, 0x19
        /*00a6*/ 	.short	0x0040


	//----- nvinfo : EIATTR_PARAM_CBANK
	.align		4
        /*00a8*/ 	.byte	0x04, 0x0a
        /*00aa*/ 	.short	(.L_307 - .L_306)
	.align		4
.L_306:
        /*00ac*/ 	.word	index@(.nv.constant0._Z27EvalEOSForElemsPart2_kerneliPiPdS0_S0_S0_S0_S0_)
        /*00b0*/ 	.short	0x0380
        /*00b2*/ 	.short	0x0040


	//----- nvinfo : EIATTR_SW_WAR
	.align		4
.L_307:
        /*00b4*/ 	.byte	0x04, 0x36
        /*00b6*/ 	.short	(.L_309 - .L_308)
.L_308:
        /*00b8*/ 	.word	0x00000008
.L_309:


//--------------------- .nv.info._Z27EvalEOSForElemsPart1_kerneliddPiPdS0_S0_S0_S0_S0_S0_S0_S0_S0_S0_S0_S0_S0_S0_S0_ --------------------------
	.section	.nv.info._Z27EvalEOSForElemsPart1_kerneliddPiPdS0_S0_S0_S0_S0_S0_S0_S0_S0_S0_S0_S0_S0_S0_S0_,"",@"SHT_CUDA_INFO"
	.sectionflags	@""
	.align	4


	//----- nvinfo : EIATTR_CUDA_API_VERSION
	.align		4
        /*0000*/ 	.byte	0x04, 0x37
        /*0002*/ 	.short	(.L_311 - .L_310)
.L_310:
        /*0004*/ 	.word	0x00000082


	//----- nvinfo : EIATTR_KPARAM_INFO
	.align		4
.L_311:
        /*0008*/ 	.byte	0x04, 0x17
        /*000a*/ 	.short	(.L_313 - .L_312)
.L_312:
        /*000c*/ 	.word	0x00000000
        /*0010*/ 	.short	0x0013
        /*0012*/ 	.short	0x0098
        /*0014*/ 	.byte	0x00, 0xf5, 0x21, 0x00


	//----- nvinfo : EIATTR_KPARAM_INFO
	.align		4
.L_313:
        /*0018*/ 	.byte	0x04, 0x17
        /*001a*/ 	.short	(.L_315 - .L_314)
.L_314:
        /*001c*/ 	.word	0x00000000
        /*0020*/ 	.short	0x0012
        /*0022*/ 	.short	0x0090
        /*0024*/ 	.byte	0x00, 0xf5, 0x21, 0x00


	//----- nvinfo : EIATTR_KPARAM_INFO
	.align		4
.L_315:
        /*0028*/ 	.byte	0x04, 0x17
        /*002a*/ 	.short	(.L_317 - .L_316)
.L_316:
        /*002c*/ 	.word	0x00000000
        /*0030*/ 	.short	0x0011
        /*0032*/ 	.short	0x0088
        /*0034*/ 	.byte	0x00, 0xf5, 0x21, 0x00


	//----- nvinfo : EIATTR_KPARAM_INFO
	.align		4
.L_317:
        /*0038*/ 	.byte	0x04, 0x17
        /*003a*/ 	.short	(.L_319 - .L_318)
.L_318:
        /*003c*/ 	.word	0x00000000
        /*0040*/ 	.short	0x0010
        /*0042*/ 	.short	0x0080
        /*0044*/ 	.byte	0x00, 0xf5, 0x21, 0x00


	//----- nvinfo : EIATTR_KPARAM_INFO
	.align		4
.L_319:
        /*0048*/ 	.byte	0x04, 0x17
        /*004a*/ 	.short	(.L_321 - .L_320)
.L_320:
        /*004c*/ 	.word	0x00000000
        /*0050*/ 	.short	0x000f
        /*0052*/ 	.short	0x0078
        /*0054*/ 	.byte	0x00, 0xf5, 0x21, 0x00


	//----- nvinfo : EIATTR_KPARAM_INFO
	.align		4
.L_321:
        /*0058*/ 	.byte	0x04, 0x17
        /*005a*/ 	.short	(.L_323 - .L_322)
.L_322:
        /*005c*/ 	.word	0x00000000
        /*0060*/ 	.short	0x000e
        /*0062*/ 	.short	0x0070
        /*0064*/ 	.byte	0x00, 0xf5, 0x21, 0x00


	//----- nvinfo : EIATTR_KPARAM_INFO
	.align		4
.L_323:
        /*0068*/ 	.byte	0x04, 0x17
        /*006a*/ 	.short	(.L_325 - .L_324)
.L_324:
        /*006c*/ 	.word	0x00000000
        /*0070*/ 	.short	0x000d
        /*0072*/ 	.short	0x0068
        /*0074*/ 	.byte	0x00, 0xf5, 0x21, 0x00


	//----- nvinfo : EIATTR_KPARAM_INFO
	.align		4
.L_325:
        /*0078*/ 	.byte	0x04, 0x17
        /*007a*/ 	.short	(.L_327 - .L_326)
.L_326:
        /*007c*/ 	.word	0x00000000
        /*0080*/ 	.short	0x000c
        /*0082*/ 	.short	0x0060
        /*0084*/ 	.byte	0x00, 0xf5, 0x21, 0x00


	//----- nvinfo : EIATTR_KPARAM_INFO
	.align		4
.L_327:
        /*0088*/ 	.byte	0x04, 0x17
        /*008a*/ 	.short	(.L_329 - .L_328)
.L_328:
        /*008c*/ 	.word	0x00000000
        /*0090*/ 	.short	0x000b
        /*0092*/ 	.short	0x0058
        /*0094*/ 	.byte	0x00, 0xf5, 0x21, 0x00


	//----- nvinfo : EIATTR_KPARAM_INFO
	.align		4
.L_329:
        /*0098*/ 	.byte	0x04, 0x17
        /*009a*/ 	.short	(.L_331 - .L_330)
.L_330:
        /*009c*/ 	.word	0x00000000
        /*00a0*/ 	.short	0x000a
        /*00a2*/ 	.short	0x0050
        /*00a4*/ 	.byte	0x00, 0xf5, 0x21, 0x00


	//----- nvinfo : EIATTR_KPARAM_INFO
	.align		4
.L_331:
        /*00a8*/ 	.byte	0x04, 0x17
        /*00aa*/ 	.short	(.L_333 - .L_332)
.L_332:
        /*00ac*/ 	.word	0x00000000
        /*00b0*/ 	.short	0x0009
        /*00b2*/ 	.short	0x0048
        /*00b4*/ 	.byte	0x00, 0xf5, 0x21, 0x00


	//----- nvinfo : EIATTR_KPARAM_INFO
	.align		4
.L_333:
        /*00b8*/ 	.byte	0x04, 0x17
        /*00ba*/ 	.short	(.L_335 - .L_334)
.L_334:
        /*00bc*/ 	.word	0x00000000
        /*00c0*/ 	.short	0x0008
        /*00c2*/ 	.short	0x0040
        /*00c4*/ 	.byte	0x00, 0xf5, 0x21, 0x00


	//----- nvinfo : EIATTR_KPARAM_INFO
	.align		4
.L_335:
        /*00c8*/ 	.byte	0x04, 0x17
        /*00ca*/ 	.short	(.L_337 - .L_336)
.L_336:
        /*00cc*/ 	.word	0x00000000
        /*00d0*/ 	.short	0x0007
        /*00d2*/ 	.short	0x0038
        /*00d4*/ 	.byte	0x00, 0xf5, 0x21, 0x00


	//----- nvinfo : EIATTR_KPARAM_INFO
	.align		4
.L_337:
        /*00d8*/ 	.byte	0x04, 0x17
        /*00da*/ 	.short	(.L_339 - .L_338)
.L_338:
        /*00dc*/ 	.word	0x00000000
        /*00e0*/ 	.short	0x0006
        /*00e2*/ 	.short	0x0030
        /*00e4*/ 	.byte	0x00, 0xf5, 0x21, 0x00


	//----- nvinfo : EIATTR_KPARAM_INFO
	.align		4
.L_339:
        /*00e8*/ 	.byte	0x04, 0x17
        /*00ea*/ 	.short	(.L_341 - .L_340)
.L_340:
        /*00ec*/ 	.word	0x00000000
        /*00f0*/ 	.short	0x0005
        /*00f2*/ 	.short	0x0028
        /*00f4*/ 	.byte	0x00, 0xf5, 0x21, 0x00


	//----- nvinfo : EIATTR_KPARAM_INFO
	.align		4
.L_341:
        /*00f8*/ 	.byte	0x04, 0x17
        /*00fa*/ 	.short	(.L_343 - .L_342)
.L_342:
        /*00fc*/ 	.word	0x00000000
        /*0100*/ 	.short	0x0004
        /*0102*/ 	.short	0x0020
        /*0104*/ 	.byte	0x00, 0xf5, 0x21, 0x00


	//----- nvinfo : EIATTR_KPARAM_INFO
	.align		4
.L_343:
        /*0108*/ 	.byte	0x04, 0x17
        /*010a*/ 	.short	(.L_345 - .L_344)
.L_344:
        /*010c*/ 	.word	0x00000000
        /*0110*/ 	.short	0x0003
        /*0112*/ 	.short	0x0018
        /*0114*/ 	.byte	0x00, 0xf5, 0x21, 0x00


	//----- nvinfo : EIATTR_KPARAM_INFO
	.align		4
.L_345:
        /*0118*/ 	.byte	0x04, 0x17
        /*011a*/ 	.short	(.L_347 - .L_346)
.L_346:
        /*011c*/ 	.word	0x00000000
        /*0120*/ 	.short	0x0002
        /*0122*/ 	.short	0x0010
        /*0124*/ 	.byte	0x00, 0xf0, 0x21, 0x00


	//----- nvinfo : EIATTR_KPARAM_INFO
	.align		4
.L_347:
        /*0128*/ 	.byte	0x04, 0x17
        /*012a*/ 	.short	(.L_349 - .L_348)
.L_348:
        /*012c*/ 	.word	0x00000000
        /*0130*/ 	.short	0x0001
        /*0132*/ 	.short	0x0008
        /*0134*/ 	.byte	0x00, 0xf0, 0x21, 0x00


	//----- nvinfo : EIATTR_KPARAM_INFO
	.align		4
.L_349:
        /*0138*/ 	.byte	0x04, 0x17
        /*013a*/ 	.short	(.L_351 - .L_350)
.L_350:
        /*013c*/ 	.word	0x00000000
        /*0140*/ 	.short	0x0000
        /*0142*/ 	.short	0x0000
        /*0144*/ 	.byte	0x00, 0xf0, 0x11, 0x00


	//----- nvinfo : EIATTR_SPARSE_MMA_MASK
	.align		4
.L_351:
        /*0148*/ 	.byte	0x03, 0x50
        /*014a*/ 	.short	0x0000


	//----- nvinfo : EIATTR_MAXREG_COUNT
	.align		4
        /*014c*/ 	.byte	0x03, 0x1b
        /*014e*/ 	.short	0x00ff


	//----- nvinfo : EIATTR_MERCURY_ISA_VERSION
	.align		4
        /*0150*/ 	.byte	0x03, 0x5f
        /*0152*/ 	.short	0x0101


	//----- nvinfo : EIATTR_VRC_CTA_INIT_COUNT
	.align		4
        /*0154*/ 	.byte	0x02, 0x4a
	.zero		1
	.zero		1


	//----- nvinfo : EIATTR_EXIT_INSTR_OFFSETS
	.align		4
        /*0158*/ 	.byte	0x04, 0x1c
        /*015a*/ 	.short	(.L_353 - .L_352)


	//   ....[0]....
.L_352:
        /*015c*/ 	.word	0x00000070


	//   ....[1]....
        /*0160*/ 	.word	0x00000730


	//----- nvinfo : EIATTR_CRS_STACK_SIZE
	.align		4
.L_353:
        /*0164*/ 	.byte	0x04, 0x1e
        /*0166*/ 	.short	(.L_355 - .L_354)
.L_354:
        /*0168*/ 	.word	0x00000000


	//----- nvinfo : EIATTR_CBANK_PARAM_SIZE
	.align		4
.L_355:
        /*016c*/ 	.byte	0x03, 0x19
        /*016e*/ 	.short	0x00a0


	//----- nvinfo : EIATTR_PARAM_CBANK
	.align		4
        /*0170*/ 	.byte	0x04, 0x0a
        /*0172*/ 	.short	(.L_357 - .L_356)
	.align		4
.L_356:
        /*0174*/ 	.word	index@(.nv.constant0._Z27EvalEOSForElemsPart1_kerneliddPiPdS0_S0_S0_S0_S0_S0_S0_S0_S0_S0_S0_S0_S0_S0_S0_)
        /*0178*/ 	.short	0x0380
        /*017a*/ 	.short	0x00a0


	//----- nvinfo : EIATTR_SW_WAR
	.align		4
.L_357:
        /*017c*/ 	.byte	0x04, 0x36
        /*017e*/ 	.short	(.L_359 - .L_358)
.L_358:
        /*0180*/ 	.word	0x00000008
.L_359:


//--------------------- .nv.info._Z29CalcSoundSpeedForElems_kernelPddS_S_S_S_diPiS_ --------------------------
	.section	.nv.info._Z29CalcSoundSpeedForElems_kernelPddS_S_S_S_diPiS_,"",@"SHT_CUDA_INFO"
	.sectionflags	@""
	.align	4


	//----- nvinfo : EIATTR_CUDA_API_VERSION
	.align		4
        /*0000*/ 	.byte	0x04, 0x37
        /*0002*/ 	.short	(.L_361 - .L_360)
.L_360:
        /*0004*/ 	.word	0x00000082


	//----- nvinfo : EIATTR_KPARAM_INFO
	.align		4
.L_361:
        /*0008*/ 	.byte	0x04, 0x17
        /*000a*/ 	.short	(.L_363 - .L_362)
.L_362:
        /*000c*/ 	.word	0x00000000
        /*0010*/ 	.short	0x0009
        /*0012*/ 	.short	0x0048
        /*0014*/ 	.byte	0x00, 0xf5, 0x21, 0x00


	//----- nvinfo : EIATTR_KPARAM_INFO
	.align		4
.L_363:
        /*0018*/ 	.byte	0x04, 0x17
        /*001a*/ 	.short	(.L_365 - .L_364)
.L_364:
        /*001c*/ 	.word	0x00000000
        /*0020*/ 	.short	0x0008
        /*0022*/ 	.short	0x0040
        /*0024*/ 	.byte	0x00, 0xf5, 0x21, 0x00


	//----- nvinfo : EIATTR_KPARAM_INFO
	.align		4
.L_365:
        /*0028*/ 	.byte	0x04, 0x17
        /*002a*/ 	.short	(.L_367 - .L_366)
.L_366:
        /*002c*/ 	.word	0x00000000
        /*0030*/ 	.short	0x0007
        /*0032*/ 	.short	0x0038
        /*0034*/ 	.byte	0x00, 0xf0, 0x11, 0x00


	//----- nvinfo : EIATTR_KPARAM_INFO
	.align		4
.L_367:
        /*0038*/ 	.byte	0x04, 0x17
        /*003a*/ 	.short	(.L_369 - .L_368)
.L_368:
        /*003c*/ 	.word	0x00000000
        /*0040*/ 	.short	0x0006
        /*0042*/ 	.short	0x0030
        /*0044*/ 	.byte	0x00, 0xf0, 0x21, 0x00


	//----- nvinfo : EIATTR_KPARAM_INFO
	.align		4
.L_369:
        /*0048*/ 	.byte	0x04, 0x17
        /*004a*/ 	.short	(.L_371 - .L_370)
.L_370:
        /*004c*/ 	.word	0x00000000
        /*0050*/ 	.short	0x0005
        /*0052*/ 	.short	0x0028
        /*0054*/ 	.byte	0x00, 0xf5, 0x21, 0x00


	//----- nvinfo : EIATTR_KPARAM_INFO
	.align		4
.L_371:
        /*0058*/ 	.byte	0x04, 0x17
        /*005a*/ 	.short	(.L_373 - .L_372)
.L_372:
        /*005c*/ 	.word	0x00000000
        /*0060*/ 	.short	0x0004
        /*0062*/ 	.short	0x0020
        /*0064*/ 	.byte	0x00, 0xf5, 0x21, 0x00


	//----- nvinfo : EIATTR_KPARAM_INFO
	.align		4
.L_373:
        /*0068*/ 	.byte	0x04, 0x17
        /*006a*/ 	.short	(.L_375 - .L_374)
.L_374:
        /*006c*/ 	.word	0x00000000
        /*0070*/ 	.short	0x0003
        /*0072*/ 	.short	0x0018
        /*0074*/ 	.byte	0x00, 0xf5, 0x21, 0x00


	//----- nvinfo : EIATTR_KPARAM_INFO
	.align		4
.L_375:
        /*0078*/ 	.byte	0x04, 0x17
        /*007a*/ 	.short	(.L_377 - .L_376)
.L_376:
        /*007c*/ 	.word	0x00000000
        /*0080*/ 	.short	0x0002
        /*0082*/ 	.short	0x0010
        /*0084*/ 	.byte	0x00, 0xf5, 0x21, 0x00


	//----- nvinfo : EIATTR_KPARAM_INFO
	.align		4
.L_377:
        /*0088*/ 	.byte	0x04, 0x17
        /*008a*/ 	.short	(.L_379 - .L_378)
.L_378:
        /*008c*/ 	.word	0x00000000
        /*0090*/ 	.short	0x0001
        /*0092*/ 	.short	0x0008
        /*0094*/ 	.byte	0x00, 0xf0, 0x21, 0x00


	//----- nvinfo : EIATTR_KPARAM_INFO
	.align		4
.L_379:
        /*0098*/ 	.byte	0x04, 0x17
        /*009a*/ 	.short	(.L_381 - .L_380)
.L_380:
        /*009c*/ 	.word	0x00000000
        /*00a0*/ 	.short	0x0000
        /*00a2*/ 	.short	0x0000
        /*00a4*/ 	.byte	0x00, 0xf5, 0x21, 0x00


	//----- nvinfo : EIATTR_SPARSE_MMA_MASK
	.align		4
.L_381:
        /*00a8*/ 	.byte	0x03, 0x50
        /*00aa*/ 	.short	0x0000


	//----- nvinfo : EIATTR_MAXREG_COUNT
	.align		4
        /*00ac*/ 	.byte	0x03, 0x1b
        /*00ae*/ 	.short	0x00ff


	//----- nvinfo : EIATTR_MERCURY_ISA_VERSION
	.align		4
        /*00b0*/ 	.byte	0x03, 0x5f
        /*00b2*/ 	.short	0x0101


	//----- nvinfo : EIATTR_VRC_CTA_INIT_COUNT
	.align		4
        /*00b4*/ 	.byte	0x02, 0x4a
	.zero		1
	.zero		1


	//----- nvinfo : EIATTR_EXIT_INSTR_OFFSETS
	.align		4
        /*00b8*/ 	.byte	0x04, 0x1c
        /*00ba*/ 	.short	(.L_383 - .L_382)


	//   ....[0]....
.L_382:
        /*00bc*/ 	.word	0x00000070


	//   ....[1]....
        /*00c0*/ 	.word	0x00000510


	//----- nvinfo : EIATTR_CRS_STACK_SIZE
	.align		4
.L_383:
        /*00c4*/ 	.byte	0x04, 0x1e
        /*00c6*/ 	.short	(.L_385 - .L_384)
.L_384:
        /*00c8*/ 	.word	0x00000000


	//----- nvinfo : EIATTR_CBANK_PARAM_SIZE
	.align		4
.L_385:
        /*00cc*/ 	.byte	0x03, 0x19
        /*00ce*/ 	.short	0x0050


	//----- nvinfo : EIATTR_PARAM_CBANK
	.align		4
        /*00d0*/ 	.byte	0x04, 0x0a
        /*00d2*/ 	.short	(.L_387 - .L_386)
	.align		4
.L_386:
        /*00d4*/ 	.word	index@(.nv.constant0._Z29CalcSoundSpeedForElems_kernelPddS_S_S_S_diPiS_)
        /*00d8*/ 	.short	0x0380
        /*00da*/ 	.short	0x0050


	//----- nvinfo : EIATTR_SW_WAR
	.align		4
.L_387:
        /*00dc*/ 	.byte	0x04, 0x36
        /*00de*/ 	.short	(.L_389 - .L_388)
.L_388:
        /*00e0*/ 	.word	0x00000008
.L_389:


//--------------------- .nv.info._Z30CalcEnergyForElemsPart4_kerneliddPdS_S_S_S_S_S_S_S_ --------------------------
	.section	.nv.info._Z30CalcEnergyForElemsPart4_kerneliddPdS_S_S_S_S_S_S_S_,"",@"SHT_CUDA_INFO"
	.sectionflags	@""
	.align	4


	//----- nvinfo : EIATTR_CUDA_API_VERSION
	.align		4
        /*0000*/ 	.byte	0x04, 0x37
        /*0002*/ 	.short	(.L_391 - .L_390)
.L_390:
        /*0004*/ 	.word	0x00000082


	//----- nvinfo : EIATTR_KPARAM_INFO
	.align		4
.L_391:
        /*0008*/ 	.byte	0x04, 0x17
        /*000a*/ 	.short	(.L_393 - .L_392)
.L_392:
        /*000c*/ 	.word	0x00000000
        /*0010*/ 	.short	0x000b
        /*0012*/ 	.short	0x0058
        /*0014*/ 	.byte	0x00, 0xf5, 0x21, 0x00


	//----- nvinfo : EIATTR_KPARAM_INFO
	.align		4
.L_393:
        /*0018*/ 	.byte	0x04, 0x17
        /*001a*/ 	.short	(.L_395 - .L_394)
.L_394:
        /*001c*/ 	.word	0x00000000
        /*0020*/ 	.short	0x000a
        /*0022*/ 	.short	0x0050
        /*0024*/ 	.byte	0x00, 0xf5, 0x21, 0x00


	//----- nvinfo : EIATTR_KPARAM_INFO
	.align		4
.L_395:
        /*0028*/ 	.byte	0x04, 0x17
        /*002a*/ 	.short	(.L_397 - .L_396)
.L_396:
        /*002c*/ 	.word	0x00000000
        /*0030*/ 	.short	0x0009
        /*0032*/ 	.short	0x0048
        /*0034*/ 	.byte	0x00, 0xf5, 0x21, 0x00


	//----- nvinfo : EIATTR_KPARAM_INFO
	.align		4
.L_397:
        /*0038*/ 	.byte	0x04, 0x17
        /*003a*/ 	.short	(.L_399 - .L_398)
.L_398:
        /*003c*/ 	.word	0x00000000
        /*0040*/ 	.short	0x0008
        /*0042*/ 	.short	0x0040
        /*0044*/ 	.byte	0x00, 0xf5, 0x21, 0x00


	//----- nvinfo : EIATTR_KPARAM_INFO
	.align		4
.L_399:
        /*0048*/ 	.byte	0x04, 0x17
        /*004a*/ 	.short	(.L_401 - .L_400)
.L_400:
        /*004c*/ 	.word	0x00000000
        /*0050*/ 	.short	0x0007
        /*0052*/ 	.short	0x0038
        /*0054*/ 	.byte	0x00, 0xf5, 0x21, 0x00


	//----- nvinfo : EIATTR_KPARAM_INFO
	.align		4
.L_401:
        /*0058*/ 	.byte	0x04, 0x17
        /*005a*/ 	.short	(.L_403 - .L_402)
.L_402:
        /*005c*/ 	.word	0x00000000
        /*0060*/ 	.short	0x0006
        /*0062*/ 	.short	0x0030
        /*0064*/ 	.byte	0x00, 0xf5, 0x21, 0x00


	//----- nvinfo : EIATTR_KPARAM_INFO
	.align		4
.L_403:
        /*0068*/ 	.byte	0x04, 0x17
        /*006a*/ 	.short	(.L_405 - .L_404)
.L_404:
        /*006c*/ 	.word	0x00000000
        /*0070*/ 	.short	0x0005
        /*0072*/ 	.short	0x0028
        /*0074*/ 	.byte	0x00, 0xf5, 0x21, 0x00


	//----- nvinfo : EIATTR_KPARAM_INFO
	.align		4
.L_405:
        /*0078*/ 	.byte	0x04, 0x17
        /*007a*/ 	.short	(.L_407 - .L_406)
.L_406:
        /*007c*/ 	.word	0x00000000
        /*0080*/ 	.short	0x0004
        /*0082*/ 	.short	0x0020
        /*0084*/ 	.byte	0x00, 0xf5, 0x21, 0x00


	//----- nvinfo : EIATTR_KPARAM_INFO
	.align		4
.L_407:
        /*0088*/ 	.byte	0x04, 0x17
        /*008a*/ 	.short	(.L_409 - .L_408)
.L_408:
        /*008c*/ 	.word	0x00000000
        /*0090*/ 	.short	0x0003
        /*0092*/ 	.short	0x0018
        /*0094*/ 	.byte	0x00, 0xf5, 0x21, 0x00


	//----- nvinfo : EIATTR_KPARAM_INFO
	.align		4
.L_409:
        /*0098*/ 	.byte	0x04, 0x17
        /*009a*/ 	.short	(.L_411 - .L_410)
.L_410:
        /*009c*/ 	.word	0x00000000
        /*00a0*/ 	.short	0x0002
        /*00a2*/ 	.short	0x0010
        /*00a4*/ 	.byte	0x00, 0xf0, 0x21, 0x00


	//----- nvinfo : EIATTR_KPARAM_INFO
	.align		4
.L_411:
        /*00a8*/ 	.byte	0x04, 0x17
        /*00aa*/ 	.short	(.L_413 - .L_412)
.L_412:
        /*00ac*/ 	.word	0x00000000
        /*00b0*/ 	.short	0x0001
        /*00b2*/ 	.short	0x0008
        /*00b4*/ 	.byte	0x00, 0xf0, 0x21, 0x00


	//----- nvinfo : EIATTR_KPARAM_INFO
	.align		4
.L_413:
        /*00b8*/ 	.byte	0x04, 0x17
        /*00ba*/ 	.short	(.L_415 - .L_414)
.L_414:
        /*00bc*/ 	.word	0x00000000
        /*00c0*/ 	.short	0x0000
        /*00c2*/ 	.short	0x0000
        /*00c4*/ 	.byte	0x00, 0xf0, 0x11, 0x00


	//----- nvinfo : EIATTR_SPARSE_MMA_MASK
	.align		4
.L_415:
        /*00c8*/ 	.byte	0x03, 0x50
        /*00ca*/ 	.short	0x0000


	//----- nvinfo : EIATTR_MAXREG_COUNT
	.align		4
        /*00cc*/ 	.byte	0x03, 0x1b
        /*00ce*/ 	.short	0x00ff


	//----- nvinfo : EIATTR_MERCURY_ISA_VERSION
	.align		4
        /*00d0*/ 	.byte	0x03, 0x5f
        /*00d2*/ 	.short	0x0101


	//----- nvinfo : EIATTR_VRC_CTA_INIT_COUNT
	.align		4
        /*00d4*/ 	.byte	0x02, 0x4a
	.zero		1
	.zero		1


	//----- nvinfo : EIATTR_EXIT_INSTR_OFFSETS
	.align		4
        /*00d8*/ 	.byte	0x04, 0x1c
        /*00da*/ 	.short	(.L_417 - .L_416)


	//   ....[0]....
.L_416:
        /*00dc*/ 	.word	0x00000070


	//   ....[1]....
        /*00e0*/ 	.word	0x000000d0


	//   ....[2]....
        /*00e4*/ 	.word	0x00000590


	//   ....[3]....
        /*00e8*/ 	.word	0x000005b0


	//----- nvinfo : EIATTR_CRS_STACK_SIZE
	.align		4
.L_417:
        /*00ec*/ 	.byte	0x04, 0x1e
        /*00ee*/ 	.short	(.L_419 - .L_418)
.L_418:
        /*00f0*/ 	.word	0x00000000


	//----- nvinfo : EIATTR_CBANK_PARAM_SIZE
	.align		4
.L_419:
        /*00f4*/ 	.byte	0x03, 0x19
        /*00f6*/ 	.short	0x0060


	//----- nvinfo : EIATTR_PARAM_CBANK
	.align		4
        /*00f8*/ 	.byte	0x04, 0x0a
        /*00fa*/ 	.short	(.L_421 - .L_420)
	.align		4
.L_420:
        /*00fc*/ 	.word	index@(.nv.constant0._Z30CalcEnergyForElemsPart4_kerneliddPdS_S_S_S_S_S_S_S_)
        /*0100*/ 	.short	0x0380
        /*0102*/ 	.short	0x0060


	//----- nvinfo : EIATTR_SW_WAR
	.align		4
.L_421:
        /*0104*/ 	.byte	0x04, 0x36
        /*0106*/ 	.short	(.L_423 - .L_422)
.L_422:
        /*0108*/ 	.word	0x00000008
.L_423:


//--------------------- .nv.info._Z30CalcEnergyForElemsPart3_kerneliddddPdS_S_S_S_S_S_S_S_S_S_S_ --------------------------
	.section	.nv.info._Z30CalcEnergyForElemsPart3_kerneliddddPdS_S_S_S_S_S_S_S_S_S_S_,"",@"SHT_CUDA_INFO"
	.sectionflags	@""
	.align	4


	//----- nvinfo : EIATTR_CUDA_API_VERSION
	.align		4
        /*0000*/ 	.byte	0x04, 0x37
        /*0002*/ 	.short	(.L_425 - .L_424)
.L_424:
        /*0004*/ 	.word	0x00000082


	//----- nvinfo : EIATTR_KPARAM_INFO
	.align		4
.L_425:
        /*0008*/ 	.byte	0x04, 0x17
        /*000a*/ 	.short	(.L_427 - .L_426)
.L_426:
        /*000c*/ 	.word	0x00000000
        /*0010*/ 	.short	0x0010
        /*0012*/ 	.short	0x0080
        /*0014*/ 	.byte	0x00, 0xf5, 0x21, 0x00


	//----- nvinfo : EIATTR_KPARAM_INFO
	.align		4
.L_427:
        /*0018*/ 	.byte	0x04, 0x17
        /*001a*/ 	.short	(.L_429 - .L_428)
.L_428:
        /*001c*/ 	.word	0x00000000
        /*0020*/ 	.short	0x000f
        /*0022*/ 	.short	0x0078
        /*0024*/ 	.byte	0x00, 0xf5, 0x21, 0x00


	//----- nvinfo : EIATTR_KPARAM_INFO
	.align		4
.L_429:
        /*0028*/ 	.byte	0x04, 0x17
        /*002a*/ 	.short	(.L_431 - .L_430)
.L_430:
        /*002c*/ 	.word	0x00000000
        /*0030*/ 	.short	0x000e
        /*0032*/ 	.short	0x0070
        /*0034*/ 	.byte	0x00, 0xf5, 0x21, 0x00


	//----- nvinfo : EIATTR_KPARAM_INFO
	.align		4
.L_431:
        /*0038*/ 	.byte	0x04, 0x17
        /*003a*/ 	.short	(.L_433 - .L_432)
.L_432:
        /*003c*/ 	.word	0x00000000
        /*0040*/ 	.short	0x000d
        /*0042*/ 	.short	0x0068
        /*0044*/ 	.byte	0x00, 0xf5, 0x21, 0x00


	//----- nvinfo : EIATTR_KPARAM_INFO
	.align		4
.L_433:
        /*0048*/ 	.byte	0x04, 0x17
        /*004a*/ 	.short	(.L_435 - .L_434)
.L_434:
        /*004c*/ 	.word	0x00000000
        /*0050*/ 	.short	0x000c
        /*0052*/ 	.short	0x0060
        /*0054*/ 	.byte	0x00, 0xf5, 0x21, 0x00


	//----- nvinfo : EIATTR_KPARAM_INFO
	.align		4
.L_435:
        /*0058*/ 	.byte	0x04, 0x17
        /*005a*/ 	.short	(.L_437 - .L_436)
.L_436:
        /*005c*/ 	.word	0x00000000
        /*0060*/ 	.short	0x000b
        /*0062*/ 	.short	0x0058
        /*0064*/ 	.byte	0x00, 0xf5, 0x21, 0x00


	//----- nvinfo : EIATTR_KPARAM_INFO
	.align		4
.L_437:
        /*0068*/ 	.byte	0x04, 0x17
        /*006a*/ 	.short	(.L_439 - .L_438)
.L_438:
        /*006c*/ 	.word	0x00000000
        /*0070*/ 	.short	0x000a
        /*0072*/ 	.short	0x0050
        /*0074*/ 	.byte	0x00, 0xf5, 0x21, 0x00


	//----- nvinfo : EIATTR_KPARAM_INFO
	.align		4
.L_439:
        /*0078*/ 	.byte	0x04, 0x17
        /*007a*/ 	.short	(.L_441 - .L_440)
.L_440:
        /*007c*/ 	.word	0x00000000
        /*0080*/ 	.short	0x0009
        /*0082*/ 	.short	0x0048
        /*0084*/ 	.byte	0x00, 0xf5, 0x21, 0x00


	//----- nvinfo : EIATTR_KPARAM_INFO
	.align		4
.L_441:
        /*0088*/ 	.byte	0x04, 0x17
        /*008a*/ 	.short	(.L_443 - .L_442)
.L_442:
        /*008c*/ 	.word	0x00000000
        /*0090*/ 	.short	0x0008
        /*0092*/ 	.short	0x0040
        /*0094*/ 	.byte	0x00, 0xf5, 0x21, 0x00


	//----- nvinfo : EIATTR_KPARAM_INFO
	.align		4
.L_443:
        /*0098*/ 	.byte	0x04, 0x17
        /*009a*/ 	.short	(.L_445 - .L_444)
.L_444:
        /*009c*/ 	.word	0x00000000
        /*00a0*/ 	.short	0x0007
        /*00a2*/ 	.short	0x0038
        /*00a4*/ 	.byte	0x00, 0xf5, 0x21, 0x00


	//----- nvinfo : EIATTR_KPARAM_INFO
	.align		4
.L_445:
        /*00a8*/ 	.byte	0x04, 0x17
        /*00aa*/ 	.short	(.L_447 - .L_446)
.L_446:
        /*00ac*/ 	.word	0x00000000
        /*00b0*/ 	.short	0x0006
        /*00b2*/ 	.short	0x0030
        /*00b4*/ 	.byte	0x00, 0xf5, 0x21, 0x00


	//----- nvinfo : EIATTR_KPARAM_INFO
	.align		4
.L_447:
        /*00b8*/ 	.byte	0x04, 0x17
        /*00ba*/ 	.short	(.L_449 - .L_448)
.L_448:
        /*00bc*/ 	.word	0x00000000
        /*00c0*/ 	.short	0x0005
        /*00c2*/ 	.short	0x0028
        /*00c4*/ 	.byte	0x00, 0xf5, 0x21, 0x00


	//----- nvinfo : EIATTR_KPARAM_INFO
	.align		4
.L_449:
        /*00c8*/ 	.byte	0x04, 0x17
        /*00ca*/ 	.short	(.L_451 - .L_450)
.L_450:
        /*00cc*/ 	.word	0x00000000
        /*00d0*/ 	.short	0x0004
        /*00d2*/ 	.short	0x0020
        /*00d4*/ 	.byte	0x00, 0xf0, 0x21, 0x00


	//----- nvinfo : EIATTR_KPARAM_INFO
	.align		4
.L_451:
        /*00d8*/ 	.byte	0x04, 0x17
        /*00da*/ 	.short	(.L_453 - .L_452)
.L_452:
        /*00dc*/ 	.word	0x00000000
        /*00e0*/ 	.short	0x0003
        /*00e2*/ 	.short	0x0018
        /*00e4*/ 	.byte	0x00, 0xf0, 0x21, 0x00


	//----- nvinfo : EIATTR_KPARAM_INFO
	.align		4
.L_453:
        /*00e8*/ 	.byte	0x04, 0x17
        /*00ea*/ 	.short	(.L_455 - .L_454)
.L_454:
        /*00ec*/ 	.word	0x00000000
        /*00f0*/ 	.short	0x0002
        /*00f2*/ 	.short	0x0010
        /*00f4*/ 	.byte	0x00, 0xf0, 0x21, 0x00


	//----- nvinfo : EIATTR_KPARAM_INFO
	.align		4
.L_455:
        /*00f8*/ 	.byte	0x04, 0x17
        /*00fa*/ 	.short	(.L_457 - .L_456)
.L_456:
        /*00fc*/ 	.word	0x00000000
        /*0100*/ 	.short	0x0001
        /*0102*/ 	.short	0x0008
        /*0104*/ 	.byte	0x00, 0xf0, 0x21, 0x00


	//----- nvinfo : EIATTR_KPARAM_INFO
	.align		4
.L_457:
        /*0108*/ 	.byte	0x04, 0x17
        /*010a*/ 	.short	(.L_459 - .L_458)
.L_458:
        /*010c*/ 	.word	0x00000000
        /*0110*/ 	.short	0x0000
        /*0112*/ 	.short	0x0000
        /*0114*/ 	.byte	0x00, 0xf0, 0x11, 0x00


	//----- nvinfo : EIATTR_SPARSE_MMA_MASK
	.align		4
.L_459:
        /*0118*/ 	.byte	0x03, 0x50
        /*011a*/ 	.short	0x0000


	//----- nvinfo : EIATTR_MAXREG_COUNT
	.align		4
        /*011c*/ 	.byte	0x03, 0x1b
        /*011e*/ 	.short	0x00ff


	//----- nvinfo : EIATTR_MERCURY_ISA_VERSION
	.align		4
        /*0120*/ 	.byte	0x03, 0x5f
        /*0122*/ 	.short	0x0101


	//----- nvinfo : EIATTR_VRC_CTA_INIT_COUNT
	.align		4
        /*0124*/ 	.byte	0x02, 0x4a
	.zero		1
	.zero		1


	//----- nvinfo : EIATTR_EXIT_INSTR_OFFSETS
	.align		4
        /*0128*/ 	.byte	0x04, 0x1c
        /*012a*/ 	.short	(.L_461 - .L_460)


	//   ....[0]....
.L_460:
        /*012c*/ 	.word	0x00000070


	//   ....[1]....
        /*0130*/ 	.word	0x00000780


	//   ....[2]....
        /*0134*/ 	.word	0x000007a0


	//----- nvinfo : EIATTR_CRS_STACK_SIZE
	.align		4
.L_461:
        /*0138*/ 	.byte	0x04, 0x1e
        /*013a*/ 	.short	(.L_463 - .L_462)
.L_462:
        /*013c*/ 	.word	0x00000000


	//----- nvinfo : EIATTR_CBANK_PARAM_SIZE
	.align		4
.L_463:
        /*0140*/ 	.byte	0x03, 0x19
        /*0142*/ 	.short	0x0088


	//----- nvinfo : EIATTR_PARAM_CBANK
	.align		4
        /*0144*/ 	.byte	0x04, 0x0a
        /*0146*/ 	.short	(.L_465 - .L_464)
	.align		4
.L_464:
        /*0148*/ 	.word	index@(.nv.constant0._Z30CalcEnergyForElemsPart3_kerneliddddPdS_S_S_S_S_S_S_S_S_S_S_)
        /*014c*/ 	.short	0x0380
        /*014e*/ 	.short	0x0088


	//----- nvinfo : EIATTR_SW_WAR
	.align		4
.L_465:
        /*0150*/ 	.byte	0x04, 0x36
        /*0152*/ 	.short	(.L_467 - .L_466)
.L_466:
        /*0154*/ 	.word	0x00000008
.L_467:


//--------------------- .nv.info._Z30CalcEnergyForElemsPart2_kernelidddPdS_S_S_S_S_S_S_S_S_S_S_ --------------------------
	.section	.nv.info._Z30CalcEnergyForElemsPart2_kernelidddPdS_S_S_S_S_S_S_S_S_S_S_,"",@"SHT_CUDA_INFO"
	.sectionflags	@""
	.align	4


	//----- nvinfo : EIATTR_CUDA_API_VERSION
	.align		4
        /*0000*/ 	.byte	0x04, 0x37
        /*0002*/ 	.short	(.L_469 - .L_468)
.L_468:
        /*0004*/ 	.word	0x00000082


	//----- nvinfo : EIATTR_KPARAM_INFO
	.align		4
.L_469:
        /*0008*/ 	.byte	0x04, 0x17
        /*000a*/ 	.short	(.L_471 - .L_470)
.L_470:
        /*000c*/ 	.word	0x00000000
        /*0010*/ 	.short	0x000f
        /*0012*/ 	.short	0x0078
        /*0014*/ 	.byte	0x00, 0xf5, 0x21, 0x00


	//----- nvinfo : EIATTR_KPARAM_INFO
	.align		4
.L_471:
        /*0018*/ 	.byte	0x04, 0x17
        /*001a*/ 	.short	(.L_473 - .L_472)
.L_472:
        /*001c*/ 	.word	0x00000000
        /*0020*/ 	.short	0x000e
        /*0022*/ 	.short	0x0070
        /*0024*/ 	.byte	0x00, 0xf5, 0x21, 0x00


	//----- nvinfo : EIATTR_KPARAM_INFO
	.align		4
.L_473:
        /*0028*/ 	.byte	0x04, 0x17
        /*002a*/ 	.short	(.L_475 - .L_474)
.L_474:
        /*002c*/ 	.word	0x00000000
        /*0030*/ 	.short	0x000d
        /*0032*/ 	.short	0x0068
        /*0034*/ 	.byte	0x00, 0xf5, 0x21, 0x00


	//----- nvinfo : EIATTR_KPARAM_INFO
	.align		4
.L_475:
        /*0038*/ 	.byte	0x04, 0x17
        /*003a*/ 	.short	(.L_477 - .L_476)
.L_476:
        /*003c*/ 	.word	0x00000000
        /*0040*/ 	.short	0x000c
        /*0042*/ 	.short	0x0060
        /*0044*/ 	.byte	0x00, 0xf5, 0x21, 0x00


	//----- nvinfo : EIATTR_KPARAM_INFO
	.align		4
.L_477:
        /*0048*/ 	.byte	0x04, 0x17
        /*004a*/ 	.short	(.L_479 - .L_478)
.L_478:
        /*004c*/ 	.word	0x00000000
        /*0050*/ 	.short	0x000b
        /*0052*/ 	.short	0x0058
        /*0054*/ 	.byte	0x00, 0xf5, 0x21, 0x00


	//----- nvinfo : EIATTR_KPARAM_INFO
	.align		4
.L_479:
        /*0058*/ 	.byte	0x04, 0x17
        /*005a*/ 	.short	(.L_481 - .L_480)
.L_480:
        /*005c*/ 	.word	0x00000000
        /*0060*/ 	.short	0x000a
        /*0062*/ 	.short	0x0050
        /*0064*/ 	.byte	0x00, 0xf5, 0x21, 0x00


	//----- nvinfo : EIATTR_KPARAM_INFO
	.align		4
.L_481:
        /*0068*/ 	.byte	0x04, 0x17
        /*006a*/ 	.short	(.L_483 - .L_482)
.L_482:
        /*006c*/ 	.word	0x00000000
        /*0070*/ 	.short	0x0009
        /*0072*/ 	.short	0x0048
        /*0074*/ 	.byte	0x00, 0xf5, 0x21, 0x00


	//----- nvinfo : EIATTR_KPARAM_INFO
	.align		4
.L_483:
        /*0078*/ 	.byte	0x04, 0x17
        /*007a*/ 	.short	(.L_485 - .L_484)
.L_484:
        /*007c*/ 	.word	0x00000000
        /*0080*/ 	.short	0x0008
        /*0082*/ 	.short	0x0040
        /*0084*/ 	.byte	0x00, 0xf5, 0x21, 0x00


	//----- nvinfo : EIATTR_KPARAM_INFO
	.align		4
.L_485:
        /*0088*/ 	.byte	0x04, 0x17
        /*008a*/ 	.short	(.L_487 - .L_486)
.L_486:
        /*008c*/ 	.word	0x00000000
        /*0090*/ 	.short	0x0007
        /*0092*/ 	.short	0x0038
        /*0094*/ 	.byte	0x00, 0xf5, 0x21, 0x00


	//----- nvinfo : EIATTR_KPARAM_INFO
	.align		4
.L_487:
        /*0098*/ 	.byte	0x04, 0x17
        /*009a*/ 	.short	(.L_489 - .L_488)
.L_488:
        /*009c*/ 	.word	0x00000000
        /*00a0*/ 	.short	0x0006
        /*00a2*/ 	.short	0x0030
        /*00a4*/ 	.byte	0x00, 0xf5, 0x21, 0x00


	//----- nvinfo : EIATTR_KPARAM_INFO
	.align		4
.L_489:
        /*00a8*/ 	.byte	0x04, 0x17
        /*00aa*/ 	.short	(.L_491 - .L_490)
.L_490:
        /*00ac*/ 	.word	0x00000000
        /*00b0*/ 	.short	0x0005
        /*00b2*/ 	.short	0x0028
        /*00b4*/ 	.byte	0x00, 0xf5, 0x21, 0x00


	//----- nvinfo : EIATTR_KPARAM_INFO
	.align		4
.L_491:
        /*00b8*/ 	.byte	0x04, 0x17
        /*00ba*/ 	.short	(.L_493 - .L_492)
.L_492:
        /*00bc*/ 	.word	0x00000000
        /*00c0*/ 	.short	0x0004
        /*00c2*/ 	.short	0x0020
        /*00c4*/ 	.byte	0x00, 0xf5, 0x21, 0x00


	//----- nvinfo : EIATTR_KPARAM_INFO
	.align		4
.L_493:
        /*00c8*/ 	.byte	0x04, 0x17
        /*00ca*/ 	.short	(.L_495 - .L_494)
.L_494:
        /*00cc*/ 	.word	0x00000000
        /*00d0*/ 	.short	0x0003
        /*00d2*/ 	.short	0x0018
        /*00d4*/ 	.byte	0x00, 0xf0, 0x21, 0x00


	//----- nvinfo : EIATTR_KPARAM_INFO
	.align		4
.L_495:
        /*00d8*/ 	.byte	0x04, 0x17
        /*00da*/ 	.short	(.L_497 - .L_496)
.L_496:
        /*00dc*/ 	.word	0x00000000
        /*00e0*/ 	.short	0x0002
        /*00e2*/ 	.short	0x0010
        /*00e4*/ 	.byte	0x00, 0xf0, 0x21, 0x00


	//----- nvinfo : EIATTR_KPARAM_INFO
	.align		4
.L_497:
        /*00e8*/ 	.byte	0x04, 0x17
        /*00ea*/ 	.short	(.L_499 - .L_498)
.L_498:
        /*00ec*/ 	.word	0x00000000
        /*00f0*/ 	.short	0x0001
        /*00f2*/ 	.short	0x0008
        /*00f4*/ 	.byte	0x00, 0xf0, 0x21, 0x00


	//----- nvinfo : EIATTR_KPARAM_INFO
	.align		4
.L_499:
        /*00f8*/ 	.byte	0x04, 0x17
        /*00fa*/ 	.short	(.L_501 - .L_500)
.L_500:
        /*00fc*/ 	.word	0x00000000
        /*0100*/ 	.short	0x0000
        /*0102*/ 	.short	0x0000
        /*0104*/ 	.byte	0x00, 0xf0, 0x11, 0x00


	//----- nvinfo : EIATTR_SPARSE_MMA_MASK
	.align		4
.L_501:
        /*0108*/ 	.byte	0x03, 0x50
        /*010a*/ 	.short	0x0000


	//----- nvinfo : EIATTR_MAXREG_COUNT
	.align		4
        /*010c*/ 	.byte	0x03, 0x1b
        /*010e*/ 	.short	0x00ff


	//----- nvinfo : EIATTR_MERCURY_ISA_VERSION
	.align		4
        /*0110*/ 	.byte	0x03, 0x5f
        /*0112*/ 	.short	0x0101


	//----- nvinfo : EIATTR_VRC_CTA_INIT_COUNT
	.align		4
        /*0114*/ 	.byte	0x02, 0x4a
	.zero		1
	.zero		1


	//----- nvinfo : EIATTR_EXIT_INSTR_OFFSETS
	.align		4
        /*0118*/ 	.byte	0x04, 0x1c
        /*011a*/ 	.short	(.L_503 - .L_502)


	//   ....[0]....
.L_502:
        /*011c*/ 	.word	0x00000070


	//   ....[1]....
        /*0120*/ 	.word	0x00000860


	//   ....[2]....
        /*0124*/ 	.word	0x00000880


	//----- nvinfo : EIATTR_CRS_STACK_SIZE
	.align		4
.L_503:
        /*0128*/ 	.byte	0x04, 0x1e
        /*012a*/ 	.short	(.L_505 - .L_504)
.L_504:
        /*012c*/ 	.word	0x00000000


	//----- nvinfo : EIATTR_CBANK_PARAM_SIZE
	.align		4
.L_505:
        /*0130*/ 	.byte	0x03, 0x19
        /*0132*/ 	.short	0x0080


	//----- nvinfo : EIATTR_PARAM_CBANK
	.align		4
        /*0134*/ 	.byte	0x04, 0x0a
        /*0136*/ 	.short	(.L_507 - .L_506)
	.align		4
.L_506:
        /*0138*/ 	.word	index@(.nv.constant0._Z30CalcEnergyForElemsPart2_kernelidddPdS_S_S_S_S_S_S_S_S_S_S_)
        /*013c*/ 	.short	0x0380
        /*013e*/ 	.short	0x0080


	//----- nvinfo : EIATTR_SW_WAR
	.align		4
.L_507:
        /*0140*/ 	.byte	0x04, 0x36
        /*0142*/ 	.short	(.L_509 - .L_508)
.L_508:
        /*0144*/ 	.word	0x00000008
.L_509:


//--------------------- .nv.info._Z30CalcEnergyForElemsPart1_kernelidPdS_S_S_S_S_ --------------------------
	.section	.nv.info._Z30CalcEnergyForElemsPart1_kernelidPdS_S_S_S_S_,"",@"SHT_CUDA_INFO"
	.sectionflags	@""
	.align	4


	//----- nvinfo : EIATTR_CUDA_API_VERSION
	.align		4
        /*0000*/ 	.byte	0x04, 0x37
        /*0002*/ 	.short	(.L_511 - .L_510)
.L_510:
        /*0004*/ 	.word	0x00000082


	//----- nvinfo : EIATTR_KPARAM_INFO
	.align		4
.L_511:
        /*0008*/ 	.byte	0x04, 0x17
        /*000a*/ 	.short	(.L_513 - .L_512)
.L_512:
        /*000c*/ 	.word	0x00000000
        /*0010*/ 	.short	0x0007
        /*0012*/ 	.short	0x0038
        /*0014*/ 	.byte	0x00, 0xf5, 0x21, 0x00


	//----- nvinfo : EIATTR_KPARAM_INFO
	.align		4
.L_513:
        /*0018*/ 	.byte	0x04, 0x17
        /*001a*/ 	.short	(.L_515 - .L_514)
.L_514:
        /*001c*/ 	.word	0x00000000
        /*0020*/ 	.short	0x0006
        /*0022*/ 	.short	0x0030
        /*0024*/ 	.byte	0x00, 0xf5, 0x21, 0x00


	//----- nvinfo : EIATTR_KPARAM_INFO
	.align		4
.L_515:
        /*0028*/ 	.byte	0x04, 0x17
        /*002a*/ 	.short	(.L_517 - .L_516)
.L_516:
        /*002c*/ 	.word	0x00000000
        /*0030*/ 	.short	0x0005
        /*0032*/ 	.short	0x0028
        /*0034*/ 	.byte	0x00, 0xf5, 0x21, 0x00


	//----- nvinfo : EIATTR_KPARAM_INFO
	.align		4
.L_517:
        /*0038*/ 	.byte	0x04, 0x17
        /*003a*/ 	.short	(.L_519 - .L_518)
.L_518:
        /*003c*/ 	.word	0x00000000
        /*0040*/ 	.short	0x0004
        /*0042*/ 	.short	0x0020
        /*0044*/ 	.byte	0x00, 0xf5, 0x21, 0x00


	//----- nvinfo : EIATTR_KPARAM_INFO
	.align		4
.L_519:
        /*0048*/ 	.byte	0x04, 0x17
        /*004a*/ 	.short	(.L_521 - .L_520)
.L_520:
        /*004c*/ 	.word	0x00000000
        /*0050*/ 	.short	0x0003
        /*0052*/ 	.short	0x0018
        /*0054*/ 	.byte	0x00, 0xf5, 0x21, 0x00


	//----- nvinfo : EIATTR_KPARAM_INFO
	.align		4
.L_521:
        /*0058*/ 	.byte	0x04, 0x17
        /*005a*/ 	.short	(.L_523 - .L_522)
.L_522:
        /*005c*/ 	.word	0x00000000
        /*0060*/ 	.short	0x0002
        /*0062*/ 	.short	0x0010
        /*0064*/ 	.byte	0x00, 0xf5, 0x21, 0x00


	//----- nvinfo : EIATTR_KPARAM_INFO
	.align		4
.L_523:
        /*0068*/ 	.byte	0x04, 0x17
        /*006a*/ 	.short	(.L_525 - .L_524)
.L_524:
        /*006c*/ 	.word	0x00000000
        /*0070*/ 	.short	0x0001
        /*0072*/ 	.short	0x0008
        /*0074*/ 	.byte	0x00, 0xf0, 0x21, 0x00


	//----- nvinfo : EIATTR_KPARAM_INFO
	.align		4
.L_525:
        /*0078*/ 	.byte	0x04, 0x17
        /*007a*/ 	.short	(.L_527 - .L_526)
.L_526:
        /*007c*/ 	.word	0x00000000
        /*0080*/ 	.short	0x0000
        /*0082*/ 	.short	0x0000
        /*0084*/ 	.byte	0x00, 0xf0, 0x11, 0x00


	//----- nvinfo : EIATTR_SPARSE_MMA_MASK
	.align		4
.L_527:
        /*0088*/ 	.byte	0x03, 0x50
        /*008a*/ 	.short	0x0000


	//----- nvinfo : EIATTR_MAXREG_COUNT
	.align		4
        /*008c*/ 	.byte	0x03, 0x1b
        /*008e*/ 	.short	0x00ff


	//----- nvinfo : EIATTR_MERCURY_ISA_VERSION
	.align		4
        /*0090*/ 	.byte	0x03, 0x5f
        /*0092*/ 	.short	0x0101


	//----- nvinfo : EIATTR_VRC_CTA_INIT_COUNT
	.align		4
        /*0094*/ 	.byte	0x02, 0x4a
	.zero		1
	.zero		1


	//----- nvinfo : EIATTR_EXIT_INSTR_OFFSETS
	.align		4
        /*0098*/ 	.byte	0x04, 0x1c
        /*009a*/ 	.short	(.L_529 - .L_528)


	//   ....[0]....
.L_528:
        /*009c*/ 	.word	0x00000070


	//   ....[1]....
        /*00a0*/ 	.word	0x00000210


	//   ....[2]....
        /*00a4*/ 	.word	0x00000230


	//----- nvinfo : EIATTR_CBANK_PARAM_SIZE
	.align		4
.L_529:
        /*00a8*/ 	.byte	0x03, 0x19
        /*00aa*/ 	.short	0x0040


	//----- nvinfo : EIATTR_PARAM_CBANK
	.align		4
        /*00ac*/ 	.byte	0x04, 0x0a
        /*00ae*/ 	.short	(.L_531 - .L_530)
	.align		4
.L_530:
        /*00b0*/ 	.word	index@(.nv.constant0._Z30CalcEnergyForElemsPart1_kernelidPdS_S_S_S_S_)
        /*00b4*/ 	.short	0x0380
        /*00b6*/ 	.short	0x0040


	//----- nvinfo : EIATTR_SW_WAR
	.align		4
.L_531:
        /*00b8*/ 	.byte	0x04, 0x36
        /*00ba*/ 	.short	(.L_533 - .L_532)
.L_532:
        /*00bc*/ 	.word	0x00000008
.L_533:


//--------------------- .nv.info._Z27CalcPressureForElems_kernelPdS_S_S_S_S_dddid --------------------------
	.section	.nv.info._Z27CalcPressureForElems_kernelPdS_S_S_S_S_dddid,"",@"SHT_CUDA_INFO"
	.sectionflags	@""
	.align	4


	//----- nvinfo : EIATTR_CUDA_API_VERSION
	.align		4
        /*0000*/ 	.byte	0x04, 0x37
        /*0002*/ 	.short	(.L_535 - .L_534)
.L_534:
        /*0004*/ 	.word	0x00000082


	//----- nvinfo : EIATTR_KPARAM_INFO
	.align		4
.L_535:
        /*0008*/ 	.byte	0x04, 0x17
        /*000a*/ 	.short	(.L_537 - .L_536)
.L_536:
        /*000c*/ 	.word	0x00000000
        /*0010*/ 	.short	0x000a
        /*0012*/ 	.short	0x0050
        /*0014*/ 	.byte	0x00, 0xf0, 0x21, 0x00


	//----- nvinfo : EIATTR_KPARAM_INFO
	.align		4
.L_537:
        /*0018*/ 	.byte	0x04, 0x17
        /*001a*/ 	.short	(.L_539 - .L_538)
.L_538:
        /*001c*/ 	.word	0x00000000
        /*0020*/ 	.short	0x0009
        /*0022*/ 	.short	0x0048
        /*0024*/ 	.byte	0x00, 0xf0, 0x11, 0x00


	//----- nvinfo : EIATTR_KPARAM_INFO
	.align		4
.L_539:
        /*0028*/ 	.byte	0x04, 0x17
        /*002a*/ 	.short	(.L_541 - .L_540)
.L_540:
        /*002c*/ 	.word	0x00000000
        /*0030*/ 	.short	0x0008
        /*0032*/ 	.short	0x0040
        /*0034*/ 	.byte	0x00, 0xf0, 0x21, 0x00


	//----- nvinfo : EIATTR_KPARAM_INFO
	.align		4
.L_541:
        /*0038*/ 	.byte	0x04, 0x17
        /*003a*/ 	.short	(.L_543 - .L_542)
.L_542:
        /*003c*/ 	.word	0x00000000
        /*0040*/ 	.short	0x0007
        /*0042*/ 	.short	0x0038
        /*0044*/ 	.byte	0x00, 0xf0, 0x21, 0x00


	//----- nvinfo : EIATTR_KPARAM_INFO
	.align		4
.L_543:
        /*0048*/ 	.byte	0x04, 0x17
        /*004a*/ 	.short	(.L_545 - .L_544)
.L_544:
        /*004c*/ 	.word	0x00000000
        /*0050*/ 	.short	0x0006
        /*0052*/ 	.short	0x0030
        /*0054*/ 	.byte	0x00, 0xf0, 0x21, 0x00


	//----- nvinfo : EIATTR_KPARAM_INFO
	.align		4
.L_545:
        /*0058*/ 	.byte	0x04, 0x17
        /*005a*/ 	.short	(.L_547 - .L_546)
.L_546:
        /*005c*/ 	.word	0x00000000
        /*0060*/ 	.short	0x0005
        /*0062*/ 	.short	0x0028
        /*0064*/ 	.byte	0x00, 0xf5, 0x21, 0x00


	//----- nvinfo : EIATTR_KPARAM_INFO
	.align		4
.L_547:
        /*0068*/ 	.byte	0x04, 0x17
        /*006a*/ 	.short	(.L_549 - .L_548)
.L_548:
        /*006c*/ 	.word	0x00000000
        /*0070*/ 	.short	0x0004
        /*0072*/ 	.short	0x0020
        /*0074*/ 	.byte	0x00, 0xf5, 0x21, 0x00


	//----- nvinfo : EIATTR_KPARAM_INFO
	.align		4
.L_549:
        /*0078*/ 	.byte	0x04, 0x17
        /*007a*/ 	.short	(.L_551 - .L_550)
.L_550:
        /*007c*/ 	.word	0x00000000
        /*0080*/ 	.short	0x0003
        /*0082*/ 	.short	0x0018
        /*0084*/ 	.byte	0x00, 0xf5, 0x21, 0x00


	//----- nvinfo : EIATTR_KPARAM_INFO
	.align		4
.L_551:
        /*0088*/ 	.byte	0x04, 0x17
        /*008a*/ 	.short	(.L_553 - .L_552)
.L_552:
        /*008c*/ 	.word	0x00000000
        /*0090*/ 	.short	0x0002
        /*0092*/ 	.short	0x0010
        /*0094*/ 	.byte	0x00, 0xf5, 0x21, 0x00


	//----- nvinfo : EIATTR_KPARAM_INFO
	.align		4
.L_553:
        /*0098*/ 	.byte	0x04, 0x17
        /*009a*/ 	.short	(.L_555 - .L_554)
.L_554:
        /*009c*/ 	.word	0x00000000
        /*00a0*/ 	.short	0x0001
        /*00a2*/ 	.short	0x0008
        /*00a4*/ 	.byte	0x00, 0xf5, 0x21, 0x00


	//----- nvinfo : EIATTR_KPARAM_INFO
	.align		4
.L_555:
        /*00a8*/ 	.byte	0x04, 0x17
        /*00aa*/ 	.short	(.L_557 - .L_556)
.L_556:
        /*00ac*/ 	.word	0x00000000
        /*00b0*/ 	.short	0x0000
        /*00b2*/ 	.short	0x0000
        /*00b4*/ 	.byte	0x00, 0xf5, 0x21, 0x00


	//----- nvinfo : EIATTR_SPARSE_MMA_MASK
	.align		4
.L_557:
        /*00b8*/ 	.byte	0x03, 0x50
        /*00ba*/ 	.short	0x0000


	//----- nvinfo : EIATTR_MAXREG_COUNT
	.align		4
        /*00bc*/ 	.byte	0x03, 0x1b
        /*00be*/ 	.short	0x00ff


	//----- nvinfo : EIATTR_MERCURY_ISA_VERSION
	.align		4
        /*00c0*/ 	.byte	0x03, 0x5f
        /*00c2*/ 	.short	0x0101


	//----- nvinfo : EIATTR_VRC_CTA_INIT_COUNT
	.align		4
        /*00c4*/ 	.byte	0x02, 0x4a
	.zero		1
	.zero		1


	//----- nvinfo : EIATTR_EXIT_INSTR_OFFSETS
	.align		4
        /*00c8*/ 	.byte	0x04, 0x1c
        /*00ca*/ 	.short	(.L_559 - .L_558)


	//   ....[0]....
.L_558:
        /*00cc*/ 	.word	0x00000070


	//   ....[1]....
        /*00d0*/ 	.word	0x000002c0


	//   ....[2]....
        /*00d4*/ 	.word	0x00000300


	//----- nvinfo : EIATTR_CBANK_PARAM_SIZE
	.align		4
.L_559:
        /*00d8*/ 	.byte	0x03, 0x19
        /*00da*/ 	.short	0x0058


	//----- nvinfo : EIATTR_PARAM_CBANK
	.align		4
        /*00dc*/ 	.byte	0x04, 0x0a
        /*00de*/ 	.short	(.L_561 - .L_560)
	.align		4
.L_560:
        /*00e0*/ 	.word	index@(.nv.constant0._Z27CalcPressureForElems_kernelPdS_S_S_S_S_dddid)
        /*00e4*/ 	.short	0x0380
        /*00e6*/ 	.short	0x0058


	//----- nvinfo : EIATTR_SW_WAR
	.align		4
.L_561:
        /*00e8*/ 	.byte	0x04, 0x36
        /*00ea*/ 	.short	(.L_563 - .L_562)
.L_562:
        /*00ec*/ 	.word	0x00000008
.L_563:


//--------------------- .nv.info._Z35CalcMonotonicQRegionForElems_kerneldddddiPiS_S_S_S_S_S_S_PdS0_S0_S0_S0_S0_S0_S0_S0_S0_S0_S0_ --------------------------
	.section	.nv.info._Z35CalcMonotonicQRegionForElems_kerneldddddiPiS_S_S_S_S_S_S_PdS0_S0_S0_S0_S0_S0_S0_S0_S0_S0_S0_,"",@"SHT_CUDA_INFO"
	.sectionflags	@""
	.align	4


	//----- nvinfo : EIATTR_CUDA_API_VERSION
	.align		4
        /*0000*/ 	.byte	0x04, 0x37
        /*0002*/ 	.short	(.L_565 - .L_564)
.L_564:
        /*0004*/ 	.word	0x00000082


	//----- nvinfo : EIATTR_KPARAM_INFO
	.align		4
.L_565:
        /*0008*/ 	.byte	0x04, 0x17
        /*000a*/ 	.short	(.L_567 - .L_566)
.L_566:
        /*000c*/ 	.word	0x00000000
        /*0010*/ 	.short	0x0019
        /*0012*/ 	.short	0x00c8
        /*0014*/ 	.byte	0x00, 0xf5, 0x21, 0x00


	//----- nvinfo : EIATTR_KPARAM_INFO
	.align		4
.L_567:
        /*0018*/ 	.byte	0x04, 0x17
        /*001a*/ 	.short	(.L_569 - .L_568)
.L_568:
        /*001c*/ 	.word	0x00000000
        /*0020*/ 	.short	0x0018
        /*0022*/ 	.short	0x00c0
        /*0024*/ 	.byte	0x00, 0xf5, 0x21, 0x00


	//----- nvinfo : EIATTR_KPARAM_INFO
	.align		4
.L_569:
        /*0028*/ 	.byte	0x04, 0x17
        /*002a*/ 	.short	(.L_571 - .L_570)
.L_570:
        /*002c*/ 	.word	0x00000000
        /*0030*/ 	.short	0x0017
        /*0032*/ 	.short	0x00b8
        /*0034*/ 	.byte	0x00, 0xf5, 0x21, 0x00


	//----- nvinfo : EIATTR_KPARAM_INFO
	.align		4
.L_571:
        /*0038*/ 	.byte	0x04, 0x17
        /*003a*/ 	.short	(.L_573 - .L_572)
.L_572:
        /*003c*/ 	.word	0x00000000
        /*0040*/ 	.short	0x0016
        /*0042*/ 	.short	0x00b0
        /*0044*/ 	.byte	0x00, 0xf5, 0x21, 0x00


	//----- nvinfo : EIATTR_KPARAM_INFO
	.align		4
.L_573:
        /*0048*/ 	.byte	0x04, 0x17
        /*004a*/ 	.short	(.L_575 - .L_574)
.L_574:
        /*004c*/ 	.word	0x00000000
        /*0050*/ 	.short	0x0015
        /*0052*/ 	.short	0x00a8
        /*0054*/ 	.byte	0x00, 0xf5, 0x21, 0x00


	//----- nvinfo : EIATTR_KPARAM_INFO
	.align		4
.L_575:
        /*0058*/ 	.byte	0x04, 0x17
        /*005a*/ 	.short	(.L_577 - .L_576)
.L_576:
        /*005c*/ 	.word	0x00000000
        /*0060*/ 	.short	0x0014
        /*0062*/ 	.short	0x00a0
        /*0064*/ 	.byte	0x00, 0xf5, 0x21, 0x00


	//----- nvinfo : EIATTR_KPARAM_INFO
	.align		4
.L_577:
        /*0068*/ 	.byte	0x04, 0x17
        /*006a*/ 	.short	(.L_579 - .L_578)
.L_578:
        /*006c*/ 	.word	0x00000000
        /*0070*/ 	.short	0x0013
        /*0072*/ 	.short	0x0098
        /*0074*/ 	.byte	0x00, 0xf5, 0x21, 0x00


	//----- nvinfo : EIATTR_KPARAM_INFO
	.align		4
.L_579:
        /*0078*/ 	.byte	0x04, 0x17
        /*007a*/ 	.short	(.L_581 - .L_580)
.L_580:
        /*007c*/ 	.word	0x00000000
        /*0080*/ 	.short	0x0012
        /*0082*/ 	.short	0x0090
        /*0084*/ 	.byte	0x00, 0xf5, 0x21, 0x00


	//----- nvinfo : EIATTR_KPARAM_INFO
	.align		4
.L_581:
        /*0088*/ 	.byte	0x04, 0x17
        /*008a*/ 	.short	(.L_583 - .L_582)
.L_582:
        /*008c*/ 	.word	0x00000000
        /*0090*/ 	.short	0x0011
        /*0092*/ 	.short	0x0088
        /*0094*/ 	.byte	0x00, 0xf5, 0x21, 0x00


	//----- nvinfo : EIATTR_KPARAM_INFO
	.align		4
.L_583:
        /*0098*/ 	.byte	0x04, 0x17
        /*009a*/ 	.short	(.L_585 - .L_584)
.L_584:
        /*009c*/ 	.word	0x00000000
        /*00a0*/ 	.short	0x0010
        /*00a2*/ 	.short	0x0080
        /*00a4*/ 	.byte	0x00, 0xf5, 0x21, 0x00


	//----- nvinfo : EIATTR_KPARAM_INFO
	.align		4
.L_585:
        /*00a8*/ 	.byte	0x04, 0x17
        /*00aa*/ 	.short	(.L_587 - .L_586)
.L_586:
        /*00ac*/ 	.word	0x00000000
        /*00b0*/ 	.short	0x000f
        /*00b2*/ 	.short	0x0078
        /*00b4*/ 	.byte	0x00, 0xf5, 0x21, 0x00


	//----- nvinfo : EIATTR_KPARAM_INFO
	.align		4
.L_587:
        /*00b8*/ 	.byte	0x04, 0x17
        /*00ba*/ 	.short	(.L_589 - .L_588)
.L_588:
        /*00bc*/ 	.word	0x00000000
        /*00c0*/ 	.short	0x000e
        /*00c2*/ 	.short	0x0070
        /*00c4*/ 	.byte	0x00, 0xf5, 0x21, 0x00


	//----- nvinfo : EIATTR_KPARAM_INFO
	.align		4
.L_589:
        /*00c8*/ 	.byte	0x04, 0x17
        /*00ca*/ 	.short	(.L_591 - .L_590)
.L_590:
        /*00cc*/ 	.word	0x00000000
        /*00d0*/ 	.short	0x000d
        /*00d2*/ 	.short	0x0068
        /*00d4*/ 	.byte	0x00, 0xf5, 0x21, 0x00


	//----- nvinfo : EIATTR_KPARAM_INFO
	.align		4
.L_591:
        /*00d8*/ 	.byte	0x04, 0x17
        /*00da*/ 	.short	(.L_593 - .L_592)
.L_592:
        /*00dc*/ 	.word	0x00000000
        /*00e0*/ 	.short	0x000c
        /*00e2*/ 	.short	0x0060
        /*00e4*/ 	.byte	0x00, 0xf5, 0x21, 0x00


	//----- nvinfo : EIATTR_KPARAM_INFO
	.align		4
.L_593:
        /*00e8*/ 	.byte	0x04, 0x17
        /*00ea*/ 	.short	(.L_595 - .L_594)
.L_594:
        /*00ec*/ 	.word	0x00000000
        /*00f0*/ 	.short	0x000b
        /*00f2*/ 	.short	0x0058
        /*00f4*/ 	.byte	0x00, 0xf5, 0x21, 0x00


	//----- nvinfo : EIATTR_KPARAM_INFO
	.align		4
.L_595:
        /*00f8*/ 	.byte	0x04, 0x17
        /*00fa*/ 	.short	(.L_597 - .L_596)
.L_596:
        /*00fc*/ 	.word	0x00000000
        /*0100*/ 	.short	0x000a
        /*0102*/ 	.short	0x0050
        /*0104*/ 	.byte	0x00, 0xf5, 0x21, 0x00


	//----- nvinfo : EIATTR_KPARAM_INFO
	.align		4
.L_597:
        /*0108*/ 	.byte	0x04, 0x17
        /*010a*/ 	.short	(.L_599 - .L_598)
.L_598:
        /*010c*/ 	.word	0x00000000
        /*0110*/ 	.short	0x0009
        /*0112*/ 	.short	0x0048
        /*0114*/ 	.byte	0x00, 0xf5, 0x21, 0x00


	//----- nvinfo : EIATTR_KPARAM_INFO
	.align		4
.L_599:
        /*0118*/ 	.byte	0x04, 0x17
        /*011a*/ 	.short	(.L_601 - .L_600)
.L_600:
        /*011c*/ 	.word	0x00000000
        /*0120*/ 	.short	0x0008
        /*0122*/ 	.short	0x0040
        /*0124*/ 	.byte	0x00, 0xf5, 0x21, 0x00


	//----- nvinfo : EIATTR_KPARAM_INFO
	.align		4
.L_601:
        /*0128*/ 	.byte	0x04, 0x17
        /*012a*/ 	.short	(.L_603 - .L_602)
.L_602:
        /*012c*/ 	.word	0x00000000
        /*0130*/ 	.short	0x0007
        /*0132*/ 	.short	0x0038
        /*0134*/ 	.byte	0x00, 0xf5, 0x21, 0x00


	//----- nvinfo : EIATTR_KPARAM_INFO
	.align		4
.L_603:
        /*0138*/ 	.byte	0x04, 0x17
        /*013a*/ 	.short	(.L_605 - .L_604)
.L_604:
        /*013c*/ 	.word	0x00000000
        /*0140*/ 	.short	0x0006
        /*0142*/ 	.short	0x0030
        /*0144*/ 	.byte	0x00, 0xf5, 0x21, 0x00


	//----- nvinfo : EIATTR_KPARAM_INFO
	.align		4
.L_605:
        /*0148*/ 	.byte	0x04, 0x17
        /*014a*/ 	.short	(.L_607 - .L_606)
.L_606:
        /*014c*/ 	.word	0x00000000
        /*0150*/ 	.short	0x0005
        /*0152*/ 	.short	0x0028
        /*0154*/ 	.byte	0x00, 0xf0, 0x11, 0x00


	//----- nvinfo : EIATTR_KPARAM_INFO
	.align		4
.L_607:
        /*0158*/ 	.byte	0x04, 0x17
        /*015a*/ 	.short	(.L_609 - .L_608)
.L_608:
        /*015c*/ 	.word	0x00000000
        /*0160*/ 	.short	0x0004
        /*0162*/ 	.short	0x0020
        /*0164*/ 	.byte	0x00, 0xf0, 0x21, 0x00


	//----- nvinfo : EIATTR_KPARAM_INFO
	.align		4
.L_609:
        /*0168*/ 	.byte	0x04, 0x17
        /*016a*/ 	.short	(.L_611 - .L_610)
.L_610:
        /*016c*/ 	.word	0x00000000
        /*0170*/ 	.short	0x0003
        /*0172*/ 	.short	0x0018
        /*0174*/ 	.byte	0x00, 0xf0, 0x21, 0x00


	//----- nvinfo : EIATTR_KPARAM_INFO
	.align		4
.L_611:
        /*0178*/ 	.byte	0x04, 0x17
        /*017a*/ 	.short	(.L_613 - .L_612)
.L_612:
        /*017c*/ 	.word	0x00000000
        /*0180*/ 	.short	0x0002
        /*0182*/ 	.short	0x0010
        /*0184*/ 	.byte	0x00, 0xf0, 0x21, 0x00


	//----- nvinfo : EIATTR_KPARAM_INFO
	.align		4
.L_613:
        /*0188*/ 	.byte	0x04, 0x17
        /*018a*/ 	.short	(.L_615 - .L_614)
.L_614:
        /*018c*/ 	.word	0x00000000
        /*0190*/ 	.short	0x0001
        /*0192*/ 	.short	0x0008
        /*0194*/ 	.byte	0x00, 0xf0, 0x21, 0x00


	//----- nvinfo : EIATTR_KPARAM_INFO
	.align		4
.L_615:
        /*0198*/ 	.byte	0x04, 0x17
        /*019a*/ 	.short	(.L_617 - .L_616)
.L_616:
        /*019c*/ 	.word	0x00000000
        /*01a0*/ 	.short	0x0000
        /*01a2*/ 	.short	0x0000
        /*01a4*/ 	.byte	0x00, 0xf0, 0x21, 0x00


	//----- nvinfo : EIATTR_SPARSE_MMA_MASK
	.align		4
.L_617:
        /*01a8*/ 	.byte	0x03, 0x50
        /*01aa*/ 	.short	0x0000


	//----- nvinfo : EIATTR_MAXREG_COUNT
	.align		4
        /*01ac*/ 	.byte	0x03, 0x1b
        /*01ae*/ 	.short	0x00ff


	//----- nvinfo : EIATTR_MERCURY_ISA_VERSION
	.align		4
        /*01b0*/ 	.byte	0x03, 0x5f
        /*01b2*/ 	.short	0x0101


	//----- nvinfo : EIATTR_VRC_CTA_INIT_COUNT
	.align		4
        /*01b4*/ 	.byte	0x02, 0x4a
	.zero		1
	.zero		1


	//----- nvinfo : EIATTR_EXIT_INSTR_OFFSETS
	.align		4
        /*01b8*/ 	.byte	0x04, 0x1c
        /*01ba*/ 	.short	(.L_619 - .L_618)


	//   ....[0]....
.L_618:
        /*01bc*/ 	.word	0x00000070


	//   ....[1]....
        /*01c0*/ 	.word	0x00001550


	//----- nvinfo : EIATTR_CRS_STACK_SIZE
	.align		4
.L_619:
        /*01c4*/ 	.byte	0x04, 0x1e
        /*01c6*/ 	.short	(.L_621 - .L_620)
.L_620:
        /*01c8*/ 	.word	0x00000000


	//----- nvinfo : EIATTR_CBANK_PARAM_SIZE
	.align		4
.L_621:
        /*01cc*/ 	.byte	0x03, 0x19
        /*01ce*/ 	.short	0x00d0


	//----- nvinfo : EIATTR_PARAM_CBANK
	.align		4
        /*01d0*/ 	.byte	0x04, 0x0a
        /*01d2*/ 	.short	(.L_623 - .L_622)
	.align		4
.L_622:
        /*01d4*/ 	.word	index@(.nv.constant0._Z35CalcMonotonicQRegionForElems_kerneldddddiPiS_S_S_S_S_S_S_PdS0_S0_S0_S0_S0_S0_S0_S0_S0_S0_S0_)
        /*01d8*/ 	.short	0x0380
        /*01da*/ 	.short	0x00d0


	//----- nvinfo : EIATTR_SW_WAR
	.align		4
.L_623:
        /*01dc*/ 	.byte	0x04, 0x36
        /*01de*/ 	.short	(.L_625 - .L_624)
.L_624:
        /*01e0*/ 	.word	0x00000008
.L_625:


//--------------------- .nv.info._Z38CalcMonotonicQGradientsForElems_kerneliPiPdS0_S0_S0_S0_S0_S0_S0_S0_S0_S0_S0_S0_S0_ --------------------------
	.section	.nv.info._Z38CalcMonotonicQGradientsForElems_kerneliPiPdS0_S0_S0_S0_S0_S0_S0_S0_S0_S0_S0_S0_S0_,"",@"SHT_CUDA_INFO"
	.sectionflags	@""
	.align	4


	//----- nvinfo : EIATTR_CUDA_API_VERSION
	.align		4
        /*0000*/ 	.byte	0x04, 0x37
        /*0002*/ 	.short	(.L_627 - .L_626)
.L_626:
        /*0004*/ 	.word	0x00000082


	//----- nvinfo : EIATTR_KPARAM_INFO
	.align		4
.L_627:
        /*0008*/ 	.byte	0x04, 0x17
        /*000a*/ 	.short	(.L_629 - .L_628)
.L_628:
        /*000c*/ 	.word	0x00000000
        /*0010*/ 	.short	0x000f
        /*0012*/ 	.short	0x0078
        /*0014*/ 	.byte	0x00, 0xf5, 0x21, 0x00


	//----- nvinfo : EIATTR_KPARAM_INFO
	.align		4
.L_629:
        /*0018*/ 	.byte	0x04, 0x17
        /*001a*/ 	.short	(.L_631 - .L_630)
.L_630:
        /*001c*/ 	.word	0x00000000
        /*0020*/ 	.short	0x000e
        /*0022*/ 	.short	0x0070
        /*0024*/ 	.byte	0x00, 0xf5, 0x21, 0x00


	//----- nvinfo : EIATTR_KPARAM_INFO
	.align		4
.L_631:
        /*0028*/ 	.byte	0x04, 0x17
        /*002a*/ 	.short	(.L_633 - .L_632)
.L_632:
        /*002c*/ 	.word	0x00000000
        /*0030*/ 	.short	0x000d
        /*0032*/ 	.short	0x0068
        /*0034*/ 	.byte	0x00, 0xf5, 0x21, 0x00


	//----- nvinfo : EIATTR_KPARAM_INFO
	.align		4
.L_633:
        /*0038*/ 	.byte	0x04, 0x17
        /*003a*/ 	.short	(.L_635 - .L_634)
.L_634:
        /*003c*/ 	.word	0x00000000
        /*0040*/ 	.short	0x000c
        /*0042*/ 	.short	0x0060
        /*0044*/ 	.byte	0x00, 0xf5, 0x21, 0x00


	//----- nvinfo : EIATTR_KPARAM_INFO
	.align		4
.L_635:
        /*0048*/ 	.byte	0x04, 0x17
        /*004a*/ 	.short	(.L_637 - .L_636)
.L_636:
        /*004c*/ 	.word	0x00000000
        /*0050*/ 	.short	0x000b
        /*0052*/ 	.short	0x0058
        /*0054*/ 	.byte	0x00, 0xf5, 0x21, 0x00


	//----- nvinfo : EIATTR_KPARAM_INFO
	.align		4
.L_637:
        /*0058*/ 	.byte	0x04, 0x17
        /*005a*/ 	.short	(.L_639 - .L_638)
.L_638:
        /*005c*/ 	.word	0x00000000
        /*0060*/ 	.short	0x000a
        /*0062*/ 	.short	0x0050
        /*0064*/ 	.byte	0x00, 0xf5, 0x21, 0x00


	//----- nvinfo : EIATTR_KPARAM_INFO
	.align		4
.L_639:
        /*0068*/ 	.byte	0x04, 0x17
        /*006a*/ 	.short	(.L_641 - .L_640)
.L_640:
        /*006c*/ 	.word	0x00000000
        /*0070*/ 	.short	0x0009
        /*0072*/ 	.short	0x0048
        /*0074*/ 	.byte	0x00, 0xf5, 0x21, 0x00


	//----- nvinfo : EIATTR_KPARAM_INFO
	.align		4
.L_641:
        /*0078*/ 	.byte	0x04, 0x17
        /*007a*/ 	.short	(.L_643 - .L_642)
.L_642:
        /*007c*/ 	.word	0x00000000
        /*0080*/ 	.short	0x0008
        /*0082*/ 	.short	0x0040
        /*0084*/ 	.byte	0x00, 0xf5, 0x21, 0x00


	//----- nvinfo : EIATTR_KPARAM_INFO
	.align		4
.L_643:
        /*0088*/ 	.byte	0x04, 0x17
        /*008a*/ 	.short	(.L_645 - .L_644)
.L_644:
        /*008c*/ 	.word	0x00000000
        /*0090*/ 	.short	0x0007
        /*0092*/ 	.short	0x0038
        /*0094*/ 	.byte	0x00, 0xf5, 0x21, 0x00


	//----- nvinfo : EIATTR_KPARAM_INFO
	.align		4
.L_645:
        /*0098*/ 	.byte	0x04, 0x17
        /*009a*/ 	.short	(.L_647 - .L_646)
.L_646:
        /*009c*/ 	.word	0x00000000
        /*00a0*/ 	.short	0x0006
        /*00a2*/ 	.short	0x0030
        /*00a4*/ 	.byte	0x00, 0xf5, 0x21, 0x00


	//----- nvinfo : EIATTR_KPARAM_INFO
	.align		4
.L_647:
        /*00a8*/ 	.byte	0x04, 0x17
        /*00aa*/ 	.short	(.L_649 - .L_648)
.L_648:
        /*00ac*/ 	.word	0x00000000
        /*00b0*/ 	.short	0x0005
        /*00b2*/ 	.short	0x0028
        /*00b4*/ 	.byte	0x00, 0xf5, 0x21, 0x00


	//----- nvinfo : EIATTR_KPARAM_INFO
	.align		4
.L_649:
        /*00b8*/ 	.byte	0x04, 0x17
        /*00ba*/ 	.short	(.L_651 - .L_650)
.L_650:
        /*00bc*/ 	.word	0x00000000
        /*00c0*/ 	.short	0x0004
        /*00c2*/ 	.short	0x0020
        /*00c4*/ 	.byte	0x00, 0xf5, 0x21, 0x00


	//----- nvinfo : EIATTR_KPARAM_INFO
	.align		4
.L_651:
        /*00c8*/ 	.byte	0x04, 0x17
        /*00ca*/ 	.short	(.L_653 - .L_652)
.L_652:
        /*00cc*/ 	.word	0x00000000
        /*00d0*/ 	.short	0x0003
        /*00d2*/ 	.short	0x0018
        /*00d4*/ 	.byte	0x00, 0xf5, 0x21, 0x00


	//----- nvinfo : EIATTR_KPARAM_INFO
	.align		4
.L_653:
        /*00d8*/ 	.byte	0x04, 0x17
        /*00da*/ 	.short	(.L_655 - .L_654)
.L_654:
        /*00dc*/ 	.word	0x00000000
        /*00e0*/ 	.short	0x0002
        /*00e2*/ 	.short	0x0010
        /*00e4*/ 	.byte	0x00, 0xf5, 0x21, 0x00


	//----- nvinfo : EIATTR_KPARAM_INFO
	.align		4
.L_655:
        /*00e8*/ 	.byte	0x04, 0x17
        /*00ea*/ 	.short	(.L_657 - .L_656)
.L_656:
        /*00ec*/ 	.word	0x00000000
        /*00f0*/ 	.short	0x0001
        /*00f2*/ 	.short	0x0008
        /*00f4*/ 	.byte	0x00, 0xf5, 0x21, 0x00


	//----- nvinfo : EIATTR_KPARAM_INFO
	.align		4
.L_657:
        /*00f8*/ 	.byte	0x04, 0x17
        /*00fa*/ 	.short	(.L_659 - .L_658)
.L_658:
        /*00fc*/ 	.word	0x00000000
        /*0100*/ 	.short	0x0000
        /*0102*/ 	.short	0x0000
        /*0104*/ 	.byte	0x00, 0xf0, 0x11, 0x00


	//----- nvinfo : EIATTR_SPARSE_MMA_MASK
	.align		4
.L_659:
        /*0108*/ 	.byte	0x03, 0x50
        /*010a*/ 	.short	0x0000


	//----- nvinfo : EIATTR_MAXREG_COUNT
	.align		4
        /*010c*/ 	.byte	0x03, 0x1b
        /*010e*/ 	.short	0x00ff


	//----- nvinfo : EIATTR_MERCURY_ISA_VERSION
	.align		4
        /*0110*/ 	.byte	0x03, 0x5f
        /*0112*/ 	.short	0x0101


	//----- nvinfo : EIATTR_VRC_CTA_INIT_COUNT
	.align		4
        /*0114*/ 	.byte	0x02, 0x4a
	.zero		1
	.zero		1


	//----- nvinfo : EIATTR_EXIT_INSTR_OFFSETS
	.align		4
        /*0118*/ 	.byte	0x04, 0x1c
        /*011a*/ 	.short	(.L_661 - .L_660)


	//   ....[0]....
.L_660:
        /*011c*/ 	.word	0x00000070


	//   ....[1]....
        /*0120*/ 	.word	0x00001fc0


	//----- nvinfo : EIATTR_CRS_STACK_SIZE
	.align		4
.L_661:
        /*0124*/ 	.byte	0x04, 0x1e
        /*0126*/ 	.short	(.L_663 - .L_662)
.L_662:
        /*0128*/ 	.word	0x00000000


	//----- nvinfo : EIATTR_CBANK_PARAM_SIZE
	.align		4
.L_663:
        /*012c*/ 	.byte	0x03, 0x19
        /*012e*/ 	.short	0x0080


	//----- nvinfo : EIATTR_PARAM_CBANK
	.align		4
        /*0130*/ 	.byte	0x04, 0x0a
        /*0132*/ 	.short	(.L_665 - .L_664)
	.align		4
.L_664:
        /*0134*/ 	.word	index@(.nv.constant0._Z38CalcMonotonicQGradientsForElems_kerneliPiPdS0_S0_S0_S0_S0_S0_S0_S0_S0_S0_S0_S0_S0_)
        /*0138*/ 	.short	0x0380
        /*013a*/ 	.short	0x0080


	//----- nvinfo : EIATTR_SW_WAR
	.align		4
.L_665:
        /*013c*/ 	.byte	0x04, 0x36
        /*013e*/ 	.short	(.L_667 - .L_666)
.L_666:
        /*0140*/ 	.word	0x00000008
.L_667:


//--------------------- .nv.info._Z32CalcLagrangeElementsPart2_kerneliPdS_S_S_ --------------------------
	.section	.nv.info._Z32CalcLagrangeElementsPart2_kerneliPdS_S_S_,"",@"SHT_CUDA_INFO"
	.sectionflags	@""
	.align	4


	//----- nvinfo : EIATTR_CUDA_API_VERSION
	.align		4
        /*0000*/ 	.byte	0x04, 0x37
        /*0002*/ 	.short	(.L_669 - .L_668)
.L_668:
        /*0004*/ 	.word	0x00000082


	//----- nvinfo : EIATTR_KPARAM_INFO
	.align		4
.L_669:
        /*0008*/ 	.byte	0x04, 0x17
        /*000a*/ 	.short	(.L_671 - .L_670)
.L_670:
        /*000c*/ 	.word	0x00000000
        /*0010*/ 	.short	0x0004
        /*0012*/ 	.short	0x0020
        /*0014*/ 	.byte	0x00, 0xf5, 0x21, 0x00


	//----- nvinfo : EIATTR_KPARAM_INFO
	.align		4
.L_671:
        /*0018*/ 	.byte	0x04, 0x17
        /*001a*/ 	.short	(.L_673 - .L_672)
.L_672:
        /*001c*/ 	.word	0x00000000
        /*0020*/ 	.short	0x0003
        /*0022*/ 	.short	0x0018
        /*0024*/ 	.byte	0x00, 0xf5, 0x21, 0x00


	//----- nvinfo : EIATTR_KPARAM_INFO
	.align		4
.L_673:
        /*0028*/ 	.byte	0x04, 0x17
        /*002a*/ 	.short	(.L_675 - .L_674)
.L_674:
        /*002c*/ 	.word	0x00000000
        /*0030*/ 	.short	0x0002
        /*0032*/ 	.short	0x0010
        /*0034*/ 	.byte	0x00, 0xf5, 0x21, 0x00


	//----- nvinfo : EIATTR_KPARAM_INFO
	.align		4
.L_675:
        /*0038*/ 	.byte	0x04, 0x17
        /*003a*/ 	.short	(.L_677 - .L_676)
.L_676:
        /*003c*/ 	.word	0x00000000
        /*0040*/ 	.short	0x0001
        /*0042*/ 	.short	0x0008
        /*0044*/ 	.byte	0x00, 0xf5, 0x21, 0x00


	//----- nvinfo : EIATTR_KPARAM_INFO
	.align		4
.L_677:
        /*0048*/ 	.byte	0x04, 0x17
        /*004a*/ 	.short	(.L_679 - .L_678)
.L_678:
        /*004c*/ 	.word	0x00000000
        /*0050*/ 	.short	0x0000
        /*0052*/ 	.short	0x0000
        /*0054*/ 	.byte	0x00, 0xf0, 0x11, 0x00


	//----- nvinfo : EIATTR_SPARSE_MMA_MASK
	.align		4
.L_679:
        /*0058*/ 	.byte	0x03, 0x50
        /*005a*/ 	.short	0x0000


	//----- nvinfo : EIATTR_MAXREG_COUNT
	.align		4
        /*005c*/ 	.byte	0x03, 0x1b
        /*005e*/ 	.short	0x00ff


	//----- nvinfo : EIATTR_MERCURY_ISA_VERSION
	.align		4
        /*0060*/ 	.byte	0x03, 0x5f
        /*0062*/ 	.short	0x0101


	//----- nvinfo : EIATTR_VRC_CTA_INIT_COUNT
	.align		4
        /*0064*/ 	.byte	0x02, 0x4a
	.zero		1
	.zero		1


	//----- nvinfo : EIATTR_EXIT_INSTR_OFFSETS
	.align		4
        /*0068*/ 	.byte	0x04, 0x1c
        /*006a*/ 	.short	(.L_681 - .L_680)


	//   ....[0]....
.L_680:
        /*006c*/ 	.word	0x00000070


	//   ....[1]....
        /*0070*/ 	.word	0x00000340


	//----- nvinfo : EIATTR_CRS_STACK_SIZE
	.align		4
.L_681:
        /*0074*/ 	.byte	0x04, 0x1e
        /*0076*/ 	.short	(.L_683 - .L_682)
.L_682:
        /*0078*/ 	.word	0x00000000


	//----- nvinfo : EIATTR_CBANK_PARAM_SIZE
	.align		4
.L_683:
        /*007c*/ 	.byte	0x03, 0x19
        /*007e*/ 	.short	0x0028


	//----- nvinfo : EIATTR_PARAM_CBANK
	.align		4
        /*0080*/ 	.byte	0x04, 0x0a
        /*0082*/ 	.short	(.L_685 - .L_684)
	.align		4
.L_684:
        /*0084*/ 	.word	index@(.nv.constant0._Z32CalcLagrangeElementsPart2_kerneliPdS_S_S_)
        /*0088*/ 	.short	0x0380
        /*008a*/ 	.short	0x0028


	//----- nvinfo : EIATTR_SW_WAR
	.align		4
.L_685:
        /*008c*/ 	.byte	0x04, 0x36
        /*008e*/ 	.short	(.L_687 - .L_686)
.L_686:
        /*0090*/ 	.word	0x00000008
.L_687:


//--------------------- .nv.info._Z29CalcKinematicsForElems_kernelidPiPdS0_S0_S0_S0_S0_S0_S0_S0_S0_S0_S0_S0_S0_ --------------------------
	.section	.nv.info._Z29CalcKinematicsForElems_kernelidPiPdS0_S0_S0_S0_S0_S0_S0_S0_S0_S0_S0_S0_S0_,"",@"SHT_CUDA_INFO"
	.sectionflags	@""
	.align	4


	//----- nvinfo : EIATTR_CUDA_API_VERSION
	.align		4
        /*0000*/ 	.byte	0x04, 0x37
        /*0002*/ 	.short	(.L_689 - .L_688)
.L_688:
        /*0004*/ 	.word	0x00000082


	//----- nvinfo : EIATTR_KPARAM_INFO
	.align		4
.L_689:
        /*0008*/ 	.byte	0x04, 0x17
        /*000a*/ 	.short	(.L_691 - .L_690)
.L_690:
        /*000c*/ 	.word	0x00000000
        /*0010*/ 	.short	0x0010
        /*0012*/ 	.short	0x0080
        /*0014*/ 	.byte	0x00, 0xf5, 0x21, 0x00


	//----- nvinfo : EIATTR_KPARAM_INFO
	.align		4
.L_691:
        /*0018*/ 	.byte	0x04, 0x17
        /*001a*/ 	.short	(.L_693 - .L_692)
.L_692:
        /*001c*/ 	.word	0x00000000
        /*0020*/ 	.short	0x000f
        /*0022*/ 	.short	0x0078
        /*0024*/ 	.byte	0x00, 0xf5, 0x21, 0x00


	//----- nvinfo : EIATTR_KPARAM_INFO
	.align		4
.L_693:
        /*0028*/ 	.byte	0x04, 0x17
        /*002a*/ 	.short	(.L_695 - .L_694)
.L_694:
        /*002c*/ 	.word	0x00000000
        /*0030*/ 	.short	0x000e
        /*0032*/ 	.short	0x0070
        /*0034*/ 	.byte	0x00, 0xf5, 0x21, 0x00


	//----- nvinfo : EIATTR_KPARAM_INFO
	.align		4
.L_695:
        /*0038*/ 	.byte	0x04, 0x17
        /*003a*/ 	.short	(.L_697 - .L_696)
.L_696:
        /*003c*/ 	.word	0x00000000
        /*0040*/ 	.short	0x000d
        /*0042*/ 	.short	0x0068
        /*0044*/ 	.byte	0x00, 0xf5, 0x21, 0x00


	//----- nvinfo : EIATTR_KPARAM_INFO
	.align		4
.L_697:
        /*0048*/ 	.byte	0x04, 0x17
        /*004a*/ 	.short	(.L_699 - .L_698)
.L_698:
        /*004c*/ 	.word	0x00000000
        /*0050*/ 	.short	0x000c
        /*0052*/ 	.short	0x0060
        /*0054*/ 	.byte	0x00, 0xf5, 0x21, 0x00


	//----- nvinfo : EIATTR_KPARAM_INFO
	.align		4
.L_699:
        /*0058*/ 	.byte	0x04, 0x17
        /*005a*/ 	.short	(.L_701 - .L_700)
.L_700:
        /*005c*/ 	.word	0x00000000
        /*0060*/ 	.short	0x000b
        /*0062*/ 	.short	0x0058
        /*0064*/ 	.byte	0x00, 0xf5, 0x21, 0x00


	//----- nvinfo : EIATTR_KPARAM_INFO
	.align		4
.L_701:
        /*0068*/ 	.byte	0x04, 0x17
        /*006a*/ 	.short	(.L_703 - .L_702)
.L_702:
        /*006c*/ 	.word	0x00000000
        /*0070*/ 	.short	0x000a
        /*0072*/ 	.short	0x0050
        /*0074*/ 	.byte	0x00, 0xf5, 0x21, 0x00


	//----- nvinfo : EIATTR_KPARAM_INFO
	.align		4
.L_703:
        /*0078*/ 	.byte	0x04, 0x17
        /*007a*/ 	.short	(.L_705 - .L_704)
.L_704:
        /*007c*/ 	.word	0x00000000
        /*0080*/ 	.short	0x0009
        /*0082*/ 	.short	0x0048
        /*0084*/ 	.byte	0x00, 0xf5, 0x21, 0x00


	//----- nvinfo : EIATTR_KPARAM_INFO
	.align		4
.L_705:
        /*0088*/ 	.byte	0x04, 0x17
        /*008a*/ 	.short	(.L_707 - .L_706)
.L_706:
        /*008c*/ 	.word	0x00000000
        /*0090*/ 	.short	0x0008
        /*0092*/ 	.short	0x0040
        /*0094*/ 	.byte	0x00, 0xf5, 0x21, 0x00


	//----- nvinfo : EIATTR_KPARAM_INFO
	.align		4
.L_707:
        /*0098*/ 	.byte	0x04, 0x17
        /*009a*/ 	.short	(.L_709 - .L_708)
.L_708:
        /*009c*/ 	.word	0x00000000
        /*00a0*/ 	.short	0x0007
        /*00a2*/ 	.short	0x0038
        /*00a4*/ 	.byte	0x00, 0xf5, 0x21, 0x00


	//----- nvinfo : EIATTR_KPARAM_INFO
	.align		4
.L_709:
        /*00a8*/ 	.byte	0x04, 0x17
        /*00aa*/ 	.short	(.L_711 - .L_710)
.L_710:
        /*00ac*/ 	.word	0x00000000
        /*00b0*/ 	.short	0x0006
        /*00b2*/ 	.short	0x0030
        /*00b4*/ 	.byte	0x00, 0xf5, 0x21, 0x00


	//----- nvinfo : EIATTR_KPARAM_INFO
	.align		4
.L_711:
        /*00b8*/ 	.byte	0x04, 0x17
        /*00ba*/ 	.short	(.L_713 - .L_712)
.L_712:
        /*00bc*/ 	.word	0x00000000
        /*00c0*/ 	.short	0x0005
        /*00c2*/ 	.short	0x0028
        /*00c4*/ 	.byte	0x00, 0xf5, 0x21, 0x00


	//----- nvinfo : EIATTR_KPARAM_INFO
	.align		4
.L_713:
        /*00c8*/ 	.byte	0x04, 0x17
        /*00ca*/ 	.short	(.L_715 - .L_714)
.L_714:
        /*00cc*/ 	.word	0x00000000
        /*00d0*/ 	.short	0x0004
        /*00d2*/ 	.short	0x0020
        /*00d4*/ 	.byte	0x00, 0xf5, 0x21, 0x00


	//----- nvinfo : EIATTR_KPARAM_INFO
	.align		4
.L_715:
        /*00d8*/ 	.byte	0x04, 0x17
        /*00da*/ 	.short	(.L_717 - .L_716)
.L_716:
        /*00dc*/ 	.word	0x00000000
        /*00e0*/ 	.short	0x0003
        /*00e2*/ 	.short	0x0018
        /*00e4*/ 	.byte	0x00, 0xf5, 0x21, 0x00


	//----- nvinfo : EIATTR_KPARAM_INFO
	.align		4
.L_717:
        /*00e8*/ 	.byte	0x04, 0x17
        /*00ea*/ 	.short	(.L_719 - .L_718)
.L_718:
        /*00ec*/ 	.word	0x00000000
        /*00f0*/ 	.short	0x0002
        /*00f2*/ 	.short	0x0010
        /*00f4*/ 	.byte	0x00, 0xf5, 0x21, 0x00


	//----- nvinfo : EIATTR_KPARAM_INFO
	.align		4
.L_719:
        /*00f8*/ 	.byte	0x04, 0x17
        /*00fa*/ 	.short	(.L_721 - .L_720)
.L_720:
        /*00fc*/ 	.word	0x00000000
        /*0100*/ 	.short	0x0001
        /*0102*/ 	.short	0x0008
        /*0104*/ 	.byte	0x00, 0xf0, 0x21, 0x00


	//----- nvinfo : EIATTR_KPARAM_INFO
	.align		4
.L_721:
        /*0108*/ 	.byte	0x04, 0x17
        /*010a*/ 	.short	(.L_723 - .L_722)
.L_722:
        /*010c*/ 	.word	0x00000000
        /*0110*/ 	.short	0x0000
        /*0112*/ 	.short	0x0000
        /*0114*/ 	.byte	0x00, 0xf0, 0x11, 0x00


	//----- nvinfo : EIATTR_SPARSE_MMA_MASK
	.align		4
.L_723:
        /*0118*/ 	.byte	0x03, 0x50
        /*011a*/ 	.short	0x0000


	//----- nvinfo : EIATTR_MAXREG_COUNT
	.align		4
        /*011c*/ 	.byte	0x03, 0x1b
        /*011e*/ 	.short	0x00ff


	//----- nvinfo : EIATTR_MERCURY_ISA_VERSION
	.align		4
        /*0120*/ 	.byte	0x03, 0x5f
        /*0122*/ 	.short	0x0101


	//----- nvinfo : EIATTR_VRC_CTA_INIT_COUNT
	.align		4
        /*0124*/ 	.byte	0x02, 0x4a
	.zero		1
	.zero		1


	//----- nvinfo : EIATTR_EXIT_INSTR_OFFSETS
	.align		4
        /*0128*/ 	.byte	0x04, 0x1c
        /*012a*/ 	.short	(.L_725 - .L_724)


	//   ....[0]....
.L_724:
        /*012c*/ 	.word	0x00000070


	//   ....[1]....
        /*0130*/ 	.word	0x00002730


	//----- nvinfo : EIATTR_CRS_STACK_SIZE
	.align		4
.L_725:
        /*0134*/ 	.byte	0x04, 0x1e
        /*0136*/ 	.short	(.L_727 - .L_726)
.L_726:
        /*0138*/ 	.word	0x00000000


	//----- nvinfo : EIATTR_CBANK_PARAM_SIZE
	.align		4
.L_727:
        /*013c*/ 	.byte	0x03, 0x19
        /*013e*/ 	.short	0x0088


	//----- nvinfo : EIATTR_PARAM_CBANK
	.align		4
        /*0140*/ 	.byte	0x04, 0x0a
        /*0142*/ 	.short	(.L_729 - .L_728)
	.align		4
.L_728:
        /*0144*/ 	.word	index@(.nv.constant0._Z29CalcKinematicsForElems_kernelidPiPdS0_S0_S0_S0_S0_S0_S0_S0_S0_S0_S0_S0_S0_)
        /*0148*/ 	.short	0x0380
        /*014a*/ 	.short	0x0088


	//----- nvinfo : EIATTR_SW_WAR
	.align		4
.L_729:
        /*014c*/ 	.byte	0x04, 0x36
        /*014e*/ 	.short	(.L_731 - .L_730)
.L_730:
        /*0150*/ 	.word	0x00000008
.L_731:


//--------------------- .nv.info._Z27CalcPositionForNodes_kernelidPdS_S_S_S_S_ --------------------------
	.section	.nv.info._Z27CalcPositionForNodes_kernelidPdS_S_S_S_S_,"",@"SHT_CUDA_INFO"
	.sectionflags	@""
	.align	4


	//----- nvinfo : EIATTR_CUDA_API_VERSION
	.align		4
        /*0000*/ 	.byte	0x04, 0x37
        /*0002*/ 	.short	(.L_733 - .L_732)
.L_732:
        /*0004*/ 	.word	0x00000082


	//----- nvinfo : EIATTR_KPARAM_INFO
	.align		4
.L_733:
        /*0008*/ 	.byte	0x04, 0x17
        /*000a*/ 	.short	(.L_735 - .L_734)
.L_734:
        /*000c*/ 	.word	0x00000000
        /*0010*/ 	.short	0x0007
        /*0012*/ 	.short	0x0038
        /*0014*/ 	.byte	0x00, 0xf5, 0x21, 0x00


	//----- nvinfo : EIATTR_KPARAM_INFO
	.align		4
.L_735:
        /*0018*/ 	.byte	0x04, 0x17
        /*001a*/ 	.short	(.L_737 - .L_736)
.L_736:
        /*001c*/ 	.word	0x00000000
        /*0020*/ 	.short	0x0006
        /*0022*/ 	.short	0x0030
        /*0024*/ 	.byte	0x00, 0xf5, 0x21, 0x00


	//----- nvinfo : EIATTR_KPARAM_INFO
	.align		4
.L_737:
        /*0028*/ 	.byte	0x04, 0x17
        /*002a*/ 	.short	(.L_739 - .L_738)
.L_738:
        /*002c*/ 	.word	0x00000000
        /*0030*/ 	.short	0x0005
        /*0032*/ 	.short	0x0028
        /*0034*/ 	.byte	0x00, 0xf5, 0x21, 0x00


	//----- nvinfo : EIATTR_KPARAM_INFO
	.align		4
.L_739:
        /*0038*/ 	.byte	0x04, 0x17
        /*003a*/ 	.short	(.L_741 - .L_740)
.L_740:
        /*003c*/ 	.word	0x00000000
        /*0040*/ 	.short	0x0004
        /*0042*/ 	.short	0x0020
        /*0044*/ 	.byte	0x00, 0xf5, 0x21, 0x00


	//----- nvinfo : EIATTR_KPARAM_INFO
	.align		4
.L_741:
        /*0048*/ 	.byte	0x04, 0x17
        /*004a*/ 	.short	(.L_743 - .L_742)
.L_742:
        /*004c*/ 	.word	0x00000000
        /*0050*/ 	.short	0x0003
        /*0052*/ 	.short	0x0018
        /*0054*/ 	.byte	0x00, 0xf5, 0x21, 0x00


	//----- nvinfo : EIATTR_KPARAM_INFO
	.align		4
.L_743:
        /*0058*/ 	.byte	0x04, 0x17
        /*005a*/ 	.short	(.L_745 - .L_744)
.L_744:
        /*005c*/ 	.word	0x00000000
        /*0060*/ 	.short	0x0002
        /*0062*/ 	.short	0x0010
        /*0064*/ 	.byte	0x00, 0xf5, 0x21, 0x00


	//----- nvinfo : EIATTR_KPARAM_INFO
	.align		4
.L_745:
        /*0068*/ 	.byte	0x04, 0x17
        /*006a*/ 	.short	(.L_747 - .L_746)
.L_746:
        /*006c*/ 	.word	0x00000000
        /*0070*/ 	.short	0x0001
        /*0072*/ 	.short	0x0008
        /*0074*/ 	.byte	0x00, 0xf0, 0x21, 0x00


	//----- nvinfo : EIATTR_KPARAM_INFO
	.align		4
.L_747:
        /*0078*/ 	.byte	0x04, 0x17
        /*007a*/ 	.short	(.L_749 - .L_748)
.L_748:
        /*007c*/ 	.word	0x00000000
        /*0080*/ 	.short	0x0000
        /*0082*/ 	.short	0x0000
        /*0084*/ 	.byte	0x00, 0xf0, 0x11, 0x00


	//----- nvinfo : EIATTR_SPARSE_MMA_MASK
	.align		4
.L_749:
        /*0088*/ 	.byte	0x03, 0x50
        /*008a*/ 	.short	0x0000


	//----- nvinfo : EIATTR_MAXREG_COUNT
	.align		4
        /*008c*/ 	.byte	0x03, 0x1b
        /*008e*/ 	.short	0x00ff


	//----- nvinfo : EIATTR_MERCURY_ISA_VERSION
	.align		4
        /*0090*/ 	.byte	0x03, 0x5f
        /*0092*/ 	.short	0x0101


	//----- nvinfo : EIATTR_VRC_CTA_INIT_COUNT
	.align		4
        /*0094*/ 	.byte	0x02, 0x4a
	.zero		1
	.zero		1


	//----- nvinfo : EIATTR_EXIT_INSTR_OFFSETS
	.align		4
        /*0098*/ 	.byte	0x04, 0x1c
        /*009a*/ 	.short	(.L_751 - .L_750)


	//   ....[0]....
.L_750:
        /*009c*/ 	.word	0x00000070


	//   ....[1]....
        /*00a0*/ 	.word	0x00000220


	//----- nvinfo : EIATTR_CBANK_PARAM_SIZE
	.align		4
.L_751:
        /*00a4*/ 	.byte	0x03, 0x19
        /*00a6*/ 	.short	0x0040


	//----- nvinfo : EIATTR_PARAM_CBANK
	.align		4
        /*00a8*/ 	.byte	0x04, 0x0a
        /*00aa*/ 	.short	(.L_753 - .L_752)
	.align		4
.L_752:
        /*00ac*/ 	.word	index@(.nv.constant0._Z27CalcPositionForNodes_kernelidPdS_S_S_S_S_)
        /*00b0*/ 	.short	0x0380
        /*00b2*/ 	.short	0x0040


	//----- nvinfo : EIATTR_SW_WAR
	.align		4
.L_753:
        /*00b4*/ 	.byte	0x04, 0x36
        /*00b6*/ 	.short	(.L_755 - .L_754)
.L_754:
        /*00b8*/ 	.word	0x00000008
.L_755:


//--------------------- .nv.info._Z27CalcVelocityForNodes_kerneliddPdS_S_S_S_S_ --------------------------
	.section	.nv.info._Z27CalcVelocityForNodes_kerneliddPdS_S_S_S_S_,"",@"SHT_CUDA_INFO"
	.sectionflags	@""
	.align	4


	//----- nvinfo : EIATTR_CUDA_API_VERSION
	.align		4
        /*0000*/ 	.byte	0x04, 0x37
        /*0002*/ 	.short	(.L_757 - .L_756)
.L_756:
        /*0004*/ 	.word	0x00000082


	//----- nvinfo : EIATTR_KPARAM_INFO
	.align		4
.L_757:
        /*0008*/ 	.byte	0x04, 0x17
        /*000a*/ 	.short	(.L_759 - .L_758)
.L_758:
        /*000c*/ 	.word	0x00000000
        /*0010*/ 	.short	0x0008
        /*0012*/ 	.short	0x0040
        /*0014*/ 	.byte	0x00, 0xf5, 0x21, 0x00


	//----- nvinfo : EIATTR_KPARAM_INFO
	.align		4
.L_759:
        /*0018*/ 	.byte	0x04, 0x17
        /*001a*/ 	.short	(.L_761 - .L_760)
.L_760:
        /*001c*/ 	.word	0x00000000
        /*0020*/ 	.short	0x0007
        /*0022*/ 	.short	0x0038
        /*0024*/ 	.byte	0x00, 0xf5, 0x21, 0x00


	//----- nvinfo : EIATTR_KPARAM_INFO
	.align		4
.L_761:
        /*0028*/ 	.byte	0x04, 0x17
        /*002a*/ 	.short	(.L_763 - .L_762)
.L_762:
        /*002c*/ 	.word	0x00000000
        /*0030*/ 	.short	0x0006
        /*0032*/ 	.short	0x0030
        /*0034*/ 	.byte	0x00, 0xf5, 0x21, 0x00


	//----- nvinfo : EIATTR_KPARAM_INFO
	.align		4
.L_763:
        /*0038*/ 	.byte	0x04, 0x17
        /*003a*/ 	.short	(.L_765 - .L_764)
.L_764:
        /*003c*/ 	.word	0x00000000
        /*0040*/ 	.short	0x0005
        /*0042*/ 	.short	0x0028
        /*0044*/ 	.byte	0x00, 0xf5, 0x21, 0x00


	//----- nvinfo : EIATTR_KPARAM_INFO
	.align		4
.L_765:
        /*0048*/ 	.byte	0x04, 0x17
        /*004a*/ 	.short	(.L_767 - .L_766)
.L_766:
        /*004c*/ 	.word	0x00000000
        /*0050*/ 	.short	0x0004
        /*0052*/ 	.short	0x0020
        /*0054*/ 	.byte	0x00, 0xf5, 0x21, 0x00


	//----- nvinfo : EIATTR_KPARAM_INFO
	.align		4
.L_767:
        /*0058*/ 	.byte	0x04, 0x17
        /*005a*/ 	.short	(.L_769 - .L_768)
.L_768:
        /*005c*/ 	.word	0x00000000
        /*0060*/ 	.short	0x0003
        /*0062*/ 	.short	0x0018
        /*0064*/ 	.byte	0x00, 0xf5, 0x21, 0x00


	//----- nvinfo : EIATTR_KPARAM_INFO
	.align		4
.L_769:
        /*0068*/ 	.byte	0x04, 0x17
        /*006a*/ 	.short	(.L_771 - .L_770)
.L_770:
        /*006c*/ 	.word	0x00000000
        /*0070*/ 	.short	0x0002
        /*0072*/ 	.short	0x0010
        /*0074*/ 	.byte	0x00, 0xf0, 0x21, 0x00


	//----- nvinfo : EIATTR_KPARAM_INFO
	.align		4
.L_771:
        /*0078*/ 	.byte	0x04, 0x17
        /*007a*/ 	.short	(.L_773 - .L_772)
.L_772:
        /*007c*/ 	.word	0x00000000
        /*0080*/ 	.short	0x0001
        /*0082*/ 	.short	0x0008
        /*0084*/ 	.byte	0x00, 0xf0, 0x21, 0x00


	//----- nvinfo : EIATTR_KPARAM_INFO
	.align		4
.L_773:
        /*0088*/ 	.byte	0x04, 0x17
        /*008a*/ 	.short	(.L_775 - .L_774)
.L_774:
        /*008c*/ 	.word	0x00000000
        /*0090*/ 	.short	0x0000
        /*0092*/ 	.short	0x0000
        /*0094*/ 	.byte	0x00, 0xf0, 0x11, 0x00


	//----- nvinfo : EIATTR_SPARSE_MMA_MASK
	.align		4
.L_775:
        /*0098*/ 	.byte	0x03, 0x50
        /*009a*/ 	.short	0x0000


	//----- nvinfo : EIATTR_MAXREG_COUNT
	.align		4
        /*009c*/ 	.byte	0x03, 0x1b
        /*009e*/ 	.short	0x00ff


	//----- nvinfo : EIATTR_MERCURY_ISA_VERSION
	.align		4
        /*00a0*/ 	.byte	0x03, 0x5f
        /*00a2*/ 	.short	0x0101


	//----- nvinfo : EIATTR_VRC_CTA_INIT_COUNT
	.align		4
        /*00a4*/ 	.byte	0x02, 0x4a
	.zero		1
	.zero		1


	//----- nvinfo : EIATTR_EXIT_INSTR_OFFSETS
	.align		4
        /*00a8*/ 	.byte	0x04, 0x1c
        /*00aa*/ 	.short	(.L_777 - .L_776)


	//   ....[0]....
.L_776:
        /*00ac*/ 	.word	0x00000070


	//   ....[1]....
        /*00b0*/ 	.word	0x000002c0


	//----- nvinfo : EIATTR_CBANK_PARAM_SIZE
	.align		4
.L_777:
        /*00b4*/ 	.byte	0x03, 0x19
        /*00b6*/ 	.short	0x0048


	//----- nvinfo : EIATTR_PARAM_CBANK
	.align		4
        /*00b8*/ 	.byte	0x04, 0x0a
        /*00ba*/ 	.short	(.L_779 - .L_778)
	.align		4
.L_778:
        /*00bc*/ 	.word	index@(.nv.constant0._Z27CalcVelocityForNodes_kerneliddPdS_S_S_S_S_)
        /*00c0*/ 	.short	0x0380
        /*00c2*/ 	.short	0x0048


	//----- nvinfo : EIATTR_SW_WAR
	.align		4
.L_779:
        /*00c4*/ 	.byte	0x04, 0x36
        /*00c6*/ 	.short	(.L_781 - .L_780)
.L_780:
        /*00c8*/ 	.word	0x00000008
.L_781:


//--------------------- .nv.info._Z50ApplyAccelerationBoundaryConditionsForNodes_kerneliPdS_S_PiS0_S0_ --------------------------
	.section	.nv.info._Z50ApplyAccelerationBoundaryConditionsForNodes_kerneliPdS_S_PiS0_S0_,"",@"SHT_CUDA_INFO"
	.sectionflags	@""
	.align	4


	//----- nvinfo : EIATTR_CUDA_API_VERSION
	.align		4
        /*0000*/ 	.byte	0x04, 0x37
        /*0002*/ 	.short	(.L_783 - .L_782)
.L_782:
        /*0004*/ 	.word	0x00000082


	//----- nvinfo : EIATTR_KPARAM_INFO
	.align		4
.L_783:
        /*0008*/ 	.byte	0x04, 0x17
        /*000a*/ 	.short	(.L_785 - .L_784)
.L_784:
        /*000c*/ 	.word	0x00000000
        /*0010*/ 	.short	0x0006
        /*0012*/ 	.short	0x0030
        /*0014*/ 	.byte	0x00, 0xf5, 0x21, 0x00


	//----- nvinfo : EIATTR_KPARAM_INFO
	.align		4
.L_785:
        /*0018*/ 	.byte	0x04, 0x17
        /*001a*/ 	.short	(.L_787 - .L_786)
.L_786:
        /*001c*/ 	.word	0x00000000
        /*0020*/ 	.short	0x0005
        /*0022*/ 	.short	0x0028
        /*0024*/ 	.byte	0x00, 0xf5, 0x21, 0x00


	//----- nvinfo : EIATTR_KPARAM_INFO
	.align		4
.L_787:
        /*0028*/ 	.byte	0x04, 0x17
        /*002a*/ 	.short	(.L_789 - .L_788)
.L_788:
        /*002c*/ 	.word	0x00000000
        /*0030*/ 	.short	0x0004
        /*0032*/ 	.short	0x0020
        /*0034*/ 	.byte	0x00, 0xf5, 0x21, 0x00


	//----- nvinfo : EIATTR_KPARAM_INFO
	.align		4
.L_789:
        /*0038*/ 	.byte	0x04, 0x17
        /*003a*/ 	.short	(.L_791 - .L_790)
.L_790:
        /*003c*/ 	.word	0x00000000
        /*0040*/ 	.short	0x0003
        /*0042*/ 	.short	0x0018
        /*0044*/ 	.byte	0x00, 0xf5, 0x21, 0x00


	//----- nvinfo : EIATTR_KPARAM_INFO
	.align		4
.L_791:
        /*0048*/ 	.byte	0x04, 0x17
        /*004a*/ 	.short	(.L_793 - .L_792)
.L_792:
        /*004c*/ 	.word	0x00000000
        /*0050*/ 	.short	0x0002
        /*0052*/ 	.short	0x0010
        /*0054*/ 	.byte	0x00, 0xf5, 0x21, 0x00


	//----- nvinfo : EIATTR_KPARAM_INFO
	.align		4
.L_793:
        /*0058*/ 	.byte	0x04, 0x17
        /*005a*/ 	.short	(.L_795 - .L_794)
.L_794:
        /*005c*/ 	.word	0x00000000
        /*0060*/ 	.short	0x0001
        /*0062*/ 	.short	0x0008
        /*0064*/ 	.byte	0x00, 0xf5, 0x21, 0x00


	//----- nvinfo : EIATTR_KPARAM_INFO
	.align		4
.L_795:
        /*0068*/ 	.byte	0x04, 0x17
        /*006a*/ 	.short	(.L_797 - .L_796)
.L_796:
        /*006c*/ 	.word	0x00000000
        /*0070*/ 	.short	0x0000
        /*0072*/ 	.short	0x0000
        /*0074*/ 	.byte	0x00, 0xf0, 0x11, 0x00


	//----- nvinfo : EIATTR_SPARSE_MMA_MASK
	.align		4
.L_797:
        /*0078*/ 	.byte	0x03, 0x50
        /*007a*/ 	.short	0x0000


	//----- nvinfo : EIATTR_MAXREG_COUNT
	.align		4
        /*007c*/ 	.byte	0x03, 0x1b
        /*007e*/ 	.short	0x00ff


	//----- nvinfo : EIATTR_MERCURY_ISA_VERSION
	.align		4
        /*0080*/ 	.byte	0x03, 0x5f
        /*0082*/ 	.short	0x0101


	//----- nvinfo : EIATTR_VRC_CTA_INIT_COUNT
	.align		4
        /*0084*/ 	.byte	0x02, 0x4a
	.zero		1
	.zero		1


	//----- nvinfo : EIATTR_EXIT_INSTR_OFFSETS
	.align		4
        /*0088*/ 	.byte	0x04, 0x1c
        /*008a*/ 	.short	(.L_799 - .L_798)


	//   ....[0]....
.L_798:
        /*008c*/ 	.word	0x00000070


	//   ....[1]....
        /*0090*/ 	.word	0x000001b0


	//----- nvinfo : EIATTR_CBANK_PARAM_SIZE
	.align		4
.L_799:
        /*0094*/ 	.byte	0x03, 0x19
        /*0096*/ 	.short	0x0038


	//----- nvinfo : EIATTR_PARAM_CBANK
	.align		4
        /*0098*/ 	.byte	0x04, 0x0a
        /*009a*/ 	.short	(.L_801 - .L_800)
	.align		4
.L_800:
        /*009c*/ 	.word	index@(.nv.constant0._Z50ApplyAccelerationBoundaryConditionsForNodes_kerneliPdS_S_PiS0_S0_)
        /*00a0*/ 	.short	0x0380
        /*00a2*/ 	.short	0x0038


	//----- nvinfo : EIATTR_SW_WAR
	.align		4
.L_801:
        /*00a4*/ 	.byte	0x04, 0x36
        /*00a6*/ 	.short	(.L_803 - .L_802)
.L_802:
        /*00a8*/ 	.word	0x00000008
.L_803:


//--------------------- .nv.info._Z31CalcAccelerationForNodes_kerneliPdS_S_S_S_S_S_ --------------------------
	.section	.nv.info._Z31CalcAccelerationForNodes_kerneliPdS_S_S_S_S_S_,"",@"SHT_CUDA_INFO"
	.sectionflags	@""
	.align	4


	//----- nvinfo : EIATTR_CUDA_API_VERSION
	.align		4
        /*0000*/ 	.byte	0x04, 0x37
        /*0002*/ 	.short	(.L_805 - .L_804)
.L_804:
        /*0004*/ 	.word	0x00000082


	//----- nvinfo : EIATTR_KPARAM_INFO
	.align		4
.L_805:
        /*0008*/ 	.byte	0x04, 0x17
        /*000a*/ 	.short	(.L_807 - .L_806)
.L_806:
        /*000c*/ 	.word	0x00000000
        /*0010*/ 	.short	0x0007
        /*0012*/ 	.short	0x0038
        /*0014*/ 	.byte	0x00, 0xf5, 0x21, 0x00


	//----- nvinfo : EIATTR_KPARAM_INFO
	.align		4
.L_807:
        /*0018*/ 	.byte	0x04, 0x17
        /*001a*/ 	.short	(.L_809 - .L_808)
.L_808:
        /*001c*/ 	.word	0x00000000
        /*0020*/ 	.short	0x0006
        /*0022*/ 	.short	0x0030
        /*0024*/ 	.byte	0x00, 0xf5, 0x21, 0x00


	//----- nvinfo : EIATTR_KPARAM_INFO
	.align		4
.L_809:
        /*0028*/ 	.byte	0x04, 0x17
        /*002a*/ 	.short	(.L_811 - .L_810)
.L_810:
        /*002c*/ 	.word	0x00000000
        /*0030*/ 	.short	0x0005
        /*0032*/ 	.short	0x0028
        /*0034*/ 	.byte	0x00, 0xf5, 0x21, 0x00


	//----- nvinfo : EIATTR_KPARAM_INFO
	.align		4
.L_811:
        /*0038*/ 	.byte	0x04, 0x17
        /*003a*/ 	.short	(.L_813 - .L_812)
.L_812:
        /*003c*/ 	.word	0x00000000
        /*0040*/ 	.short	0x0004
        /*0042*/ 	.short	0x0020
        /*0044*/ 	.byte	0x00, 0xf5, 0x21, 0x00


	//----- nvinfo : EIATTR_KPARAM_INFO
	.align		4
.L_813:
        /*0048*/ 	.byte	0x04, 0x17
        /*004a*/ 	.short	(.L_815 - .L_814)
.L_814:
        /*004c*/ 	.word	0x00000000
        /*0050*/ 	.short	0x0003
        /*0052*/ 	.short	0x0018
        /*0054*/ 	.byte	0x00, 0xf5, 0x21, 0x00


	//----- nvinfo : EIATTR_KPARAM_INFO
	.align		4
.L_815:
        /*0058*/ 	.byte	0x04, 0x17
        /*005a*/ 	.short	(.L_817 - .L_816)
.L_816:
        /*005c*/ 	.word	0x00000000
        /*0060*/ 	.short	0x0002
        /*0062*/ 	.short	0x0010
        /*0064*/ 	.byte	0x00, 0xf5, 0x21, 0x00


	//----- nvinfo : EIATTR_KPARAM_INFO
	.align		4
.L_817:
        /*0068*/ 	.byte	0x04, 0x17
        /*006a*/ 	.short	(.L_819 - .L_818)
.L_818:
        /*006c*/ 	.word	0x00000000
        /*0070*/ 	.short	0x0001
        /*0072*/ 	.short	0x0008
        /*0074*/ 	.byte	0x00, 0xf5, 0x21, 0x00


	//----- nvinfo : EIATTR_KPARAM_INFO
	.align		4
.L_819:
        /*0078*/ 	.byte	0x04, 0x17
        /*007a*/ 	.short	(.L_821 - .L_820)
.L_820:
        /*007c*/ 	.word	0x00000000
        /*0080*/ 	.short	0x0000
        /*0082*/ 	.short	0x0000
        /*0084*/ 	.byte	0x00, 0xf0, 0x11, 0x00


	//----- nvinfo : EIATTR_SPARSE_MMA_MASK
	.align		4
.L_821:
        /*0088*/ 	.byte	0x03, 0x50
        /*008a*/ 	.short	0x0000


	//----- nvinfo : EIATTR_MAXREG_COUNT
	.align		4
        /*008c*/ 	.byte	0x03, 0x1b
        /*008e*/ 	.short	0x00ff


	//----- nvinfo : EIATTR_MERCURY_ISA_VERSION
	.align		4
        /*0090*/ 	.byte	0x03, 0x5f
        /*0092*/ 	.short	0x0101


	//----- nvinfo : EIATTR_VRC_CTA_INIT_COUNT
	.align		4
        /*0094*/ 	.byte	0x02, 0x4a
	.zero		1
	.zero		1


	//----- nvinfo : EIATTR_EXIT_INSTR_OFFSETS
	.align		4
        /*0098*/ 	.byte	0x04, 0x1c
        /*009a*/ 	.short	(.L_823 - .L_822)


	//   ....[0]....
.L_822:
        /*009c*/ 	.word	0x00000070


	//   ....[1]....
        /*00a0*/ 	.word	0x00000620


	//----- nvinfo : EIATTR_CRS_STACK_SIZE
	.align		4
.L_823:
        /*00a4*/ 	.byte	0x04, 0x1e
        /*00a6*/ 	.short	(.L_825 - .L_824)
.L_824:
        /*00a8*/ 	.word	0x00000000


	//----- nvinfo : EIATTR_CBANK_PARAM_SIZE
	.align		4
.L_825:
        /*00ac*/ 	.byte	0x03, 0x19
        /*00ae*/ 	.short	0x0040


	//----- nvinfo : EIATTR_PARAM_CBANK
	.align		4
        /*00b0*/ 	.byte	0x04, 0x0a
        /*00b2*/ 	.short	(.L_827 - .L_826)
	.align		4
.L_826:
        /*00b4*/ 	.word	index@(.nv.constant0._Z31CalcAccelerationForNodes_kerneliPdS_S_S_S_S_S_)
        /*00b8*/ 	.short	0x0380
        /*00ba*/ 	.short	0x0040


	//----- nvinfo : EIATTR_SW_WAR
	.align		4
.L_827:
        /*00bc*/ 	.byte	0x04, 0x36
        /*00be*/ 	.short	(.L_829 - .L_828)
.L_828:
        /*00c0*/ 	.word	0x00000008
.L_829:


//--------------------- .nv.info._Z35CalcHourglassControlForElems_kerneliPiPdS0_S0_S0_S0_S0_S0_S0_S0_S0_S0_S0_ --------------------------
	.section	.nv.info._Z35CalcHourglassControlForElems_kerneliPiPdS0_S0_S0_S0_S0_S0_S0_S0_S0_S0_S0_,"",@"SHT_CUDA_INFO"
	.sectionflags	@""
	.align	4


	//----- nvinfo : EIATTR_CUDA_API_VERSION
	.align		4
        /*0000*/ 	.byte	0x04, 0x37
        /*0002*/ 	.short	(.L_831 - .L_830)
.L_830:
        /*0004*/ 	.word	0x00000082


	//----- nvinfo : EIATTR_KPARAM_INFO
	.align		4
.L_831:
        /*0008*/ 	.byte	0x04, 0x17
        /*000a*/ 	.short	(.L_833 - .L_832)
.L_832:
        /*000c*/ 	.word	0x00000000
        /*0010*/ 	.short	0x000d
        /*0012*/ 	.short	0x0068
        /*0014*/ 	.byte	0x00, 0xf5, 0x21, 0x00


	//----- nvinfo : EIATTR_KPARAM_INFO
	.align		4
.L_833:
        /*0018*/ 	.byte	0x04, 0x17
        /*001a*/ 	.short	(.L_835 - .L_834)
.L_834:
        /*001c*/ 	.word	0x00000000
        /*0020*/ 	.short	0x000c
        /*0022*/ 	.short	0x0060
        /*0024*/ 	.byte	0x00, 0xf5, 0x21, 0x00


	//----- nvinfo : EIATTR_KPARAM_INFO
	.align		4
.L_835:
        /*0028*/ 	.byte	0x04, 0x17
        /*002a*/ 	.short	(.L_837 - .L_836)
.L_836:
        /*002c*/ 	.word	0x00000000
        /*0030*/ 	.short	0x000b
        /*0032*/ 	.short	0x0058
        /*0034*/ 	.byte	0x00, 0xf5, 0x21, 0x00


	//----- nvinfo : EIATTR_KPARAM_INFO
	.align		4
.L_837:
        /*0038*/ 	.byte	0x04, 0x17
        /*003a*/ 	.short	(.L_839 - .L_838)
.L_838:
        /*003c*/ 	.word	0x00000000
        /*0040*/ 	.short	0x000a
        /*0042*/ 	.short	0x0050
        /*0044*/ 	.byte	0x00, 0xf5, 0x21, 0x00


	//----- nvinfo : EIATTR_KPARAM_INFO
	.align		4
.L_839:
        /*0048*/ 	.byte	0x04, 0x17
        /*004a*/ 	.short	(.L_841 - .L_840)
.L_840:
        /*004c*/ 	.word	0x00000000
        /*0050*/ 	.short	0x0009
        /*0052*/ 	.short	0x0048
        /*0054*/ 	.byte	0x00, 0xf5, 0x21, 0x00


	//----- nvinfo : EIATTR_KPARAM_INFO
	.align		4
.L_841:
        /*0058*/ 	.byte	0x04, 0x17
        /*005a*/ 	.short	(.L_843 - .L_842)
.L_842:
        /*005c*/ 	.word	0x00000000
        /*0060*/ 	.short	0x0008
        /*0062*/ 	.short	0x0040
        /*0064*/ 	.byte	0x00, 0xf5, 0x21, 0x00


	//----- nvinfo : EIATTR_KPARAM_INFO
	.align		4
.L_843:
        /*0068*/ 	.byte	0x04, 0x17
        /*006a*/ 	.short	(.L_845 - .L_844)
.L_844:
        /*006c*/ 	.word	0x00000000
        /*0070*/ 	.short	0x0007
        /*0072*/ 	.short	0x0038
        /*0074*/ 	.byte	0x00, 0xf5, 0x21, 0x00


	//----- nvinfo : EIATTR_KPARAM_INFO
	.align		4
.L_845:
        /*0078*/ 	.byte	0x04, 0x17
        /*007a*/ 	.short	(.L_847 - .L_846)
.L_846:
        /*007c*/ 	.word	0x00000000
        /*0080*/ 	.short	0x0006
        /*0082*/ 	.short	0x0030
        /*0084*/ 	.byte	0x00, 0xf5, 0x21, 0x00


	//----- nvinfo : EIATTR_KPARAM_INFO
	.align		4
.L_847:
        /*0088*/ 	.byte	0x04, 0x17
        /*008a*/ 	.short	(.L_849 - .L_848)
.L_848:
        /*008c*/ 	.word	0x00000000
        /*0090*/ 	.short	0x0005
        /*0092*/ 	.short	0x0028
        /*0094*/ 	.byte	0x00, 0xf5, 0x21, 0x00


	//----- nvinfo : EIATTR_KPARAM_INFO
	.align		4
.L_849:
        /*0098*/ 	.byte	0x04, 0x17
        /*009a*/ 	.short	(.L_851 - .L_850)
.L_850:
        /*009c*/ 	.word	0x00000000
        /*00a0*/ 	.short	0x0004
        /*00a2*/ 	.short	0x0020
        /*00a4*/ 	.byte	0x00, 0xf5, 0x21, 0x00


	//----- nvinfo : EIATTR_KPARAM_INFO
	.align		4
.L_851:
        /*00a8*/ 	.byte	0x04, 0x17
        /*00aa*/ 	.short	(.L_853 - .L_852)
.L_852:
        /*00ac*/ 	.word	0x00000000
        /*00b0*/ 	.short	0x0003
        /*00b2*/ 	.short	0x0018
        /*00b4*/ 	.byte	0x00, 0xf5, 0x21, 0x00


	//----- nvinfo : EIATTR_KPARAM_INFO
	.align		4
.L_853:
        /*00b8*/ 	.byte	0x04, 0x17
        /*00ba*/ 	.short	(.L_855 - .L_854)
.L_854:
        /*00bc*/ 	.word	0x00000000
        /*00c0*/ 	.short	0x0002
        /*00c2*/ 	.short	0x0010
        /*00c4*/ 	.byte	0x00, 0xf5, 0x21, 0x00


	//----- nvinfo : EIATTR_KPARAM_INFO
	.align		4
.L_855:
        /*00c8*/ 	.byte	0x04, 0x17
        /*00ca*/ 	.short	(.L_857 - .L_856)
.L_856:
        /*00cc*/ 	.word	0x00000000
        /*00d0*/ 	.short	0x0001
        /*00d2*/ 	.short	0x0008
        /*00d4*/ 	.byte	0x00, 0xf5, 0x21, 0x00


	//----- nvinfo : EIATTR_KPARAM_INFO
	.align		4
.L_857:
        /*00d8*/ 	.byte	0x04, 0x17
        /*00da*/ 	.short	(.L_859 - .L_858)
.L_858:
        /*00dc*/ 	.word	0x00000000
        /*00e0*/ 	.short	0x0000
        /*00e2*/ 	.short	0x0000
        /*00e4*/ 	.byte	0x00, 0xf0, 0x11, 0x00


	//----- nvinfo : EIATTR_SPARSE_MMA_MASK
	.align		4
.L_859:
        /*00e8*/ 	.byte	0x03, 0x50
        /*00ea*/ 	.short	0x0000


	//----- nvinfo : EIATTR_MAXREG_COUNT
	.align		4
        /*00ec*/ 	.byte	0x03, 0x1b
        /*00ee*/ 	.short	0x00ff


	//----- nvinfo : EIATTR_NUM_BARRIERS
	.align		4
        /*00f0*/ 	.byte	0x02, 0x4c
        /*00f2*/ 	.byte	0x01
	.zero		1


	//----- nvinfo : EIATTR_MERCURY_ISA_VERSION
	.align		4
        /*00f4*/ 	.byte	0x03, 0x5f
        /*00f6*/ 	.short	0x0101


	//----- nvinfo : EIATTR_VRC_CTA_INIT_COUNT
	.align		4
        /*00f8*/ 	.byte	0x02, 0x4a
	.zero		1
	.zero		1


	//----- nvinfo : EIATTR_EXIT_INSTR_OFFSETS
	.align		4
        /*00fc*/ 	.byte	0x04, 0x1c
        /*00fe*/ 	.short	(.L_861 - .L_860)


	//   ....[0]....
.L_860:
        /*0100*/ 	.word	0x00001390


	//----- nvinfo : EIATTR_INDIRECT_BRANCH_TARGETS
	.align		4
.L_861:
        /*0104*/ 	.byte	0x04, 0x34
        /*0106*/ 	.short	(.L_863 - .L_862)


	//   ....[0]....
.L_862:
        /*0108*/ 	.word	.L_x_272@srel
        /*010c*/ 	.short	0x0
        /*010e*/ 	.short	0x0
        /*0110*/ 	.word	0x3
        /*0114*/ 	.word	.L_x_227@srel
        /*0118*/ 	.word	.L_x_274@srel
        /*011c*/ 	.word	.L_x_275@srel


	//   ....[1]....
        /*0120*/ 	.word	.L_x_276@srel
        /*0124*/ 	.short	0x0
        /*0126*/ 	.short	0x0
        /*0128*/ 	.word	0x3
        /*012c*/ 	.word	.L_x_277@srel
        /*0130*/ 	.word	.L_x_278@srel
        /*0134*/ 	.word	.L_x_275@srel


	//   ....[2]....
        /*0138*/ 	.word	.L_x_280@srel
        /*013c*/ 	.short	0x0
        /*013e*/ 	.short	0x0
        /*0140*/ 	.word	0x3
        /*0144*/ 	.word	.L_x_281@srel
        /*0148*/ 	.word	.L_x_282@srel
        /*014c*/ 	.word	.L_x_275@srel


	//   ....[3]....
        /*0150*/ 	.word	.L_x_284@srel
        /*0154*/ 	.short	0x0
        /*0156*/ 	.short	0x0
        /*0158*/ 	.word	0x3
        /*015c*/ 	.word	.L_x_285@srel
        /*0160*/ 	.word	.L_x_286@srel
        /*0164*/ 	.word	.L_x_275@srel


	//----- nvinfo : EIATTR_CRS_STACK_SIZE
	.align		4
.L_863:
        /*0168*/ 	.byte	0x04, 0x1e
        /*016a*/ 	.short	(.L_865 - .L_864)
.L_864:
        /*016c*/ 	.word	0x00000000


	//----- nvinfo : EIATTR_CBANK_PARAM_SIZE
	.align		4
.L_865:
        /*0170*/ 	.byte	0x03, 0x19
        /*0172*/ 	.short	0x0070


	//----- nvinfo : EIATTR_PARAM_CBANK
	.align		4
        /*0174*/ 	.byte	0x04, 0x0a
        /*0176*/ 	.short	(.L_867 - .L_866)
	.align		4
.L_866:
        /*0178*/ 	.word	index@(.nv.constant0._Z35CalcHourglassControlForElems_kerneliPiPdS0_S0_S0_S0_S0_S0_S0_S0_S0_S0_S0_)
        /*017c*/ 	.short	0x0380
        /*017e*/ 	.short	0x0070


	//----- nvinfo : EIATTR_SW_WAR
	.align		4
.L_867:
        /*0180*/ 	.byte	0x04, 0x36
        /*0182*/ 	.short	(.L_869 - .L_868)
.L_868:
        /*0184*/ 	.word	0x00000008
.L_869:


//--------------------- .nv.info._Z35CalcFBHourglassForceForElems_kernelPdS_S_S_S_S_S_diPiS_S_S_S_S_S_S_S_ --------------------------
	.section	.nv.info._Z35CalcFBHourglassForceForElems_kernelPdS_S_S_S_S_S_diPiS_S_S_S_S_S_S_S_,"",@"SHT_CUDA_INFO"
	.sectionflags	@""
	.align	4


	//----- nvinfo : EIATTR_CUDA_API_VERSION
	.align		4
        /*0000*/ 	.byte	0x04, 0x37
        /*0002*/ 	.short	(.L_871 - .L_870)
.L_870:
        /*0004*/ 	.word	0x00000082


	//----- nvinfo : EIATTR_KPARAM_INFO
	.align		4
.L_871:
        /*0008*/ 	.byte	0x04, 0x17
        /*000a*/ 	.short	(.L_873 - .L_872)
.L_872:
        /*000c*/ 	.word	0x00000000
        /*0010*/ 	.short	0x0011
        /*0012*/ 	.short	0x0088
        /*0014*/ 	.byte	0x00, 0xf5, 0x21, 0x00


	//----- nvinfo : EIATTR_KPARAM_INFO
	.align		4
.L_873:
        /*0018*/ 	.byte	0x04, 0x17
        /*001a*/ 	.short	(.L_875 - .L_874)
.L_874:
        /*001c*/ 	.word	0x00000000
        /*0020*/ 	.short	0x0010
        /*0022*/ 	.short	0x0080
        /*0024*/ 	.byte	0x00, 0xf5, 0x21, 0x00


	//----- nvinfo : EIATTR_KPARAM_INFO
	.align		4
.L_875:
        /*0028*/ 	.byte	0x04, 0x17
        /*002a*/ 	.short	(.L_877 - .L_876)
.L_876:
        /*002c*/ 	.word	0x00000000
        /*0030*/ 	.short	0x000f
        /*0032*/ 	.short	0x0078
        /*0034*/ 	.byte	0x00, 0xf5, 0x21, 0x00


	//----- nvinfo : EIATTR_KPARAM_INFO
	.align		4
.L_877:
        /*0038*/ 	.byte	0x04, 0x17
        /*003a*/ 	.short	(.L_879 - .L_878)
.L_878:
        /*003c*/ 	.word	0x00000000
        /*0040*/ 	.short	0x000e
        /*0042*/ 	.short	0x0070
        /*0044*/ 	.byte	0x00, 0xf5, 0x21, 0x00


	//----- nvinfo : EIATTR_KPARAM_INFO
	.align		4
.L_879:
        /*0048*/ 	.byte	0x04, 0x17
        /*004a*/ 	.short	(.L_881 - .L_880)
.L_880:
        /*004c*/ 	.word	0x00000000
        /*0050*/ 	.short	0x000d
        /*0052*/ 	.short	0x0068
        /*0054*/ 	.byte	0x00, 0xf5, 0x21, 0x00


	//----- nvinfo : EIATTR_KPARAM_INFO
	.align		4
.L_881:
        /*0058*/ 	.byte	0x04, 0x17
        /*005a*/ 	.short	(.L_883 - .L_882)
.L_882:
        /*005c*/ 	.word	0x00000000
        /*0060*/ 	.short	0x000c
        /*0062*/ 	.short	0x0060
        /*0064*/ 	.byte	0x00, 0xf5, 0x21, 0x00


	//----- nvinfo : EIATTR_KPARAM_INFO
	.align		4
.L_883:
        /*0068*/ 	.byte	0x04, 0x17
        /*006a*/ 	.short	(.L_885 - .L_884)
.L_884:
        /*006c*/ 	.word	0x00000000
        /*0070*/ 	.short	0x000b
        /*0072*/ 	.short	0x0058
        /*0074*/ 	.byte	0x00, 0xf5, 0x21, 0x00


	//----- nvinfo : EIATTR_KPARAM_INFO
	.align		4
.L_885:
        /*0078*/ 	.byte	0x04, 0x17
        /*007a*/ 	.short	(.L_887 - .L_886)
.L_886:
        /*007c*/ 	.word	0x00000000
        /*0080*/ 	.short	0x000a
        /*0082*/ 	.short	0x0050
        /*0084*/ 	.byte	0x00, 0xf5, 0x21, 0x00


	//----- nvinfo : EIATTR_KPARAM_INFO
	.align		4
.L_887:
        /*0088*/ 	.byte	0x04, 0x17
        /*008a*/ 	.short	(.L_889 - .L_888)
.L_888:
        /*008c*/ 	.word	0x00000000
        /*0090*/ 	.short	0x0009
        /*0092*/ 	.short	0x0048
        /*0094*/ 	.byte	0x00, 0xf5, 0x21, 0x00


	//----- nvinfo : EIATTR_KPARAM_INFO
	.align		4
.L_889:
        /*0098*/ 	.byte	0x04, 0x17
        /*009a*/ 	.short	(.L_891 - .L_890)
.L_890:
        /*009c*/ 	.word	0x00000000
        /*00a0*/ 	.short	0x0008
        /*00a2*/ 	.short	0x0040
        /*00a4*/ 	.byte	0x00, 0xf0, 0x11, 0x00


	//----- nvinfo : EIATTR_KPARAM_INFO
	.align		4
.L_891:
        /*00a8*/ 	.byte	0x04, 0x17
        /*00aa*/ 	.short	(.L_893 - .L_892)
.L_892:
        /*00ac*/ 	.word	0x00000000
        /*00b0*/ 	.short	0x0007
        /*00b2*/ 	.short	0x0038
        /*00b4*/ 	.byte	0x00, 0xf0, 0x21, 0x00


	//----- nvinfo : EIATTR_KPARAM_INFO
	.align		4
.L_893:
        /*00b8*/ 	.byte	0x04, 0x17
        /*00ba*/ 	.short	(.L_895 - .L_894)
.L_894:
        /*00bc*/ 	.word	0x00000000
        /*00c0*/ 	.short	0x0006
        /*00c2*/ 	.short	0x0030
        /*00c4*/ 	.byte	0x00, 0xf5, 0x21, 0x00


	//----- nvinfo : EIATTR_KPARAM_INFO
	.align		4
.L_895:
        /*00c8*/ 	.byte	0x04, 0x17
        /*00ca*/ 	.short	(.L_897 - .L_896)
.L_896:
        /*00cc*/ 	.word	0x00000000
        /*00d0*/ 	.short	0x0005
        /*00d2*/ 	.short	0x0028
        /*00d4*/ 	.byte	0x00, 0xf5, 0x21, 0x00


	//----- nvinfo : EIATTR_KPARAM_INFO
	.align		4
.L_897:
        /*00d8*/ 	.byte	0x04, 0x17
        /*00da*/ 	.short	(.L_899 - .L_898)
.L_898:
        /*00dc*/ 	.word	0x00000000
        /*00e0*/ 	.short	0x0004
        /*00e2*/ 	.short	0x0020
        /*00e4*/ 	.byte	0x00, 0xf5, 0x21, 0x00


	//----- nvinfo : EIATTR_KPARAM_INFO
	.align		4
.L_899:
        /*00e8*/ 	.byte	0x04, 0x17
        /*00ea*/ 	.short	(.L_901 - .L_900)
.L_900:
        /*00ec*/ 	.word	0x00000000
        /*00f0*/ 	.short	0x0003
        /*00f2*/ 	.short	0x0018
        /*00f4*/ 	.byte	0x00, 0xf5, 0x21, 0x00


	//----- nvinfo : EIATTR_KPARAM_INFO
	.align		4
.L_901:
        /*00f8*/ 	.byte	0x04, 0x17
        /*00fa*/ 	.short	(.L_903 - .L_902)
.L_902:
        /*00fc*/ 	.word	0x00000000
        /*0100*/ 	.short	0x0002
        /*0102*/ 	.short	0x0010
        /*0104*/ 	.byte	0x00, 0xf5, 0x21, 0x00


	//----- nvinfo : EIATTR_KPARAM_INFO
	.align		4
.L_903:
        /*0108*/ 	.byte	0x04, 0x17
        /*010a*/ 	.short	(.L_905 - .L_904)
.L_904:
        /*010c*/ 	.word	0x00000000
        /*0110*/ 	.short	0x0001
        /*0112*/ 	.short	0x0008
        /*0114*/ 	.byte	0x00, 0xf5, 0x21, 0x00


	//----- nvinfo : EIATTR_KPARAM_INFO
	.align		4
.L_905:
        /*0118*/ 	.byte	0x04, 0x17
        /*011a*/ 	.short	(.L_907 - .L_906)
.L_906:
        /*011c*/ 	.word	0x00000000
        /*0120*/ 	.short	0x0000
        /*0122*/ 	.short	0x0000
        /*0124*/ 	.byte	0x00, 0xf5, 0x21, 0x00


	//----- nvinfo : EIATTR_SPARSE_MMA_MASK
	.align		4
.L_907:
        /*0128*/ 	.byte	0x03, 0x50
        /*012a*/ 	.short	0x0000


	//----- nvinfo : EIATTR_MAXREG_COUNT
	.align		4
        /*012c*/ 	.byte	0x03, 0x1b
        /*012e*/ 	.short	0x00ff


	//----- nvinfo : EIATTR_NUM_BARRIERS
	.align		4
        /*0130*/ 	.byte	0x02, 0x4c
        /*0132*/ 	.byte	0x01
	.zero		1


	//----- nvinfo : EIATTR_MERCURY_ISA_VERSION
	.align		4
        /*0134*/ 	.byte	0x03, 0x5f
        /*0136*/ 	.short	0x0101


	//----- nvinfo : EIATTR_VRC_CTA_INIT_COUNT
	.align		4
        /*0138*/ 	.byte	0x02, 0x4a
	.zero		1
	.zero		1


	//----- nvinfo : EIATTR_EXIT_INSTR_OFFSETS
	.align		4
        /*013c*/ 	.byte	0x04, 0x1c
        /*013e*/ 	.short	(.L_909 - .L_908)


	//   ....[0]....
.L_908:
        /*0140*/ 	.word	0x00002e30


	//----- nvinfo : EIATTR_CRS_STACK_SIZE
	.align		4
.L_909:
        /*0144*/ 	.byte	0x04, 0x1e
        /*0146*/ 	.short	(.L_911 - .L_910)
.L_910:
        /*0148*/ 	.word	0x00000000


	//----- nvinfo : EIATTR_CBANK_PARAM_SIZE
	.align		4
.L_911:
        /*014c*/ 	.byte	0x03, 0x19
        /*014e*/ 	.short	0x0090


	//----- nvinfo : EIATTR_PARAM_CBANK
	.align		4
        /*0150*/ 	.byte	0x04, 0x0a
        /*0152*/ 	.short	(.L_913 - .L_912)
	.align		4
.L_912:
        /*0154*/ 	.word	index@(.nv.constant0._Z35CalcFBHourglassForceForElems_kernelPdS_S_S_S_S_S_diPiS_S_S_S_S_S_S_S_)
        /*0158*/ 	.short	0x0380
        /*015a*/ 	.short	0x0090


	//----- nvinfo : EIATTR_SW_WAR
	.align		4
.L_913:
        /*015c*/ 	.byte	0x04, 0x36
        /*015e*/ 	.short	(.L_915 - .L_914)
.L_914:
        /*0160*/ 	.word	0x00000008
.L_915:


//--------------------- .nv.info._Z30AddNodeForcesFromElems2_kerneliPiS_PdS0_S0_S0_S0_S0_ --------------------------
	.section	.nv.info._Z30AddNodeForcesFromElems2_kerneliPiS_PdS0_S0_S0_S0_S0_,"",@"SHT_CUDA_INFO"
	.sectionflags	@""
	.align	4


	//----- nvinfo : EIATTR_CUDA_API_VERSION
	.align		4
        /*0000*/ 	.byte	0x04, 0x37
        /*0002*/ 	.short	(.L_917 - .L_916)
.L_916:
        /*0004*/ 	.word	0x00000082


	//----- nvinfo : EIATTR_KPARAM_INFO
	.align		4
.L_917:
        /*0008*/ 	.byte	0x04, 0x17
        /*000a*/ 	.short	(.L_919 - .L_918)
.L_918:
        /*000c*/ 	.word	0x00000000
        /*0010*/ 	.short	0x0008
        /*0012*/ 	.short	0x0040
        /*0014*/ 	.byte	0x00, 0xf5, 0x21, 0x00


	//----- nvinfo : EIATTR_KPARAM_INFO
	.align		4
.L_919:
        /*0018*/ 	.byte	0x04, 0x17
        /*001a*/ 	.short	(.L_921 - .L_920)
.L_920:
        /*001c*/ 	.word	0x00000000
        /*0020*/ 	.short	0x0007
        /*0022*/ 	.short	0x0038
        /*0024*/ 	.byte	0x00, 0xf5, 0x21, 0x00


	//----- nvinfo : EIATTR_KPARAM_INFO
	.align		4
.L_921:
        /*0028*/ 	.byte	0x04, 0x17
        /*002a*/ 	.short	(.L_923 - .L_922)
.L_922:
        /*002c*/ 	.word	0x00000000
        /*0030*/ 	.short	0x0006
        /*0032*/ 	.short	0x0030
        /*0034*/ 	.byte	0x00, 0xf5, 0x21, 0x00


	//----- nvinfo : EIATTR_KPARAM_INFO
	.align		4
.L_923:
        /*0038*/ 	.byte	0x04, 0x17
        /*003a*/ 	.short	(.L_925 - .L_924)
.L_924:
        /*003c*/ 	.word	0x00000000
        /*0040*/ 	.short	0x0005
        /*0042*/ 	.short	0x0028
        /*0044*/ 	.byte	0x00, 0xf5, 0x21, 0x00


	//----- nvinfo : EIATTR_KPARAM_INFO
	.align		4
.L_925:
        /*0048*/ 	.byte	0x04, 0x17
        /*004a*/ 	.short	(.L_927 - .L_926)
.L_926:
        /*004c*/ 	.word	0x00000000
        /*0050*/ 	.short	0x0004
        /*0052*/ 	.short	0x0020
        /*0054*/ 	.byte	0x00, 0xf5, 0x21, 0x00


	//----- nvinfo : EIATTR_KPARAM_INFO
	.align		4
.L_927:
        /*0058*/ 	.byte	0x04, 0x17
        /*005a*/ 	.short	(.L_929 - .L_928)
.L_928:
        /*005c*/ 	.word	0x00000000
        /*0060*/ 	.short	0x0003
        /*0062*/ 	.short	0x0018
        /*0064*/ 	.byte	0x00, 0xf5, 0x21, 0x00


	//----- nvinfo : EIATTR_KPARAM_INFO
	.align		4
.L_929:
        /*0068*/ 	.byte	0x04, 0x17
        /*006a*/ 	.short	(.L_931 - .L_930)
.L_930:
        /*006c*/ 	.word	0x00000000
        /*0070*/ 	.short	0x0002
        /*0072*/ 	.short	0x0010
        /*0074*/ 	.byte	0x00, 0xf5, 0x21, 0x00


	//----- nvinfo : EIATTR_KPARAM_INFO
	.align		4
.L_931:
        /*0078*/ 	.byte	0x04, 0x17
        /*007a*/ 	.short	(.L_933 - .L_932)
.L_932:
        /*007c*/ 	.word	0x00000000
        /*0080*/ 	.short	0x0001
        /*0082*/ 	.short	0x0008
        /*0084*/ 	.byte	0x00, 0xf5, 0x21, 0x00


	//----- nvinfo : EIATTR_KPARAM_INFO
	.align		4
.L_933:
        /*0088*/ 	.byte	0x04, 0x17
        /*008a*/ 	.short	(.L_935 - .L_934)
.L_934:
        /*008c*/ 	.word	0x00000000
        /*0090*/ 	.short	0x0000
        /*0092*/ 	.short	0x0000
        /*0094*/ 	.byte	0x00, 0xf0, 0x11, 0x00


	//----- nvinfo : EIATTR_SPARSE_MMA_MASK
	.align		4
.L_935:
        /*0098*/ 	.byte	0x03, 0x50
        /*009a*/ 	.short	0x0000


	//----- nvinfo : EIATTR_MAXREG_COUNT
	.align		4
        /*009c*/ 	.byte	0x03, 0x1b
        /*009e*/ 	.short	0x00ff


	//----- nvinfo : EIATTR_MERCURY_ISA_VERSION
	.align		4
        /*00a0*/ 	.byte	0x03, 0x5f
        /*00a2*/ 	.short	0x0101


	//----- nvinfo : EIATTR_VRC_CTA_INIT_COUNT
	.align		4
        /*00a4*/ 	.byte	0x02, 0x4a
	.zero		1
	.zero		1


	//----- nvinfo : EIATTR_EXIT_INSTR_OFFSETS
	.align		4
        /*00a8*/ 	.byte	0x04, 0x1c
        /*00aa*/ 	.short	(.L_937 - .L_936)


	//   ....[0]....
.L_936:
        /*00ac*/ 	.word	0x00000070


	//   ....[1]....
        /*00b0*/ 	.word	0x00000fb0


	//----- nvinfo : EIATTR_CRS_STACK_SIZE
	.align		4
.L_937:
        /*00b4*/ 	.byte	0x04, 0x1e
        /*00b6*/ 	.short	(.L_939 - .L_938)
.L_938:
        /*00b8*/ 	.word	0x00000000


	//----- nvinfo : EIATTR_CBANK_PARAM_SIZE
	.align		4
.L_939:
        /*00bc*/ 	.byte	0x03, 0x19
        /*00be*/ 	.short	0x0048


	//----- nvinfo : EIATTR_PARAM_CBANK
	.align		4
        /*00c0*/ 	.byte	0x04, 0x0a
        /*00c2*/ 	.short	(.L_941 - .L_940)
	.align		4
.L_940:
        /*00c4*/ 	.word	index@(.nv.constant0._Z30AddNodeForcesFromElems2_kerneliPiS_PdS0_S0_S0_S0_S0_)
        /*00c8*/ 	.short	0x0380
        /*00ca*/ 	.short	0x0048


	//----- nvinfo : EIATTR_SW_WAR
	.align		4
.L_941:
        /*00cc*/ 	.byte	0x04, 0x36
        /*00ce*/ 	.short	(.L_943 - .L_942)
.L_942:
        /*00d0*/ 	.word	0x00000008
.L_943:


//--------------------- .nv.info._Z29AddNodeForcesFromElems_kerneliPiS_PdS0_S0_S0_S0_S0_ --------------------------
	.section	.nv.info._Z29AddNodeForcesFromElems_kerneliPiS_PdS0_S0_S0_S0_S0_,"",@"SHT_CUDA_INFO"
	.sectionflags	@""
	.align	4


	//----- nvinfo : EIATTR_CUDA_API_VERSION
	.align		4
        /*0000*/ 	.byte	0x04, 0x37
        /*0002*/ 	.short	(.L_945 - .L_944)
.L_944:
        /*0004*/ 	.word	0x00000082


	//----- nvinfo : EIATTR_KPARAM_INFO
	.align		4
.L_945:
        /*0008*/ 	.byte	0x04, 0x17
        /*000a*/ 	.short	(.L_947 - .L_946)
.L_946:
        /*000c*/ 	.word	0x00000000
        /*0010*/ 	.short	0x0008
        /*0012*/ 	.short	0x0040
        /*0014*/ 	.byte	0x00, 0xf5, 0x21, 0x00


	//----- nvinfo : EIATTR_KPARAM_INFO
	.align		4
.L_947:
        /*0018*/ 	.byte	0x04, 0x17
        /*001a*/ 	.short	(.L_949 - .L_948)
.L_948:
        /*001c*/ 	.word	0x00000000
        /*0020*/ 	.short	0x0007
        /*0022*/ 	.short	0x0038
        /*0024*/ 	.byte	0x00, 0xf5, 0x21, 0x00


	//----- nvinfo : EIATTR_KPARAM_INFO
	.align		4
.L_949:
        /*0028*/ 	.byte	0x04, 0x17
        /*002a*/ 	.short	(.L_951 - .L_950)
.L_950:
        /*002c*/ 	.word	0x00000000
        /*0030*/ 	.short	0x0006
        /*0032*/ 	.short	0x0030
        /*0034*/ 	.byte	0x00, 0xf5, 0x21, 0x00


	//----- nvinfo : EIATTR_KPARAM_INFO
	.align		4
.L_951:
        /*0038*/ 	.byte	0x04, 0x17
        /*003a*/ 	.short	(.L_953 - .L_952)
.L_952:
        /*003c*/ 	.word	0x00000000
        /*0040*/ 	.short	0x0005
        /*0042*/ 	.short	0x0028
        /*0044*/ 	.byte	0x00, 0xf5, 0x21, 0x00


	//----- nvinfo : EIATTR_KPARAM_INFO
	.align		4
.L_953:
        /*0048*/ 	.byte	0x04, 0x17
        /*004a*/ 	.short	(.L_955 - .L_954)
.L_954:
        /*004c*/ 	.word	0x00000000
        /*0050*/ 	.short	0x0004
        /*0052*/ 	.short	0x0020
        /*0054*/ 	.byte	0x00, 0xf5, 0x21, 0x00


	//----- nvinfo : EIATTR_KPARAM_INFO
	.align		4
.L_955:
        /*0058*/ 	.byte	0x04, 0x17
        /*005a*/ 	.short	(.L_957 - .L_956)
.L_956:
        /*005c*/ 	.word	0x00000000
        /*0060*/ 	.short	0x0003
        /*0062*/ 	.short	0x0018
        /*0064*/ 	.byte	0x00, 0xf5, 0x21, 0x00


	//----- nvinfo : EIATTR_KPARAM_INFO
	.align		4
.L_957:
        /*0068*/ 	.byte	0x04, 0x17
        /*006a*/ 	.short	(.L_959 - .L_958)
.L_958:
        /*006c*/ 	.word	0x00000000
        /*0070*/ 	.short	0x0002
        /*0072*/ 	.short	0x0010
        /*0074*/ 	.byte	0x00, 0xf5, 0x21, 0x00


	//----- nvinfo : EIATTR_KPARAM_INFO
	.align		4
.L_959:
        /*0078*/ 	.byte	0x04, 0x17
        /*007a*/ 	.short	(.L_961 - .L_960)
.L_960:
        /*007c*/ 	.word	0x00000000
        /*0080*/ 	.short	0x0001
        /*0082*/ 	.short	0x0008
        /*0084*/ 	.byte	0x00, 0xf5, 0x21, 0x00


	//----- nvinfo : EIATTR_KPARAM_INFO
	.align		4
.L_961:
        /*0088*/ 	.byte	0x04, 0x17
        /*008a*/ 	.short	(.L_963 - .L_962)
.L_962:
        /*008c*/ 	.word	0x00000000
        /*0090*/ 	.short	0x0000
        /*0092*/ 	.short	0x0000
        /*0094*/ 	.byte	0x00, 0xf0, 0x11, 0x00


	//----- nvinfo : EIATTR_SPARSE_MMA_MASK
	.align		4
.L_963:
        /*0098*/ 	.byte	0x03, 0x50
        /*009a*/ 	.short	0x0000


	//----- nvinfo : EIATTR_MAXREG_COUNT
	.align		4
        /*009c*/ 	.byte	0x03, 0x1b
        /*009e*/ 	.short	0x00ff


	//----- nvinfo : EIATTR_MERCURY_ISA_VERSION
	.align		4
        /*00a0*/ 	.byte	0x03, 0x5f
        /*00a2*/ 	.short	0x0101


	//----- nvinfo : EIATTR_VRC_CTA_INIT_COUNT
	.align		4
        /*00a4*/ 	.byte	0x02, 0x4a
	.zero		1
	.zero		1


	//----- nvinfo : EIATTR_EXIT_INSTR_OFFSETS
	.align		4
        /*00a8*/ 	.byte	0x04, 0x1c
        /*00aa*/ 	.short	(.L_965 - .L_964)


	//   ....[0]....
.L_964:
        /*00ac*/ 	.word	0x00000070


	//   ....[1]....
        /*00b0*/ 	.word	0x00000f50


	//----- nvinfo : EIATTR_CRS_STACK_SIZE
	.align		4
.L_965:
        /*00b4*/ 	.byte	0x04, 0x1e
        /*00b6*/ 	.short	(.L_967 - .L_966)
.L_966:
        /*00b8*/ 	.word	0x00000000


	//----- nvinfo : EIATTR_CBANK_PARAM_SIZE
	.align		4
.L_967:
        /*00bc*/ 	.byte	0x03, 0x19
        /*00be*/ 	.short	0x0048


	//----- nvinfo : EIATTR_PARAM_CBANK
	.align		4
        /*00c0*/ 	.byte	0x04, 0x0a
        /*00c2*/ 	.short	(.L_969 - .L_968)
	.align		4
.L_968:
        /*00c4*/ 	.word	index@(.nv.constant0._Z29AddNodeForcesFromElems_kerneliPiS_PdS0_S0_S0_S0_S0_)
        /*00c8*/ 	.short	0x0380
        /*00ca*/ 	.short	0x0048


	//----- nvinfo : EIATTR_SW_WAR
	.align		4
.L_969:
        /*00cc*/ 	.byte	0x04, 0x36
        /*00ce*/ 	.short	(.L_971 - .L_970)
.L_970:
        /*00d0*/ 	.word	0x00000008
.L_971:


//--------------------- .nv.info._Z30IntegrateStressForElems_kerneliPiPdS0_S0_S0_S0_S0_S0_S0_S0_S0_ --------------------------
	.section	.nv.info._Z30IntegrateStressForElems_kerneliPiPdS0_S0_S0_S0_S0_S0_S0_S0_S0_,"",@"SHT_CUDA_INFO"
	.sectionflags	@""
	.align	4


	//----- nvinfo : EIATTR_CUDA_API_VERSION
	.align		4
        /*0000*/ 	.byte	0x04, 0x37
        /*0002*/ 	.short	(.L_973 - .L_972)
.L_972:
        /*0004*/ 	.word	0x00000082


	//----- nvinfo : EIATTR_KPARAM_INFO
	.align		4
.L_973:
        /*0008*/ 	.byte	0x04, 0x17
        /*000a*/ 	.short	(.L_975 - .L_974)
.L_974:
        /*000c*/ 	.word	0x00000000
        /*0010*/ 	.short	0x000b
        /*0012*/ 	.short	0x0058
        /*0014*/ 	.byte	0x00, 0xf5, 0x21, 0x00


	//----- nvinfo : EIATTR_KPARAM_INFO
	.align		4
.L_975:
        /*0018*/ 	.byte	0x04, 0x17
        /*001a*/ 	.short	(.L_977 - .L_976)
.L_976:
        /*001c*/ 	.word	0x00000000
        /*0020*/ 	.short	0x000a
        /*0022*/ 	.short	0x0050
        /*0024*/ 	.byte	0x00, 0xf5, 0x21, 0x00


	//----- nvinfo : EIATTR_KPARAM_INFO
	.align		4
.L_977:
        /*0028*/ 	.byte	0x04, 0x17
        /*002a*/ 	.short	(.L_979 - .L_978)
.L_978:
        /*002c*/ 	.word	0x00000000
        /*0030*/ 	.short	0x0009
        /*0032*/ 	.short	0x0048
        /*0034*/ 	.byte	0x00, 0xf5, 0x21, 0x00


	//----- nvinfo : EIATTR_KPARAM_INFO
	.align		4
.L_979:
        /*0038*/ 	.byte	0x04, 0x17
        /*003a*/ 	.short	(.L_981 - .L_980)
.L_980:
        /*003c*/ 	.word	0x00000000
        /*0040*/ 	.short	0x0008
        /*0042*/ 	.short	0x0040
        /*0044*/ 	.byte	0x00, 0xf5, 0x21, 0x00


	//----- nvinfo : EIATTR_KPARAM_INFO
	.align		4
.L_981:
        /*0048*/ 	.byte	0x04, 0x17
        /*004a*/ 	.short	(.L_983 - .L_982)
.L_982:
        /*004c*/ 	.word	0x00000000
        /*0050*/ 	.short	0x0007
        /*0052*/ 	.short	0x0038
        /*0054*/ 	.byte	0x00, 0xf5, 0x21, 0x00


	//----- nvinfo : EIATTR_KPARAM_INFO
	.align		4
.L_983:
        /*0058*/ 	.byte	0x04, 0x17
        /*005a*/ 	.short	(.L_985 - .L_984)
.L_984:
        /*005c*/ 	.word	0x00000000
        /*0060*/ 	.short	0x0006
        /*0062*/ 	.short	0x0030
        /*0064*/ 	.byte	0x00, 0xf5, 0x21, 0x00


	//----- nvinfo : EIATTR_KPARAM_INFO
	.align		4
.L_985:
        /*0068*/ 	.byte	0x04, 0x17
        /*006a*/ 	.short	(.L_987 - .L_986)
.L_986:
        /*006c*/ 	.word	0x00000000
        /*0070*/ 	.short	0x0005
        /*0072*/ 	.short	0x0028
        /*0074*/ 	.byte	0x00, 0xf5, 0x21, 0x00


	//----- nvinfo : EIATTR_KPARAM_INFO
	.align		4
.L_987:
        /*0078*/ 	.byte	0x04, 0x17
        /*007a*/ 	.short	(.L_989 - .L_988)
.L_988:
        /*007c*/ 	.word	0x00000000
        /*0080*/ 	.short	0x0004
        /*0082*/ 	.short	0x0020
        /*0084*/ 	.byte	0x00, 0xf5, 0x21, 0x00


	//----- nvinfo : EIATTR_KPARAM_INFO
	.align		4
.L_989:
        /*0088*/ 	.byte	0x04, 0x17
        /*008a*/ 	.short	(.L_991 - .L_990)
.L_990:
        /*008c*/ 	.word	0x00000000
        /*0090*/ 	.short	0x0003
        /*0092*/ 	.short	0x0018
        /*0094*/ 	.byte	0x00, 0xf5, 0x21, 0x00


	//----- nvinfo : EIATTR_KPARAM_INFO
	.align		4
.L_991:
        /*0098*/ 	.byte	0x04, 0x17
        /*009a*/ 	.short	(.L_993 - .L_992)
.L_992:
        /*009c*/ 	.word	0x00000000
        /*00a0*/ 	.short	0x0002
        /*00a2*/ 	.short	0x0010
        /*00a4*/ 	.byte	0x00, 0xf5, 0x21, 0x00


	//----- nvinfo : EIATTR_KPARAM_INFO
	.align		4
.L_993:
        /*00a8*/ 	.byte	0x04, 0x17
        /*00aa*/ 	.short	(.L_995 - .L_994)
.L_994:
        /*00ac*/ 	.word	0x00000000
        /*00b0*/ 	.short	0x0001
        /*00b2*/ 	.short	0x0008
        /*00b4*/ 	.byte	0x00, 0xf5, 0x21, 0x00


	//----- nvinfo : EIATTR_KPARAM_INFO
	.align		4
.L_995:
        /*00b8*/ 	.byte	0x04, 0x17
        /*00ba*/ 	.short	(.L_997 - .L_996)
.L_996:
        /*00bc*/ 	.word	0x00000000
        /*00c0*/ 	.short	0x0000
        /*00c2*/ 	.short	0x0000
        /*00c4*/ 	.byte	0x00, 0xf0, 0x11, 0x00


	//----- nvinfo : EIATTR_SPARSE_MMA_MASK
	.align		4
.L_997:
        /*00c8*/ 	.byte	0x03, 0x50
        /*00ca*/ 	.short	0x0000


	//----- nvinfo : EIATTR_MAXREG_COUNT
	.align		4
        /*00cc*/ 	.byte	0x03, 0x1b
        /*00ce*/ 	.short	0x00ff


	//----- nvinfo : EIATTR_MERCURY_ISA_VERSION
	.align		4
        /*00d0*/ 	.byte	0x03, 0x5f
        /*00d2*/ 	.short	0x0101


	//----- nvinfo : EIATTR_VRC_CTA_INIT_COUNT
	.align		4
        /*00d4*/ 	.byte	0x02, 0x4a
	.zero		1
	.zero		1


	//----- nvinfo : EIATTR_EXIT_INSTR_OFFSETS
	.align		4
        /*00d8*/ 	.byte	0x04, 0x1c
        /*00da*/ 	.short	(.L_999 - .L_998)


	//   ....[0]....
.L_998:
        /*00dc*/ 	.word	0x00000070


	//   ....[1]....
        /*00e0*/ 	.word	0x00001c20


	//----- nvinfo : EIATTR_CBANK_PARAM_SIZE
	.align		4
.L_999:
        /*00e4*/ 	.byte	0x03, 0x19
        /*00e6*/ 	.short	0x0060


	//----- nvinfo : EIATTR_PARAM_CBANK
	.align		4
        /*00e8*/ 	.byte	0x04, 0x0a
        /*00ea*/ 	.short	(.L_1001 - .L_1000)
	.align		4
.L_1000:
        /*00ec*/ 	.word	index@(.nv.constant0._Z30IntegrateStressForElems_kerneliPiPdS0_S0_S0_S0_S0_S0_S0_S0_S0_)
        /*00f0*/ 	.short	0x0380
        /*00f2*/ 	.short	0x0060


	//----- nvinfo : EIATTR_SW_WAR
	.align		4
.L_1001:
        /*00f4*/ 	.byte	0x04, 0x36
        /*00f6*/ 	.short	(.L_1003 - .L_1002)
.L_1002:
        /*00f8*/ 	.word	0x00000008
.L_1003:


//--------------------- .nv.info._Z30InitStressTermsForElems_kerneliPdS_S_S_S_ --------------------------
	.section	.nv.info._Z30InitStressTermsForElems_kerneliPdS_S_S_S_,"",@"SHT_CUDA_INFO"
	.sectionflags	@""
	.align	4


	//----- nvinfo : EIATTR_CUDA_API_VERSION
	.align		4
        /*0000*/ 	.byte	0x04, 0x37
        /*0002*/ 	.short	(.L_1005 - .L_1004)
.L_1004:
        /*0004*/ 	.word	0x00000082


	//----- nvinfo : EIATTR_KPARAM_INFO
	.align		4
.L_1005:
        /*0008*/ 	.byte	0x04, 0x17
        /*000a*/ 	.short	(.L_1007 - .L_1006)
.L_1006:
        /*000c*/ 	.word	0x00000000
        /*0010*/ 	.short	0x0005
        /*0012*/ 	.short	0x0028
        /*0014*/ 	.byte	0x00, 0xf5, 0x21, 0x00


	//----- nvinfo : EIATTR_KPARAM_INFO
	.align		4
.L_1007:
        /*0018*/ 	.byte	0x04, 0x17
        /*001a*/ 	.short	(.L_1009 - .L_1008)
.L_1008:
        /*001c*/ 	.word	0x00000000
        /*0020*/ 	.short	0x0004
        /*0022*/ 	.short	0x0020
        /*0024*/ 	.byte	0x00, 0xf5, 0x21, 0x00


	//----- nvinfo : EIATTR_KPARAM_INFO
	.align		4
.L_1009:
        /*0028*/ 	.byte	0x04, 0x17
        /*002a*/ 	.short	(.L_1011 - .L_1010)
.L_1010:
        /*002c*/ 	.word	0x00000000
        /*0030*/ 	.short	0x0003
        /*0032*/ 	.short	0x0018
        /*0034*/ 	.byte	0x00, 0xf5, 0x21, 0x00


	//----- nvinfo : EIATTR_KPARAM_INFO
	.align		4
.L_1011:
        /*0038*/ 	.byte	0x04, 0x17
        /*003a*/ 	.short	(.L_1013 - .L_1012)
.L_1012:
        /*003c*/ 	.word	0x00000000
        /*0040*/ 	.short	0x0002
        /*0042*/ 	.short	0x0010
        /*0044*/ 	.byte	0x00, 0xf5, 0x21, 0x00


	//----- nvinfo : EIATTR_KPARAM_INFO
	.align		4
.L_1013:
        /*0048*/ 	.byte	0x04, 0x17
        /*004a*/ 	.short	(.L_1015 - .L_1014)
.L_1014:
        /*004c*/ 	.word	0x00000000
        /*0050*/ 	.short	0x0001
        /*0052*/ 	.short	0x0008
        /*0054*/ 	.byte	0x00, 0xf5, 0x21, 0x00


	//----- nvinfo : EIATTR_KPARAM_INFO
	.align		4
.L_1015:
        /*0058*/ 	.byte	0x04, 0x17
        /*005a*/ 	.short	(.L_1017 - .L_1016)
.L_1016:
        /*005c*/ 	.word	0x00000000
        /*0060*/ 	.short	0x0000
        /*0062*/ 	.short	0x0000
        /*0064*/ 	.byte	0x00, 0xf0, 0x11, 0x00


	//----- nvinfo : EIATTR_SPARSE_MMA_MASK
	.align		4
.L_1017:
        /*0068*/ 	.byte	0x03, 0x50
        /*006a*/ 	.short	0x0000


	//----- nvinfo : EIATTR_MAXREG_COUNT
	.align		4
        /*006c*/ 	.byte	0x03, 0x1b
        /*006e*/ 	.short	0x00ff


	//----- nvinfo : EIATTR_MERCURY_ISA_VERSION
	.align		4
        /*0070*/ 	.byte	0x03, 0x5f
        /*0072*/ 	.short	0x0101


	//----- nvinfo : EIATTR_VRC_CTA_INIT_COUNT
	.align		4
        /*0074*/ 	.byte	0x02, 0x4a
	.zero		1
	.zero		1


	//----- nvinfo : EIATTR_EXIT_INSTR_OFFSETS
	.align		4
        /*0078*/ 	.byte	0x04, 0x1c
        /*007a*/ 	.short	(.L_1019 - .L_1018)


	//   ....[0]....
.L_1018:
        /*007c*/ 	.word	0x00000070


	//   ....[1]....
        /*0080*/ 	.word	0x00000190


	//----- nvinfo : EIATTR_CBANK_PARAM_SIZE
	.align		4
.L_1019:
        /*0084*/ 	.byte	0x03, 0x19
        /*0086*/ 	.short	0x0030


	//----- nvinfo : EIATTR_PARAM_CBANK
	.align		4
        /*0088*/ 	.byte	0x04, 0x0a
        /*008a*/ 	.short	(.L_1021 - .L_1020)
	.align		4
.L_1020:
        /*008c*/ 	.word	index@(.nv.constant0._Z30InitStressTermsForElems_kerneliPdS_S_S_S_)
        /*0090*/ 	.short	0x0380
        /*0092*/ 	.short	0x0030


	//----- nvinfo : EIATTR_SW_WAR
	.align		4
.L_1021:
        /*0094*/ 	.byte	0x04, 0x36
        /*0096*/ 	.short	(.L_1023 - .L_1022)
.L_1022:
        /*0098*/ 	.word	0x00000008
.L_1023:


//--------------------- .nv.callgraph             --------------------------
	.section	.nv.callgraph,"",@"SHT_CUDA_CALLGRAPH"
	.align	4
	.sectionentsize	8
	.align		4
        /*0000*/ 	.word	0x00000000
	.align		4
        /*0004*/ 	.word	0xffffffff
	.align		4
        /*0008*/ 	.word	0x00000000
	.align		4
        /*000c*/ 	.word	0xfffffffe
	.align		4
        /*0010*/ 	.word	0x00000000
	.align		4
        /*0014*/ 	.word	0xfffffffd
	.align		4
        /*0018*/ 	.word	0x00000000
	.align		4
        /*001c*/ 	.word	0xfffffffc


//--------------------- .nv.constant2._Z35CalcHourglassControlForElems_kerneliPiPdS0_S0_S0_S0_S0_S0_S0_S0_S0_S0_S0_ --------------------------
	.section	.nv.constant2._Z35CalcHourglassControlForElems_kerneliPiPdS0_S0_S0_S0_S0_S0_S0_S0_S0_S0_S0_,"a",@progbits
	.sectionflags	@""
	.align	4
.nv.constant2._Z35CalcHourglassControlForElems_kerneliPiPdS0_S0_S0_S0_S0_S0_S0_S0_S0_S0_S0_:
        /*0000*/ 	.byte	0x20, 0x07, 0x00, 0x00, 0x70, 0x02, 0x00, 0x00, 0xc0, 0x06, 0x00, 0x00, 0xb0, 0x03, 0x00, 0x00
        /*0010*/ 	.byte	0x40, 0x03, 0x00, 0x00, 0xc0, 0x06, 0x00, 0x00, 0x10, 0x05, 0x00, 0x00, 0xa0, 0x04, 0x00, 0x00
        /*0020*/ 	.byte	0xc0, 0x06, 0x00, 0x00, 0x50, 0x06, 0x00, 0x00, 0xe0, 0x05, 0x00, 0x00, 0xc0, 0x06, 0x00, 0x00


//--------------------- .text._Z34CalcHydroConstraintForElems_kernelidPiPdS0_ --------------------------
	.section	.text._Z34CalcHydroConstraintForElems_kernelidPiPdS0_,"ax",@progbits
	.align	128
        .global         _Z34CalcHydroConstraintForElems_kernelidPiPdS0_
        .type           _Z34CalcHydroConstraintForElems_kernelidPiPdS0_,@function
        .size           _Z34CalcHydroConstraintForElems_kernelidPiPdS0_,(.L_x_288 - _Z34CalcHydroConstraintForElems_kernelidPiPdS0_)
        .other          _Z34CalcHydroConstraintForElems_kernelidPiPdS0_,@"STO_CUDA_ENTRY STV_DEFAULT"
_Z34CalcHydroConstraintForElems_kernelidPiPdS0_:
.text._Z34CalcHydroConstraintForElems_kernelidPiPdS0_:
[----:B------:R-:W-:Y:S01]  /*0000*/  LDC R1, c[0x0][0x37c] ;  /* 0x0000df00ff017b82 */ /* 0x000fe20000000800 */
[----:B------:R-:W0:Y:S01]  /*0010*/  S2R R11, SR_CTAID.X ;  /* 0x00000000000b7919 */ /* 0x000e220000002500 */
[----:B------:R-:W0:Y:S01]  /*0020*/  LDCU UR4, c[0x0][0x360] ;  /* 0x00006c00ff0477ac */ /* 0x000e220008000800 */
[----:B------:R-:W-:Y:S01]  /*0030*/  BSSY.RECONVERGENT B0, `(.L_x_0) ;  /* 0x0000033000007945 */ /* 0x000fe20003800200 */
[----:B------:R-:W-:Y:S01]  /*0040*/  IMAD.MOV.U32 R4, RZ, RZ, 0x78b58c40 ;  /* 0x78b58c40ff047424 */ /* 0x000fe200078e00ff */
[----:B------:R-:W0:Y:S01]  /*0050*/  S2R R0, SR_TID.X ;  /* 0x0000000000007919 */ /* 0x000e220000002100 */
[----:B------:R-:W1:Y:S01]  /*0060*/  LDCU UR5, c[0x0][0x380] ;  /* 0x00007000ff0577ac */ /* 0x000e620008000800 */
[----:B------:R-:W-:Y:S01]  /*0070*/  IMAD.MOV.U32 R5, RZ, RZ, 0x4415af1d ;  /* 0x4415af1dff057424 */ /* 0x000fe200078e00ff */
[----:B------:R-:W2:Y:S01]  /*0080*/  LDCU.64 UR8, c[0x0][0x358] ;  /* 0x00006b00ff0877ac */ /* 0x000ea20008000a00 */
[----:B0-----:R-:W-:-:S05]  /*0090*/  IMAD R7, R11, UR4, R0 ;  /* 0x000000040b077c24 */ /* 0x001fca000f8e0200 */
[----:B-1----:R-:W-:-:S13]  /*00a0*/  ISETP.GE.AND P0, PT, R7, UR5, PT ;  /* 0x0000000507007c0c */ /* 0x002fda000bf06270 */
[----:B--2---:R-:W-:Y:S05]  /*00b0*/  @P0 BRA `(.L_x_1) ;  /* 0x0000000000a80947 */ /* 0x004fea0003800000 */
[----:B------:R-:W0:Y:S02]  /*00c0*/  LDC.64 R2, c[0x0][0x390] ;  /* 0x0000e400ff027b82 */ /* 0x000e240000000a00 */
[----:B0-----:R-:W-:-:S06]  /*00d0*/  IMAD.WIDE R2, R7, 0x4, R2 ;  /* 0x0000000407027825 */ /* 0x001fcc00078e0202 */
[----:B------:R-:W0:Y:S01]  /*00e0*/  LDC.64 R6, c[0x0][0x398] ;  /* 0x0000e600ff067b82 */ /* 0x000e220000000a00 */
[----:B------:R-:W0:Y:S02]  /*00f0*/  LDG.E R3, desc[UR8][R2.64] ;  /* 0x0000000802037981 */ /* 0x000e24000c1e1900 */
[----:B0-----:R-:W-:-:S06]  /*0100*/  IMAD.WIDE R6, R3, 0x8, R6 ;  /* 0x0000000803067825 */ /* 0x001fcc00078e0206 */
[----:B------:R-:W2:Y:S02]  /*0110*/  LDG.E.64 R6, desc[UR8][R6.64] ;  /* 0x0000000806067981 */ /* 0x000ea4000c1e1b00 */
[----:B--2---:R-:W-:-:S14]  /*0120*/  DSETP.NEU.AND P0, PT, R6, RZ, PT ;  /* 0x000000ff0600722a */ /* 0x004fdc0003f0d000 */
[----:B------:R-:W-:Y:S05]  /*0130*/  @!P0 BRA `(.L_x_1) ;  /* 0x0000000000888947 */ /* 0x000fea0003800000 */
[----:B------:R-:W-:Y:S01]  /*0140*/  UMOV UR4, 0xc924223 ;  /* 0x0c92422300047882 */ /* 0x000fe20000000000 */
[----:B------:R-:W-:Y:S01]  /*0150*/  UMOV UR5, 0x3bc79ca1 ;  /* 0x3bc79ca100057882 */ /* 0x000fe20000000000 */
[----:B------:R-:W-:Y:S01]  /*0160*/  IMAD.MOV.U32 R2, RZ, RZ, 0x1 ;  /* 0x00000001ff027424 */ /* 0x000fe200078e00ff */
[----:B------:R-:W-:Y:S01]  /*0170*/  DADD R6, |R6|, UR4 ;  /* 0x0000000406067e29 */ /* 0x000fe20008000200 */
[----:B------:R-:W0:Y:S01]  /*0180*/  LDC R10, c[0x0][0x38c] ;  /* 0x0000e300ff0a7b82 */ /* 0x000e220000000800 */
[----:B------:R-:W1:Y:S01]  /*0190*/  LDCU.64 UR4, c[0x0][0x388] ;  /* 0x00007100ff0477ac */ /* 0x000e620008000a00 */
[----:B------:R-:W-:Y:S03]  /*01a0*/  BSSY.RECONVERGENT B1, `(.L_x_2) ;  /* 0x0000012000017945 */ /* 0x000fe60003800200 */
[----:B------:R-:W2:Y:S02]  /*01b0*/  MUFU.RCP64H R3, R7 ;  /* 0x0000000700037308 */ /* 0x000ea40000001800 */
[----:B--2---:R-:W-:Y:S01]  /*01c0*/  DFMA R4, -R6, R2, 1 ;  /* 0x3ff000000604742b */ /* 0x004fe20000000102 */
[----:B0-----:R-:W-:-:S07]  /*01d0*/  FSETP.GEU.AND P1, PT, |R10|, 6.5827683646048100446e-37, PT ;  /* 0x036000000a00780b */ /* 0x001fce0003f2e200 */
[----:B------:R-:W-:-:S08]  /*01e0*/  DFMA R4, R4, R4, R4 ;  /* 0x000000040404722b */ /* 0x000fd00000000004 */
[----:B------:R-:W-:-:S08]  /*01f0*/  DFMA R4, R2, R4, R2 ;  /* 0x000000040204722b */ /* 0x000fd00000000002 */
[----:B------:R-:W-:-:S08]  /*0200*/  DFMA R2, -R6, R4, 1 ;  /* 0x3ff000000602742b */ /* 0x000fd00000000104 */
[----:B------:R-:W-:-:S08]  /*0210*/  DFMA R2, R4, R2, R4 ;  /* 0x000000020402722b */ /* 0x000fd00000000004 */
[----:B-1----:R-:W-:-:S08]  /*0220*/  DMUL R4, R2, UR4 ;  /* 0x0000000402047c28 */ /* 0x002fd00008000000 */
[----:B------:R-:W-:-:S08]  /*0230*/  DFMA R8, -R6, R4, UR4 ;  /* 0x0000000406087e2b */ /* 0x000fd00008000104 */
[----:B------:R-:W-:-:S10]  /*0240*/  DFMA R2, R2, R8, R4 ;  /* 0x000000080202722b */ /* 0x000fd40000000004 */
[----:B------:R-:W-:-:S05]  /*0250*/  FFMA R4, RZ, R7, R3 ;  /* 0x00000007ff047223 */ /* 0x000fca0000000003 */
[----:B------:R-:W-:-:S13]  /*0260*/  FSETP.GT.AND P0, PT, |R4|, 1.469367938527859385e-39, PT ;  /* 0x001000000400780b */ /* 0x000fda0003f04200 */
[----:B------:R-:W-:Y:S05]  /*0270*/  @P0 BRA P1, `(.L_x_3) ;  /* 0x0000000000100947 */ /* 0x000fea0000800000 */
[----:B------:R-:W-:-:S07]  /*0280*/  MOV R10, 0x2a0 ;  /* 0x000002a0000a7802 */ /* 0x000fce0000000f00 */
[----:B------:R-:W-:Y:S05]  /*0290*/  CALL.REL.NOINC `($__internal_0_$__cuda_sm20_div_rn_f64_full) ;  /* 0x00000004004c7944 */ /* 0x000fea0003c00000 */
[----:B------:R-:W-:Y:S02]  /*02a0*/  IMAD.MOV.U32 R2, RZ, RZ, R14 ;  /* 0x000000ffff027224 */ /* 0x000fe400078e000e */
[----:B------:R-:W-:-:S07]  /*02b0*/  IMAD.MOV.U32 R3, RZ, RZ, R15 ;  /* 0x000000ffff037224 */ /* 0x000fce00078e000f */
.L_x_3:
[----:B------:R-:W-:Y:S05]  /*02c0*/  BSYNC.RECONVERGENT B1 ;  /* 0x0000000000017941 */ /* 0x000fea0003800200 */
.L_x_2:
[----:B------:R-:W-:Y:S01]  /*02d0*/  UMOV UR4, 0x78b58c40 ;  /* 0x78b58c4000047882 */ /* 0x000fe20000000000 */
[----:B------:R-:W-:Y:S01]  /*02e0*/  UMOV UR5, 0x4415af1d ;  /* 0x4415af1d00057882 */ /* 0x000fe20000000000 */
[----:B------:R-:W-:Y:S01]  /*02f0*/  IMAD.MOV.U32 R4, RZ, RZ, R3 ;  /* 0x000000ffff047224 */ /* 0x000fe200078e0003 */
[----:B------:R-:W-:Y:S01]  /*0300*/  DSETP.MIN.AND P0, P1, R2, UR4, PT ;  /* 0x0000000402007e2a */ /* 0x000fe2000b900000 */
[----:B------:R-:W-:Y:S02]  /*0310*/  UMOV UR6, UR5 ;  /* 0x0000000500067c82 */ /* 0x000fe40008000000 */
[----:B------:R-:W-:-:S03]  /*0320*/  IMAD.U32 R6, RZ, RZ, UR6 ;  /* 0x00000006ff067e24 */ /* 0x000fc6000f8e00ff */
[----:B------:R-:W-:Y:S02]  /*0330*/  FSEL R5, R4, UR6, P0 ;  /* 0x0000000604057c08 */ /* 0x000fe40008000000 */
[----:B------:R-:W-:-:S06]  /*0340*/  SEL R4, R2, UR4, P0 ;  /* 0x0000000402047c07 */ /* 0x000fcc0008000000 */
[----:B------:R-:W-:-:S07]  /*0350*/  @P1 LOP3.LUT R5, R6, 0x80000, RZ, 0xfc, !PT ;  /* 0x0008000006051812 */ /* 0x000fce00078efcff */
.L_x_1:
[----:B------:R-:W-:Y:S05]  /*0360*/  BSYNC.RECONVERGENT B0 ;  /* 0x0000000000007941 */ /* 0x000fea0003800200 */
.L_x_0:
[----:B------:R-:W0:Y:S01]  /*0370*/  S2UR UR5, SR_CgaCtaId ;  /* 0x00000000000579c3 */ /* 0x000e220000008800 */
[----:B------:R-:W-:Y:S01]  /*0380*/  UMOV UR4, 0x400 ;  /* 0x0000040000047882 */ /* 0x000fe20000000000 */
[C---:B------:R-:W-:Y:S01]  /*0390*/  ISETP.GT.U32.AND P1, PT, R0.reuse, 0x7f, PT ;  /* 0x0000007f0000780c */ /* 0x040fe20003f24070 */
[----:B------:R-:W-:Y:S01]  /*03a0*/  BSSY.RECONVERGENT B0, `(.L_x_4) ;  /* 0x000003b000007945 */ /* 0x000fe20003800200 */
[C---:B------:R-:W-:Y:S02]  /*03b0*/  ISETP.GT.U32.AND P0, PT, R0.reuse, 0x3f, PT ;  /* 0x0000003f0000780c */ /* 0x040fe40003f04070 */
[----:B------:R-:W-:Y:S01]  /*03c0*/  ISETP.GT.U32.AND P3, PT, R0, 0x1f, PT ;  /* 0x0000001f0000780c */ /* 0x000fe20003f64070 */
[----:B0-----:R-:W-:-:S06]  /*03d0*/  ULEA UR4, UR5, UR4, 0x18 ;  /* 0x0000000405047291 */ /* 0x001fcc000f8ec0ff */
[----:B------:R-:W-:-:S05]  /*03e0*/  LEA R2, R0, UR4, 0x3 ;  /* 0x0000000400027c11 */ /* 0x000fca000f8e18ff */
[----:B------:R-:W-:Y:S01]  /*03f0*/  STS.64 [R2], R4 ;  /* 0x0000000402007388 */ /* 0x000fe20000000a00 */
[----:B------:R-:W-:Y:S06]  /*0400*/  BAR.SYNC.DEFER_BLOCKING 0x0 ;  /* 0x0000000000007b1d */ /* 0x000fec0000010000 */
[----:B------:R-:W-:Y:S04]  /*0410*/  @!P1 LDS.64 R6, [R2] ;  /* 0x0000000002069984 */ /* 0x000fe80000000a00 */
[----:B------:R-:W0:Y:S02]  /*0420*/  @!P1 LDS.64 R8, [R2+0x400] ;  /* 0x0004000002089984 */ /* 0x000e240000000a00 */
[----:B0-----:R-:W-:-:S06]  /*0430*/  @!P1 DSETP.GEU.AND P2, PT, R6, R8, PT ;  /* 0x000000080600922a */ /* 0x001fcc0003f4e000 */
[----:B------:R-:W-:Y:S02]  /*0440*/  @!P1 FSEL R8, R6, R8, !P2 ;  /* 0x0000000806089208 */ /* 0x000fe40005000000 */
[----:B------:R-:W-:-:S05]  /*0450*/  @!P1 FSEL R9, R7, R9, !P2 ;  /* 0x0000000907099208 */ /* 0x000fca0005000000 */
[----:B------:R-:W-:Y:S01]  /*0460*/  @!P1 STS.64 [R2], R8 ;  /* 0x0000000802009388 */ /* 0x000fe20000000a00 */
[----:B------:R-:W-:Y:S01]  /*0470*/  BAR.SYNC.DEFER_BLOCKING 0x0 ;  /* 0x0000000000007b1d */ /* 0x000fe20000010000 */
[----:B------:R-:W-:-:S05]  /*0480*/  ISETP.NE.AND P1, PT, R0, RZ, PT ;  /* 0x000000ff0000720c */ /* 0x000fca0003f25270 */
[----:B------:R-:W-:Y:S04]  /*0490*/  @!P0 LDS.64 R6, [R2] ;  /* 0x0000000002068984 */ /* 0x000fe80000000a00 */
[----:B------:R-:W0:Y:S02]  /*04a0*/  @!P0 LDS.64 R4, [R2+0x200] ;  /* 0x0002000002048984 */ /* 0x000e240000000a00 */
[----:B0-----:R-:W-:-:S06]  /*04b0*/  @!P0 DSETP.GEU.AND P2, PT, R6, R4, PT ;  /* 0x000000040600822a */ /* 0x001fcc0003f4e000 */
[----:B------:R-:W-:Y:S02]  /*04c0*/  @!P0 FSEL R4, R6, R4, !P2 ;  /* 0x0000000406048208 */ /* 0x000fe40005000000 */
[----:B------:R-:W-:-:S05]  /*04d0*/  @!P0 FSEL R5, R7, R5, !P2 ;  /* 0x0000000507058208 */ /* 0x000fca0005000000 */
[----:B------:R0:W-:Y:S01]  /*04e0*/  @!P0 STS.64 [R2], R4 ;  /* 0x0000000402008388 */ /* 0x0001e20000000a00 */
[----:B------:R-:W-:Y:S06]  /*04f0*/  BAR.SYNC.DEFER_BLOCKING 0x0 ;  /* 0x0000000000007b1d */ /* 0x000fec0000010000 */
[----:B------:R-:W-:Y:S05]  /*0500*/  @P3 BRA `(.L_x_5) ;  /* 0x0000000000903947 */ /* 0x000fea0003800000 */
[----:B0-----:R-:W-:Y:S04]  /*0510*/  LDS.64 R4, [R2] ;  /* 0x0000000002047984 */ /* 0x001fe80000000a00 */
[----:B------:R-:W0:Y:S02]  /*0520*/  LDS.64 R6, [R2+0x100] ;  /* 0x0001000002067984 */ /* 0x000e240000000a00 */
[----:B0-----:R-:W-:-:S14]  /*0530*/  DSETP.GEU.AND P0, PT, R4, R6, PT ;  /* 0x000000060400722a */ /* 0x001fdc0003f0e000 */
[----:B------:R-:W-:Y:S04]  /*0540*/  @!P0 LDS.64 R4, [R2] ;  /* 0x0000000002048984 */ /* 0x000fe80000000a00 */
[----:B------:R-:W0:Y:S04]  /*0550*/  @P0 LDS.64 R4, [R2+0x100] ;  /* 0x0001000002040984 */ /* 0x000e280000000a00 */
[----:B0-----:R-:W-:Y:S04]  /*0560*/  STS.64 [R2], R4 ;  /* 0x0000000402007388 */ /* 0x001fe80000000a00 */
[----:B------:R-:W-:Y:S04]  /*0570*/  LDS.64 R6, [R2] ;  /* 0x0000000002067984 */ /* 0x000fe80000000a00 */
        /* <DEDUP_REMOVED lines=28> */
[----:B0-----:R1:W-:Y:S02]  /*0740*/  STS.64 [R2], R8 ;  /* 0x0000000802007388 */ /* 0x0013e40000000a00 */
.L_x_5:
[----:B------:R-:W-:Y:S05]  /*0750*/  BSYNC.RECONVERGENT B0 ;  /* 0x0000000000007941 */ /* 0x000fea0003800200 */
.L_x_4:
[----:B------:R-:W-:Y:S06]  /*0760*/  BAR.SYNC.DEFER_BLOCKING 0x0 ;  /* 0x0000000000007b1d */ /* 0x000fec0000010000 */
[----:B------:R-:W-:Y:S05]  /*0770*/  @P1 EXIT ;  /* 0x000000000000194d */ /* 0x000fea0003800000 */
[----:B01----:R-:W0:Y:S01]  /*0780*/  LDS.64 R2, [UR4] ;  /* 0x00000004ff027984 */ /* 0x003e220008000a00 */
[----:B------:R-:W1:Y:S02]  /*0790*/  LDC.64 R4, c[0x0][0x3a0] ;  /* 0x0000e800ff047b82 */ /* 0x000e640000000a00 */
[----:B-1----:R-:W-:-:S05]  /*07a0*/  IMAD.WIDE.U32 R4, R11, 0x8, R4 ;  /* 0x000000080b047825 */ /* 0x002fca00078e0004 */
[----:B0-----:R-:W-:Y:S01]  /*07b0*/  STG.E.64 desc[UR8][R4.64], R2 ;  /* 0x0000000204007986 */ /* 0x001fe2000c101b08 */
[----:B------:R-:W-:Y:S05]  /*07c0*/  EXIT ;  /* 0x000000000000794d */ /* 0x000fea0003800000 */
        .weak           $__internal_0_$__cuda_sm20_div_rn_f64_full
        .type           $__internal_0_$__cuda_sm20_div_rn_f64_full,@function
        .size           $__internal_0_$__cuda_sm20_div_rn_f64_full,(.L_x_288 - $__internal_0_$__cuda_sm20_div_rn_f64_full)
$__internal_0_$__cuda_sm20_div_rn_f64_full:
[C---:B------:R-:W-:Y:S01]  /*07d0*/  FSETP.GEU.AND P0, PT, |R7|.reuse, 1.469367938527859385e-39, PT ;  /* 0x001000000700780b */ /* 0x040fe20003f0e200 */
[--C-:B------:R-:W-:Y:S01]  /*07e0*/  IMAD.MOV.U32 R8, RZ, RZ, R6.reuse ;  /* 0x000000ffff087224 */ /* 0x100fe200078e0006 */
[C---:B------:R-:W-:Y:S01]  /*07f0*/  LOP3.LUT R2, R7.reuse, 0x800fffff, RZ, 0xc0, !PT ;  /* 0x800fffff07027812 */ /* 0x040fe200078ec0ff */
[----:B------:R-:W-:Y:S01]  /*0800*/  IMAD.MOV.U32 R9, RZ, RZ, R7 ;  /* 0x000000ffff097224 */ /* 0x000fe200078e0007 */
[----:B------:R-:W0:Y:S01]  /*0810*/  LDC.64 R4, c[0x0][0x388] ;  /* 0x0000e200ff047b82 */ /* 0x000e220000000a00 */
[----:B------:R-:W-:Y:S01]  /*0820*/  IMAD.MOV.U32 R12, RZ, RZ, 0x1 ;  /* 0x00000001ff0c7424 */ /* 0x000fe200078e00ff */
[----:B------:R-:W-:Y:S01]  /*0830*/  LOP3.LUT R3, R2, 0x3ff00000, RZ, 0xfc, !PT ;  /* 0x3ff0000002037812 */ /* 0x000fe200078efcff */
[----:B------:R-:W-:Y:S01]  /*0840*/  IMAD.MOV.U32 R2, RZ, RZ, R6 ;  /* 0x000000ffff027224 */ /* 0x000fe200078e0006 */
[----:B------:R-:W-:-:S05]  /*0850*/  LOP3.LUT R18, R7, 0x7ff00000, RZ, 0xc0, !PT ;  /* 0x7ff0000007127812 */ /* 0x000fca00078ec0ff */
[----:B------:R-:W-:-:S06]  /*0860*/  @!P0 DMUL R2, R8, 8.98846567431157953865e+307 ;  /* 0x7fe0000008028828 */ /* 0x000fcc0000000000 */
[----:B------:R-:W1:Y:S02]  /*0870*/  MUFU.RCP64H R13, R3 ;  /* 0x00000003000d7308 */ /* 0x000e640000001800 */
[----:B-1----:R-:W-:-:S08]  /*0880*/  DFMA R14, R12, -R2, 1 ;  /* 0x3ff000000c0e742b */ /* 0x002fd00000000802 */
[----:B------:R-:W-:-:S08]  /*0890*/  DFMA R14, R14, R14, R14 ;  /* 0x0000000e0e0e722b */ /* 0x000fd0000000000e */
[----:B------:R-:W-:Y:S01]  /*08a0*/  DFMA R12, R12, R14, R12 ;  /* 0x0000000e0c0c722b */ /* 0x000fe2000000000c */
[----:B0-----:R-:W-:Y:S01]  /*08b0*/  LOP3.LUT R15, R5, 0x7ff00000, RZ, 0xc0, !PT ;  /* 0x7ff00000050f7812 */ /* 0x001fe200078ec0ff */
[----:B------:R-:W-:-:S03]  /*08c0*/  IMAD.MOV.U32 R14, RZ, RZ, 0x1ca00000 ;  /* 0x1ca00000ff0e7424 */ /* 0x000fc600078e00ff */
[----:B------:R-:W-:Y:S01]  /*08d0*/  ISETP.GE.U32.AND P1, PT, R15, R18, PT ;  /* 0x000000120f00720c */ /* 0x000fe20003f26070 */
[----:B------:R-:W-:Y:S02]  /*08e0*/  IMAD.MOV.U32 R20, RZ, RZ, R15 ;  /* 0x000000ffff147224 */ /* 0x000fe400078e000f */
[C---:B------:R-:W-:Y:S01]  /*08f0*/  DFMA R16, R12.reuse, -R2, 1 ;  /* 0x3ff000000c10742b */ /* 0x040fe20000000802 */
[----:B------:R-:W-:Y:S02]  /*0900*/  SEL R6, R14, 0x63400000, !P1 ;  /* 0x634000000e067807 */ /* 0x000fe40004800000 */
[----:B------:R-:W-:Y:S02]  /*0910*/  FSETP.GEU.AND P1, PT, |R5|, 1.469367938527859385e-39, PT ;  /* 0x001000000500780b */ /* 0x000fe40003f2e200 */
[----:B------:R-:W-:Y:S01]  /*0920*/  LOP3.LUT R7, R6, 0x800fffff, R5, 0xf8, !PT ;  /* 0x800fffff06077812 */ /* 0x000fe200078ef805 */
[----:B------:R-:W-:Y:S02]  /*0930*/  IMAD.MOV.U32 R6, RZ, RZ, R4 ;  /* 0x000000ffff067224 */ /* 0x000fe400078e0004 */
[----:B------:R-:W-:-:S08]  /*0940*/  DFMA R12, R12, R16, R12 ;  /* 0x000000100c0c722b */ /* 0x000fd0000000000c */
[----:B------:R-:W-:Y:S05]  /*0950*/  @P1 BRA `(.L_x_6) ;  /* 0x0000000000201947 */ /* 0x000fea0003800000 */
[----:B------:R-:W-:-:S04]  /*0960*/  LOP3.LUT R16, R9, 0x7ff00000, RZ, 0xc0, !PT ;  /* 0x7ff0000009107812 */ /* 0x000fc800078ec0ff */
[----:B------:R-:W-:-:S04]  /*0970*/  ISETP.GE.U32.AND P1, PT, R15, R16, PT ;  /* 0x000000100f00720c */ /* 0x000fc80003f26070 */
[----:B------:R-:W-:-:S04]  /*0980*/  SEL R16, R14, 0x63400000, !P1 ;  /* 0x634000000e107807 */ /* 0x000fc80004800000 */
[----:B------:R-:W-:-:S04]  /*0990*/  LOP3.LUT R16, R16, 0x80000000, R5, 0xf8, !PT ;  /* 0x8000000010107812 */ /* 0x000fc800078ef805 */
[----:B------:R-:W-:Y:S01]  /*09a0*/  LOP3.LUT R17, R16, 0x100000, RZ, 0xfc, !PT ;  /* 0x0010000010117812 */ /* 0x000fe200078efcff */
[----:B------:R-:W-:-:S06]  /*09b0*/  IMAD.MOV.U32 R16, RZ, RZ, RZ ;  /* 0x000000ffff107224 */ /* 0x000fcc00078e00ff */
[----:B------:R-:W-:-:S10]  /*09c0*/  DFMA R6, R6, 2, -R16 ;  /* 0x400000000606782b */ /* 0x000fd40000000810 */
[----:B------:R-:W-:-:S07]  /*09d0*/  LOP3.LUT R20, R7, 0x7ff00000, RZ, 0xc0, !PT ;  /* 0x7ff0000007147812 */ /* 0x000fce00078ec0ff */
.L_x_6:
[----:B------:R-:W-:Y:S01]  /*09e0*/  IMAD.MOV.U32 R21, RZ, RZ, R18 ;  /* 0x000000ffff157224 */ /* 0x000fe200078e0012 */
[----:B------:R-:W-:Y:S01]  /*09f0*/  @!P0 LOP3.LUT R21, R3, 0x7ff00000, RZ, 0xc0, !PT ;  /* 0x7ff0000003158812 */ /* 0x000fe200078ec0ff */
[----:B------:R-:W-:Y:S01]  /*0a00*/  VIADD R22, R20, 0xffffffff ;  /* 0xffffffff14167836 */ /* 0x000fe20000000000 */
[----:B------:R-:W-:Y:S01]  /*0a10*/  DMUL R16, R12, R6 ;  /* 0x000000060c107228 */ /* 0x000fe20000000000 */
[----:B------:R-:W-:Y:S02]  /*0a20*/  BSSY.RECONVERGENT B2, `(.L_x_7) ;  /* 0x0000038000027945 */ /* 0x000fe40003800200 */
[----:B------:R-:W-:Y:S01]  /*0a30*/  VIADD R23, R21, 0xffffffff ;  /* 0xffffffff15177836 */ /* 0x000fe20000000000 */
[----:B------:R-:W-:-:S04]  /*0a40*/  ISETP.GT.U32.AND P0, PT, R22, 0x7feffffe, PT ;  /* 0x7feffffe1600780c */ /* 0x000fc80003f04070 */
[----:B------:R-:W-:Y:S01]  /*0a50*/  ISETP.GT.U32.OR P0, PT, R23, 0x7feffffe, P0 ;  /* 0x7feffffe1700780c */ /* 0x000fe20000704470 */
[----:B------:R-:W-:-:S08]  /*0a60*/  DFMA R18, R16, -R2, R6 ;  /* 0x800000021012722b */ /* 0x000fd00000000006 */
[----:B------:R-:W-:-:S04]  /*0a70*/  DFMA R12, R12, R18, R16 ;  /* 0x000000120c0c722b */ /* 0x000fc80000000010 */
[----:B------:R-:W-:Y:S07]  /*0a80*/  @P0 BRA `(.L_x_8) ;  /* 0x00000000006c0947 */ /* 0x000fee0003800000 */
[----:B------:R-:W-:-:S04]  /*0a90*/  LOP3.LUT R16, R9, 0x7ff00000, RZ, 0xc0, !PT ;  /* 0x7ff0000009107812 */ /* 0x000fc800078ec0ff */
[CC--:B------:R-:W-:Y:S02]  /*0aa0*/  VIADDMNMX R4, R15.reuse, -R16.reuse, 0xb9600000, !PT ;  /* 0xb96000000f047446 */ /* 0x0c0fe40007800910 */
[----:B------:R-:W-:Y:S02]  /*0ab0*/  ISETP.GE.U32.AND P0, PT, R15, R16, PT ;  /* 0x000000100f00720c */ /* 0x000fe40003f06070 */
[----:B------:R-:W-:Y:S02]  /*0ac0*/  VIMNMX R4, PT, PT, R4, 0x46a00000, PT ;  /* 0x46a0000004047848 */ /* 0x000fe40003fe0100 */
[----:B------:R-:W-:-:S05]  /*0ad0*/  SEL R5, R14, 0x63400000, !P0 ;  /* 0x634000000e057807 */ /* 0x000fca0004000000 */
[----:B------:R-:W-:Y:S02]  /*0ae0*/  IMAD.IADD R16, R4, 0x1, -R5 ;  /* 0x0000000104107824 */ /* 0x000fe400078e0a05 */
[----:B------:R-:W-:Y:S02]  /*0af0*/  IMAD.MOV.U32 R4, RZ, RZ, RZ ;  /* 0x000000ffff047224 */ /* 0x000fe400078e00ff */
[----:B------:R-:W-:-:S06]  /*0b00*/  VIADD R5, R16, 0x7fe00000 ;  /* 0x7fe0000010057836 */ /* 0x000fcc0000000000 */
[----:B------:R-:W-:-:S10]  /*0b10*/  DMUL R14, R12, R4 ;  /* 0x000000040c0e7228 */ /* 0x000fd40000000000 */
[----:B------:R-:W-:-:S13]  /*0b20*/  FSETP.GTU.AND P0, PT, |R15|, 1.469367938527859385e-39, PT ;  /* 0x001000000f00780b */ /* 0x000fda0003f0c200 */
[----:B------:R-:W-:Y:S05]  /*0b30*/  @P0 BRA `(.L_x_9) ;  /* 0x0000000000980947 */ /* 0x000fea0003800000 */
[----:B------:R-:W-:Y:S01]  /*0b40*/  DFMA R2, R12, -R2, R6 ;  /* 0x800000020c02722b */ /* 0x000fe20000000006 */
[----:B------:R-:W-:-:S09]  /*0b50*/  IMAD.MOV.U32 R4, RZ, RZ, RZ ;  /* 0x000000ffff047224 */ /* 0x000fd200078e00ff */
[C---:B------:R-:W-:Y:S02]  /*0b60*/  FSETP.NEU.AND P0, PT, R3.reuse, RZ, PT ;  /* 0x000000ff0300720b */ /* 0x040fe40003f0d000 */
[----:B------:R-:W-:-:S04]  /*0b70*/  LOP3.LUT R9, R3, 0x80000000, R9, 0x48, !PT ;  /* 0x8000000003097812 */ /* 0x000fc800078e4809 */
[----:B------:R-:W-:-:S07]  /*0b80*/  LOP3.LUT R5, R9, R5, RZ, 0xfc, !PT ;  /* 0x0000000509057212 */ /* 0x000fce00078efcff */
[----:B------:R-:W-:Y:S05]  /*0b90*/  @!P0 BRA `(.L_x_9) ;  /* 0x0000000000808947 */ /* 0x000fea0003800000 */
[----:B------:R-:W-:Y:S01]  /*0ba0*/  IMAD.MOV R3, RZ, RZ, -R16 ;  /* 0x000000ffff037224 */ /* 0x000fe200078e0a10 */
[----:B------:R-:W-:Y:S01]  /*0bb0*/  DMUL.RP R4, R12, R4 ;  /* 0x000000040c047228 */ /* 0x000fe20000008000 */
[----:B------:R-:W-:-:S06]  /*0bc0*/  IMAD.MOV.U32 R2, RZ, RZ, RZ ;  /* 0x000000ffff027224 */ /* 0x000fcc00078e00ff */
[----:B------:R-:W-:-:S03]  /*0bd0*/  DFMA R2, R14, -R2, R12 ;  /* 0x800000020e02722b */ /* 0x000fc6000000000c */
[----:B------:R-:W-:-:S03]  /*0be0*/  LOP3.LUT R9, R5, R9, RZ, 0x3c, !PT ;  /* 0x0000000905097212 */ /* 0x000fc600078e3cff */
[----:B------:R-:W-:-:S04]  /*0bf0*/  IADD3 R2, PT, PT, -R16, -0x43300000, RZ ;  /* 0xbcd0000010027810 */ /* 0x000fc80007ffe1ff */
[----:B------:R-:W-:-:S04]  /*0c00*/  FSETP.NEU.AND P0, PT, |R3|, R2, PT ;  /* 0x000000020300720b */ /* 0x000fc80003f0d200 */
[----:B------:R-:W-:Y:S02]  /*0c10*/  FSEL R14, R4, R14, !P0 ;  /* 0x0000000e040e7208 */ /* 0x000fe40004000000 */
[----:B------:R-:W-:Y:S01]  /*0c20*/  FSEL R15, R9, R15, !P0 ;  /* 0x0000000f090f7208 */ /* 0x000fe20004000000 */
[----:B------:R-:W-:Y:S06]  /*0c30*/  BRA `(.L_x_9) ;  /* 0x0000000000587947 */ /* 0x000fec0003800000 */
.L_x_8:
[----:B------:R-:W0:Y:S02]  /*0c40*/  LDC.64 R2, c[0x0][0x388] ;  /* 0x0000e200ff027b82 */ /* 0x000e240000000a00 */
[----:B0-----:R-:W-:-:S14]  /*0c50*/  DSETP.NAN.AND P0, PT, R2, R2, PT ;  /* 0x000000020200722a */ /* 0x001fdc0003f08000 */
[----:B------:R-:W-:Y:S05]  /*0c60*/  @P0 BRA `(.L_x_10) ;  /* 0x0000000000440947 */ /* 0x000fea0003800000 */
[----:B------:R-:W-:-:S14]  /*0c70*/  DSETP.NAN.AND P0, PT, R8, R8, PT ;  /* 0x000000080800722a */ /* 0x000fdc0003f08000 */
[----:B------:R-:W-:Y:S05]  /*0c80*/  @P0 BRA `(.L_x_11) ;  /* 0x0000000000300947 */ /* 0x000fea0003800000 */
[----:B------:R-:W-:Y:S01]  /*0c90*/  ISETP.NE.AND P0, PT, R20, R21, PT ;  /* 0x000000151400720c */ /* 0x000fe20003f05270 */
[----:B------:R-:W-:Y:S02]  /*0ca0*/  IMAD.MOV.U32 R14, RZ, RZ, 0x0 ;  /* 0x00000000ff0e7424 */ /* 0x000fe400078e00ff */
[----:B------:R-:W-:-:S10]  /*0cb0*/  IMAD.MOV.U32 R15, RZ, RZ, -0x80000 ;  /* 0xfff80000ff0f7424 */ /* 0x000fd400078e00ff */
[----:B------:R-:W-:Y:S05]  /*0cc0*/  @!P0 BRA `(.L_x_9) ;  /* 0x0000000000348947 */ /* 0x000fea0003800000 */
[----:B------:R-:W-:Y:S02]  /*0cd0*/  ISETP.NE.AND P0, PT, R20, 0x7ff00000, PT ;  /* 0x7ff000001400780c */ /* 0x000fe40003f05270 */
[----:B------:R-:W-:Y:S02]  /*0ce0*/  LOP3.LUT R15, R9, 0x80000000, R5, 0x48, !PT ;  /* 0x80000000090f7812 */ /* 0x000fe400078e4805 */
[----:B------:R-:W-:-:S13]  /*0cf0*/  ISETP.EQ.OR P0, PT, R21, RZ, !P0 ;  /* 0x000000ff1500720c */ /* 0x000fda0004702670 */
[----:B------:R-:W-:Y:S01]  /*0d00*/  @P0 LOP3.LUT R2, R15, 0x7ff00000, RZ, 0xfc, !PT ;  /* 0x7ff000000f020812 */ /* 0x000fe200078efcff */
[----:B------:R-:W-:Y:S02]  /*0d10*/  @!P0 IMAD.MOV.U32 R14, RZ, RZ, RZ ;  /* 0x000000ffff0e8224 */ /* 0x000fe400078e00ff */
[----:B------:R-:W-:Y:S02]  /*0d20*/  @P0 IMAD.MOV.U32 R14, RZ, RZ, RZ ;  /* 0x000000ffff0e0224 */ /* 0x000fe400078e00ff */
[----:B------:R-:W-:Y:S01]  /*0d30*/  @P0 IMAD.MOV.U32 R15, RZ, RZ, R2 ;  /* 0x000000ffff0f0224 */ /* 0x000fe200078e0002 */
[----:B------:R-:W-:Y:S06]  /*0d40*/  BRA `(.L_x_9) ;  /* 0x0000000000147947 */ /* 0x000fec0003800000 */
.L_x_11:
[----:B------:R-:W-:Y:S01]  /*0d50*/  LOP3.LUT R15, R9, 0x80000, RZ, 0xfc, !PT ;  /* 0x00080000090f7812 */ /* 0x000fe200078efcff */
[----:B------:R-:W-:Y:S01]  /*0d60*/  IMAD.MOV.U32 R14, RZ, RZ, R8 ;  /* 0x000000ffff0e7224 */ /* 0x000fe200078e0008 */
[----:B------:R-:W-:Y:S06]  /*0d70*/  BRA `(.L_x_9) ;  /* 0x0000000000087947 */ /* 0x000fec0003800000 */
.L_x_10:
[----:B------:R-:W-:Y:S01]  /*0d80*/  LOP3.LUT R15, R5, 0x80000, RZ, 0xfc, !PT ;  /* 0x00080000050f7812 */ /* 0x000fe200078efcff */
[----:B------:R-:W-:-:S07]  /*0d90*/  IMAD.MOV.U32 R14, RZ, RZ, R4 ;  /* 0x000000ffff0e7224 */ /* 0x000fce00078e0004 */
.L_x_9:
[----:B------:R-:W-:Y:S05]  /*0da0*/  BSYNC.RECONVERGENT B2 ;  /* 0x0000000000027941 */ /* 0x000fea0003800200 */
.L_x_7:
[----:B------:R-:W-:Y:S02]  /*0db0*/  IMAD.MOV.U32 R2, RZ, RZ, R10 ;  /* 0x000000ffff027224 */ /* 0x000fe400078e000a */
[----:B------:R-:W-:-:S04]  /*0dc0*/  IMAD.MOV.U32 R3, RZ, RZ, 0x0 ;  /* 0x00000000ff037424 */ /* 0x000fc800078e00ff */
[----:B------:R-:W-:Y:S05]  /*0dd0*/  RET.REL.NODEC R2 `(_Z34CalcHydroConstraintForElems_kernelidPiPdS0_) ;  /* 0xfffffff002887950 */ /* 0x000fea0003c3ffff */
.L_x_12:
[----:B------:R-:W-:-:S00]  /*0de0*/  BRA `(.L_x_12) ;  /* 0xfffffffc00fc7947 */ /* 0x000fc0000383ffff */
[----:B------:R-:W-:-:S00]  /*0df0*/  NOP ;  /* 0x0000000000007918 */ /* 0x000fc00000000000 */
        /* <DEDUP_REMOVED lines=8> */
.L_x_288:


//--------------------- .text._Z36CalcCourantConstraintForElems_kernelidPiPdS0_S0_S0_ --------------------------
	.section	.text._Z36CalcCourantConstraintForElems_kernelidPiPdS0_S0_S0_,"ax",@progbits
	.align	128
        .global         _Z36CalcCourantConstraintForElems_kernelidPiPdS0_S0_S0_
        .type           _Z36CalcCourantConstraintForElems_kernelidPiPdS0_S0_S0_,@function
        .size           _Z36CalcCourantConstraintForElems_kernelidPiPdS0_S0_S0_,(.L_x_290 - _Z36CalcCourantConstraintForElems_kernelidPiPdS0_S0_S0_)
        .other          _Z36CalcCourantConstraintForElems_kernelidPiPdS0_S0_S0_,@"STO_CUDA_ENTRY STV_DEFAULT"
_Z36CalcCourantConstraintForElems_kernelidPiPdS0_S0_S0_:
.text._Z36CalcCourantConstraintForElems_kernelidPiPdS0_S0_S0_:
        /* <DEDUP_REMOVED lines=12> */
[----:B------:R-:W0:Y:S08]  /*00c0*/  LDC.64 R2, c[0x0][0x390] ;  /* 0x0000e400ff027b82 */ /* 0x000e300000000a00 */
[----:B------:R-:W1:Y:S08]  /*00d0*/  LDC.64 R8, c[0x0][0x3a8] ;  /* 0x0000ea00ff087b82 */ /* 0x000e700000000a00 */
[----:B------:R-:W2:Y:S01]  /*00e0*/  LDC.64 R10, c[0x0][0x398] ;  /* 0x0000e600ff0a7b82 */ /* 0x000ea20000000a00 */
[----:B0-----:R-:W-:-:S07]  /*00f0*/  IMAD.WIDE R2, R7, 0x4, R2 ;  /* 0x0000000407027825 */ /* 0x001fce00078e0202 */
[----:B------:R-:W0:Y:S01]  /*0100*/  LDC.64 R6, c[0x0][0x3a0] ;  /* 0x0000e800ff067b82 */ /* 0x000e220000000a00 */
[----:B------:R-:W0:Y:S02]  /*0110*/  LDG.E R3, desc[UR6][R2.64] ;  /* 0x0000000602037981 */ /* 0x000e24000c1e1900 */
[----:B0-----:R-:W-:-:S06]  /*0120*/  IMAD.WIDE R6, R3, 0x8, R6 ;  /* 0x0000000803067825 */ /* 0x001fcc00078e0206 */
[----:B------:R-:W3:Y:S01]  /*0130*/  LDG.E.64 R6, desc[UR6][R6.64] ;  /* 0x0000000606067981 */ /* 0x000ee2000c1e1b00 */
[----:B-1----:R-:W-:-:S06]  /*0140*/  IMAD.WIDE R8, R3, 0x8, R8 ;  /* 0x0000000803087825 */ /* 0x002fcc00078e0208 */
[----:B------:R-:W4:Y:S01]  /*0150*/  LDG.E.64 R8, desc[UR6][R8.64] ;  /* 0x0000000608087981 */ /* 0x000f22000c1e1b00 */
[----:B--2---:R-:W-:-:S06]  /*0160*/  IMAD.WIDE R10, R3, 0x8, R10 ;  /* 0x00000008030a7825 */ /* 0x004fcc00078e020a */
[----:B------:R-:W2:Y:S01]  /*0170*/  LDG.E.64 R10, desc[UR6][R10.64] ;  /* 0x000000060a0a7981 */ /* 0x000ea2000c1e1b00 */
[----:B------:R-:W-:Y:S01]  /*0180*/  IMAD.MOV.U32 R22, RZ, RZ, 0x0 ;  /* 0x00000000ff167424 */ /* 0x000fe200078e00ff */
[----:B------:R-:W-:Y:S01]  /*0190*/  BSSY.RECONVERGENT B1, `(.L_x_15) ;  /* 0x000001a000017945 */ /* 0x000fe20003800200 */
[----:B------:R-:W-:Y:S01]  /*01a0*/  IMAD.MOV.U32 R23, RZ, RZ, 0x3fd80000 ;  /* 0x3fd80000ff177424 */ /* 0x000fe200078e00ff */
[----:B---3--:R-:W-:-:S14]  /*01b0*/  DSETP.GEU.AND P0, PT, R6, RZ, PT ;  /* 0x000000ff0600722a */ /* 0x008fdc0003f0e000 */
[----:B------:R-:W4:Y:S01]  /*01c0*/  @!P0 LDC.64 R2, c[0x0][0x388] ;  /* 0x0000e200ff028b82 */ /* 0x000f220000000a00 */
[----:B--2---:R-:W-:Y:S02]  /*01d0*/  DMUL R12, R10, R10 ;  /* 0x0000000a0a0c7228 */ /* 0x004fe40000000000 */
[----:B----4-:R-:W-:-:S08]  /*01e0*/  @!P0 DMUL R2, R8, R2 ;  /* 0x0000000208028228 */ /* 0x010fd00000000000 */
[----:B------:R-:W-:-:S08]  /*01f0*/  @!P0 DMUL R2, R8, R2 ;  /* 0x0000000208028228 */ /* 0x000fd00000000000 */
[----:B------:R-:W-:-:S08]  /*0200*/  @!P0 DMUL R2, R6, R2 ;  /* 0x0000000206028228 */ /* 0x000fd00000000000 */
[----:B------:R-:W-:-:S06]  /*0210*/  @!P0 DFMA R12, R6, R2, R12 ;  /* 0x00000002060c822b */ /* 0x000fcc000000000c */
[----:B------:R-:W0:Y:S04]  /*0220*/  MUFU.RSQ64H R17, R13 ;  /* 0x0000000d00117308 */ /* 0x000e280000001c00 */
[----:B------:R-:W-:-:S05]  /*0230*/  VIADD R16, R13, 0xfcb00000 ;  /* 0xfcb000000d107836 */ /* 0x000fca0000000000 */
[----:B------:R-:W-:Y:S01]  /*0240*/  ISETP.GE.U32.AND P1, PT, R16, 0x7ca00000, PT ;  /* 0x7ca000001000780c */ /* 0x000fe20003f26070 */
[----:B0-----:R-:W-:-:S08]  /*0250*/  DMUL R2, R16, R16 ;  /* 0x0000001010027228 */ /* 0x001fd00000000000 */
[----:B------:R-:W-:-:S08]  /*0260*/  DFMA R2, -R2, R12, 1 ;  /* 0x3ff000000202742b */ /* 0x000fd0000000010c */
[----:B------:R-:W-:Y:S02]  /*0270*/  DFMA R22, R2, R22, 0.5 ;  /* 0x3fe000000216742b */ /* 0x000fe40000000016 */
[----:B------:R-:W-:-:S08]  /*0280*/  DMUL R2, R16, R2 ;  /* 0x0000000210027228 */ /* 0x000fd00000000000 */
[----:B------:R-:W-:-:S08]  /*0290*/  DFMA R22, R22, R2, R16 ;  /* 0x000000021616722b */ /* 0x000fd00000000010 */
[----:B------:R-:W-:Y:S02]  /*02a0*/  DMUL R2, R22, R12 ;  /* 0x0000000c16027228 */ /* 0x000fe40000000000 */
[----:B------:R-:W-:Y:S02]  /*02b0*/  VIADD R21, R23, 0xfff00000 ;  /* 0xfff0000017157836 */ /* 0x000fe40000000000 */
[----:B------:R-:W-:-:S04]  /*02c0*/  IMAD.MOV.U32 R20, RZ, RZ, R22 ;  /* 0x000000ffff147224 */ /* 0x000fc800078e0016 */
[----:B------:R-:W-:-:S08]  /*02d0*/  DFMA R10, R2, -R2, R12 ;  /* 0x80000002020a722b */ /* 0x000fd0000000000c */
[----:B------:R-:W-:Y:S01]  /*02e0*/  DFMA R18, R10, R20, R2 ;  /* 0x000000140a12722b */ /* 0x000fe20000000002 */
[----:B------:R-:W-:Y:S10]  /*02f0*/  @!P1 BRA `(.L_x_16) ;  /* 0x00000000000c9947 */ /* 0x000ff40003800000 */
[----:B------:R-:W-:Y:S01]  /*0300*/  IMAD.MOV.U32 R14, RZ, RZ, R12 ;  /* 0x000000ffff0e7224 */ /* 0x000fe200078e000c */
[----:B------:R-:W-:-:S07]  /*0310*/  MOV R12, 0x330 ;  /* 0x00000330000c7802 */ /* 0x000fce0000000f00 */
[----:B------:R-:W-:Y:S05]  /*0320*/  CALL.REL.NOINC `($__internal_2_$__cuda_sm20_dsqrt_rn_f64_mediumpath_v1) ;  /* 0x0000000c00147944 */ /* 0x000fea0003c00000 */
.L_x_16:
[----:B------:R-:W-:Y:S05]  /*0330*/  BSYNC.RECONVERGENT B1 ;  /* 0x0000000000017941 */ /* 0x000fea0003800200 */
.L_x_15:
[----:B------:R-:W0:Y:S01]  /*0340*/  MUFU.RCP64H R3, R19 ;  /* 0x0000001300037308 */ /* 0x000e220000001800 */
[----:B------:R-:W-:Y:S01]  /*0350*/  IMAD.MOV.U32 R2, RZ, RZ, 0x1 ;  /* 0x00000001ff027424 */ /* 0x000fe200078e00ff */
[----:B------:R-:W-:Y:S01]  /*0360*/  FSETP.GEU.AND P1, PT, |R9|, 6.5827683646048100446e-37, PT ;  /* 0x036000000900780b */ /* 0x000fe20003f2e200 */
[----:B------:R-:W-:Y:S04]  /*0370*/  BSSY.RECONVERGENT B1, `(.L_x_17) ;  /* 0x0000012000017945 */ /* 0x000fe80003800200 */
[----:B0-----:R-:W-:-:S08]  /*0380*/  DFMA R10, R2, -R18, 1 ;  /* 0x3ff00000020a742b */ /* 0x001fd00000000812 */
[----:B------:R-:W-:-:S08]  /*0390*/  DFMA R10, R10, R10, R10 ;  /* 0x0000000a0a0a722b */ /* 0x000fd0000000000a */
[----:B------:R-:W-:-:S08]  /*03a0*/  DFMA R10, R2, R10, R2 ;  /* 0x0000000a020a722b */ /* 0x000fd00000000002 */
[----:B------:R-:W-:-:S08]  /*03b0*/  DFMA R2, R10, -R18, 1 ;  /* 0x3ff000000a02742b */ /* 0x000fd00000000812 */
[----:B------:R-:W-:-:S08]  /*03c0*/  DFMA R2, R10, R2, R10 ;  /* 0x000000020a02722b */ /* 0x000fd0000000000a */
[----:B------:R-:W-:-:S08]  /*03d0*/  DMUL R10, R2, R8 ;  /* 0x00000008020a7228 */ /* 0x000fd00000000000 */
[----:B------:R-:W-:-:S08]  /*03e0*/  DFMA R12, R10, -R18, R8 ;  /* 0x800000120a0c722b */ /* 0x000fd00000000008 */
[----:B------:R-:W-:-:S10]  /*03f0*/  DFMA R2, R2, R12, R10 ;  /* 0x0000000c0202722b */ /* 0x000fd4000000000a */
[----:B------:R-:W-:-:S05]  /*0400*/  FFMA R10, RZ, R19, R3 ;  /* 0x00000013ff0a7223 */ /* 0x000fca0000000003 */
[----:B------:R-:W-:-:S13]  /*0410*/  FSETP.GT.AND P0, PT, |R10|, 1.469367938527859385e-39, PT ;  /* 0x001000000a00780b */ /* 0x000fda0003f04200 */
[----:B------:R-:W-:Y:S05]  /*0420*/  @P0 BRA P1, `(.L_x_18) ;  /* 0x0000000000180947 */ /* 0x000fea0000800000 */
[----:B------:R-:W-:Y:S02]  /*0430*/  IMAD.MOV.U32 R10, RZ, RZ, R8 ;  /* 0x000000ffff0a7224 */ /* 0x000fe400078e0008 */
[----:B------:R-:W-:Y:S02]  /*0440*/  IMAD.MOV.U32 R11, RZ, RZ, R9 ;  /* 0x000000ffff0b7224 */ /* 0x000fe400078e0009 */
[----:B------:R-:W-:Y:S01]  /*0450*/  IMAD.MOV.U32 R8, RZ, RZ, R18 ;  /* 0x000000ffff087224 */ /* 0x000fe200078e0012 */
[----:B------:R-:W-:Y:S01]  /*0460*/  MOV R18, 0x490 ;  /* 0x0000049000127802 */ /* 0x000fe20000000f00 */
[----:B------:R-:W-:-:S07]  /*0470*/  IMAD.MOV.U32 R9, RZ, RZ, R19 ;  /* 0x000000ffff097224 */ /* 0x000fce00078e0013 */
[----:B------:R-:W-:Y:S05]  /*0480*/  CALL.REL.NOINC `($__internal_1_$__cuda_sm20_div_rn_f64_full) ;  /* 0x0000000400487944 */ /* 0x000fea0003c00000 */
.L_x_18:
[----:B------:R-:W-:Y:S05]  /*0490*/  BSYNC.RECONVERGENT B1 ;  /* 0x0000000000017941 */ /* 0x000fea0003800200 */
.L_x_17:
[----:B------:R-:W-:-:S14]  /*04a0*/  DSETP.NEU.AND P0, PT, R6, RZ, PT ;  /* 0x000000ff0600722a */ /* 0x000fdc0003f0d000 */
[----:B------:R-:W-:Y:S02]  /*04b0*/  @P0 IMAD.MOV.U32 R6, RZ, RZ, 0x78b58c40 ;  /* 0x78b58c40ff060424 */ /* 0x000fe400078e00ff */
[----:B------:R-:W-:Y:S02]  /*04c0*/  @P0 IMAD.MOV.U32 R7, RZ, RZ, 0x4415af1d ;  /* 0x4415af1dff070424 */ /* 0x000fe400078e00ff */
[----:B------:R-:W-:Y:S02]  /*04d0*/  @P0 IMAD.MOV.U32 R8, RZ, RZ, R3 ;  /* 0x000000ffff080224 */ /* 0x000fe400078e0003 */
[----:B------:R-:W-:Y:S02]  /*04e0*/  @P0 IMAD.MOV.U32 R9, RZ, RZ, R7 ;  /* 0x000000ffff090224 */ /* 0x000fe400078e0007 */
[----:B------:R-:W-:-:S06]  /*04f0*/  @P0 DSETP.MIN.AND P1, P2, R2, R6, PT ;  /* 0x000000060200022a */ /* 0x000fcc0003a20000 */
[----:B------:R-:W-:Y:S02]  /*0500*/  @P0 FSEL R8, R8, R9, P1 ;  /* 0x0000000908080208 */ /* 0x000fe40000800000 */
[----:B------:R-:W-:Y:S02]  /*0510*/  @P0 LOP3.LUT R9, R9, 0x80000, RZ, 0xfc, !PT ;  /* 0x0008000009090812 */ /* 0x000fe400078efcff */
[----:B------:R-:W-:Y:S02]  /*0520*/  @P0 SEL R4, R2, R6, P1 ;  /* 0x0000000602040207 */ /* 0x000fe40000800000 */
[----:B------:R-:W-:-:S07]  /*0530*/  @P0 SEL R5, R9, R8, P2 ;  /* 0x0000000809050207 */ /* 0x000fce0001000000 */
.L_x_14:
[----:B------:R-:W-:Y:S05]  /*0540*/  BSYNC.RECONVERGENT B0 ;  /* 0x0000000000007941 */ /* 0x000fea0003800200 */
.L_x_13:
        /* <DEDUP_REMOVED lines=62> */
.L_x_20:
[----:B------:R-:W-:Y:S05]  /*0930*/  BSYNC.RECONVERGENT B0 ;  /* 0x0000000000007941 */ /* 0x000fea0003800200 */
.L_x_19:
[----:B------:R-:W-:Y:S06]  /*0940*/  BAR.SYNC.DEFER_BLOCKING 0x0 ;  /* 0x0000000000007b1d */ /* 0x000fec0000010000 */
[----:B------:R-:W-:Y:S05]  /*0950*/  @P1 EXIT ;  /* 0x000000000000194d */ /* 0x000fea0003800000 */
[----:B01----:R-:W0:Y:S01]  /*0960*/  LDS.64 R2, [UR4] ;  /* 0x00000004ff027984 */ /* 0x003e220008000a00 */
[----:B------:R-:W1:Y:S02]  /*0970*/  LDC.64 R4, c[0x0][0x3b0] ;  /* 0x0000ec00ff047b82 */ /* 0x000e640000000a00 */
[----:B-1----:R-:W-:-:S05]  /*0980*/  IMAD.WIDE.U32 R4, R0, 0x8, R4 ;  /* 0x0000000800047825 */ /* 0x002fca00078e0004 */
[----:B0-----:R-:W-:Y:S01]  /*0990*/  STG.E.64 desc[UR6][R4.64], R2 ;  /* 0x0000000204007986 */ /* 0x001fe2000c101b06 */
[----:B------:R-:W-:Y:S05]  /*09a0*/  EXIT ;  /* 0x000000000000794d */ /* 0x000fea0003800000 */
        .weak           $__internal_1_$__cuda_sm20_div_rn_f64_full
        .type           $__internal_1_$__cuda_sm20_div_rn_f64_full,@function
        .size           $__internal_1_$__cuda_sm20_div_rn_f64_full,($__internal_2_$__cuda_sm20_dsqrt_rn_f64_mediumpath_v1 - $__internal_1_$__cuda_sm20_div_rn_f64_full)
$__internal_1_$__cuda_sm20_div_rn_f64_full:
[C---:B------:R-:W-:Y:S01]  /*09b0*/  FSETP.GEU.AND P0, PT, |R9|.reuse, 1.469367938527859385e-39, PT ;  /* 0x001000000900780b */ /* 0x040fe20003f0e200 */
[----:B------:R-:W-:Y:S01]  /*09c0*/  IMAD.MOV.U32 R20, RZ, RZ, 0x1 ;  /* 0x00000001ff147424 */ /* 0x000fe200078e00ff */
[----:B------:R-:W-:Y:S01]  /*09d0*/  LOP3.LUT R2, R9, 0x800fffff, RZ, 0xc0, !PT ;  /* 0x800fffff09027812 */ /* 0x000fe200078ec0ff */
[----:B------:R-:W-:Y:S01]  /*09e0*/  IMAD.MOV.U32 R14, RZ, RZ, 0x1ca00000 ;  /* 0x1ca00000ff0e7424 */ /* 0x000fe200078e00ff */
[C---:B------:R-:W-:Y:S01]  /*09f0*/  FSETP.GEU.AND P2, PT, |R11|.reuse, 1.469367938527859385e-39, PT ;  /* 0x001000000b00780b */ /* 0x040fe20003f4e200 */
[----:B------:R-:W-:Y:S01]  /*0a00*/  BSSY.RECONVERGENT B2, `(.L_x_21) ;  /* 0x0000053000027945 */ /* 0x000fe20003800200 */
[----:B------:R-:W-:Y:S01]  /*0a10*/  LOP3.LUT R3, R2, 0x3ff00000, RZ, 0xfc, !PT ;  /* 0x3ff0000002037812 */ /* 0x000fe200078efcff */
[----:B------:R-:W-:Y:S01]  /*0a20*/  IMAD.MOV.U32 R2, RZ, RZ, R8 ;  /* 0x000000ffff027224 */ /* 0x000fe200078e0008 */
[----:B------:R-:W-:Y:S02]  /*0a30*/  LOP3.LUT R16, R11, 0x7ff00000, RZ, 0xc0, !PT ;  /* 0x7ff000000b107812 */ /* 0x000fe400078ec0ff */
[----:B------:R-:W-:-:S03]  /*0a40*/  LOP3.LUT R17, R9, 0x7ff00000, RZ, 0xc0, !PT ;  /* 0x7ff0000009117812 */ /* 0x000fc600078ec0ff */
[----:B------:R-:W-:Y:S01]  /*0a50*/  @!P0 DMUL R2, R8, 8.98846567431157953865e+307 ;  /* 0x7fe0000008028828 */ /* 0x000fe20000000000 */
[C---:B------:R-:W-:Y:S01]  /*0a60*/  ISETP.GE.U32.AND P1, PT, R16.reuse, R17, PT ;  /* 0x000000111000720c */ /* 0x040fe20003f26070 */
[----:B------:R-:W-:Y:S02]  /*0a70*/  IMAD.MOV.U32 R26, RZ, RZ, R17 ;  /* 0x000000ffff1a7224 */ /* 0x000fe400078e0011 */
[----:B------:R-:W-:Y:S01]  /*0a80*/  @!P2 LOP3.LUT R19, R9, 0x7ff00000, RZ, 0xc0, !PT ;  /* 0x7ff000000913a812 */ /* 0x000fe200078ec0ff */
[----:B------:R-:W-:Y:S01]  /*0a90*/  @!P2 IMAD.MOV.U32 R24, RZ, RZ, RZ ;  /* 0x000000ffff18a224 */ /* 0x000fe200078e00ff */
[----:B------:R-:W0:Y:S02]  /*0aa0*/  MUFU.RCP64H R21, R3 ;  /* 0x0000000300157308 */ /* 0x000e240000001800 */
[----:B------:R-:W-:Y:S02]  /*0ab0*/  @!P2 ISETP.GE.U32.AND P3, PT, R16, R19, PT ;  /* 0x000000131000a20c */ /* 0x000fe40003f66070 */
[----:B------:R-:W-:-:S02]  /*0ac0*/  @!P0 LOP3.LUT R26, R3, 0x7ff00000, RZ, 0xc0, !PT ;  /* 0x7ff00000031a8812 */ /* 0x000fc400078ec0ff */
[----:B------:R-:W-:-:S04]  /*0ad0*/  @!P2 SEL R19, R14, 0x63400000, !P3 ;  /* 0x634000000e13a807 */ /* 0x000fc80005800000 */
[----:B------:R-:W-:-:S04]  /*0ae0*/  @!P2 LOP3.LUT R19, R19, 0x80000000, R11, 0xf8, !PT ;  /* 0x800000001313a812 */ /* 0x000fc800078ef80b */
[----:B------:R-:W-:Y:S01]  /*0af0*/  @!P2 LOP3.LUT R25, R19, 0x100000, RZ, 0xfc, !PT ;  /* 0x001000001319a812 */ /* 0x000fe200078efcff */
[----:B------:R-:W-:Y:S01]  /*0b00*/  IMAD.MOV.U32 R19, RZ, RZ, R16 ;  /* 0x000000ffff137224 */ /* 0x000fe200078e0010 */
[----:B0-----:R-:W-:-:S08]  /*0b10*/  DFMA R12, R20, -R2, 1 ;  /* 0x3ff00000140c742b */ /* 0x001fd00000000802 */
[----:B------:R-:W-:-:S08]  /*0b20*/  DFMA R12, R12, R12, R12 ;  /* 0x0000000c0c0c722b */ /* 0x000fd0000000000c */
[----:B------:R-:W-:Y:S01]  /*0b30*/  DFMA R20, R20, R12, R20 ;  /* 0x0000000c1414722b */ /* 0x000fe20000000014 */
[----:B------:R-:W-:Y:S01]  /*0b40*/  SEL R13, R14, 0x63400000, !P1 ;  /* 0x634000000e0d7807 */ /* 0x000fe20004800000 */
[----:B------:R-:W-:-:S03]  /*0b50*/  IMAD.MOV.U32 R12, RZ, RZ, R10 ;  /* 0x000000ffff0c7224 */ /* 0x000fc600078e000a */
[----:B------:R-:W-:-:S03]  /*0b60*/  LOP3.LUT R13, R13, 0x800fffff, R11, 0xf8, !PT ;  /* 0x800fffff0d0d7812 */ /* 0x000fc600078ef80b */
[----:B------:R-:W-:-:S03]  /*0b70*/  DFMA R22, R20, -R2, 1 ;  /* 0x3ff000001416742b */ /* 0x000fc60000000802 */
[----:B------:R-:W-:-:S05]  /*0b80*/  @!P2 DFMA R12, R12, 2, -R24 ;  /* 0x400000000c0ca82b */ /* 0x000fca0000000818 */
[----:B------:R-:W-:-:S05]  /*0b90*/  DFMA R22, R20, R22, R20 ;  /* 0x000000161416722b */ /* 0x000fca0000000014 */
[----:B------:R-:W-:-:S03]  /*0ba0*/  @!P2 LOP3.LUT R19, R13, 0x7ff00000, RZ, 0xc0, !PT ;  /* 0x7ff000000d13a812 */ /* 0x000fc600078ec0ff */
[----:B------:R-:W-:Y:S02]  /*0bb0*/  DMUL R20, R22, R12 ;  /* 0x0000000c16147228 */ /* 0x000fe40000000000 */
[----:B------:R-:W-:-:S05]  /*0bc0*/  VIADD R17, R19, 0xffffffff ;  /* 0xffffffff13117836 */ /* 0x000fca0000000000 */
[----:B------:R-:W-:Y:S01]  /*0bd0*/  ISETP.GT.U32.AND P0, PT, R17, 0x7feffffe, PT ;  /* 0x7feffffe1100780c */ /* 0x000fe20003f04070 */
[----:B------:R-:W-:Y:S01]  /*0be0*/  VIADD R17, R26, 0xffffffff ;  /* 0xffffffff1a117836 */ /* 0x000fe20000000000 */
[----:B------:R-:W-:-:S04]  /*0bf0*/  DFMA R24, R20, -R2, R12 ;  /* 0x800000021418722b */ /* 0x000fc8000000000c */
[----:B------:R-:W-:-:S04]  /*0c00*/  ISETP.GT.U32.OR P0, PT, R17, 0x7feffffe, P0 ;  /* 0x7feffffe1100780c */ /* 0x000fc80000704470 */
[----:B------:R-:W-:-:S09]  /*0c10*/  DFMA R24, R22, R24, R20 ;  /* 0x000000181618722b */ /* 0x000fd20000000014 */
[----:B------:R-:W-:Y:S05]  /*0c20*/  @P0 BRA `(.L_x_22) ;  /* 0x00000000006c0947 */ /* 0x000fea0003800000 */
[----:B------:R-:W-:Y:S01]  /*0c30*/  LOP3.LUT R11, R9, 0x7ff00000, RZ, 0xc0, !PT ;  /* 0x7ff00000090b7812 */ /* 0x000fe200078ec0ff */
[----:B------:R-:W-:-:S03]  /*0c40*/  IMAD.MOV.U32 R20, RZ, RZ, RZ ;  /* 0x000000ffff147224 */ /* 0x000fc600078e00ff */
[CC--:B------:R-:W-:Y:S02]  /*0c50*/  VIADDMNMX R10, R16.reuse, -R11.reuse, 0xb9600000, !PT ;  /* 0xb9600000100a7446 */ /* 0x0c0fe4000780090b */
[----:B------:R-:W-:Y:S02]  /*0c60*/  ISETP.GE.U32.AND P0, PT, R16, R11, PT ;  /* 0x0000000b1000720c */ /* 0x000fe40003f06070 */
[----:B------:R-:W-:Y:S02]  /*0c70*/  VIMNMX R10, PT, PT, R10, 0x46a00000, PT ;  /* 0x46a000000a0a7848 */ /* 0x000fe40003fe0100 */
[----:B------:R-:W-:-:S05]  /*0c80*/  SEL R11, R14, 0x63400000, !P0 ;  /* 0x634000000e0b7807 */ /* 0x000fca0004000000 */
[----:B------:R-:W-:-:S04]  /*0c90*/  IMAD.IADD R10, R10, 0x1, -R11 ;  /* 0x000000010a0a7824 */ /* 0x000fc800078e0a0b */
        /* <DEDUP_REMOVED lines=20> */
.L_x_22:
[----:B------:R-:W-:-:S14]  /*0de0*/  DSETP.NAN.AND P0, PT, R10, R10, PT ;  /* 0x0000000a0a00722a */ /* 0x000fdc0003f08000 */
        /* <DEDUP_REMOVED lines=15> */
.L_x_25:
[----:B------:R-:W-:Y:S01]  /*0ee0*/  LOP3.LUT R17, R9, 0x80000, RZ, 0xfc, !PT ;  /* 0x0008000009117812 */ /* 0x000fe200078efcff */
[----:B------:R-:W-:Y:S01]  /*0ef0*/  IMAD.MOV.U32 R16, RZ, RZ, R8 ;  /* 0x000000ffff107224 */ /* 0x000fe200078e0008 */
[----:B------:R-:W-:Y:S06]  /*0f00*/  BRA `(.L_x_23) ;  /* 0x0000000000087947 */ /* 0x000fec0003800000 */
.L_x_24:
[----:B------:R-:W-:Y:S01]  /*0f10*/  LOP3.LUT R17, R11, 0x80000, RZ, 0xfc, !PT ;  /* 0x000800000b117812 */ /* 0x000fe200078efcff */
[----:B------:R-:W-:-:S07]  /*0f20*/  IMAD.MOV.U32 R16, RZ, RZ, R10 ;  /* 0x000000ffff107224 */ /* 0x000fce00078e000a */
.L_x_23:
[----:B------:R-:W-:Y:S05]  /*0f30*/  BSYNC.RECONVERGENT B2 ;  /* 0x0000000000027941 */ /* 0x000fea0003800200 */
.L_x_21:
[----:B------:R-:W-:Y:S02]  /*0f40*/  IMAD.MOV.U32 R19, RZ, RZ, 0x0 ;  /* 0x00000000ff137424 */ /* 0x000fe400078e00ff */
[----:B------:R-:W-:Y:S02]  /*0f50*/  IMAD.MOV.U32 R2, RZ, RZ, R16 ;  /* 0x000000ffff027224 */ /* 0x000fe400078e0010 */
[----:B------:R-:W-:Y:S01]  /*0f60*/  IMAD.MOV.U32 R3, RZ, RZ, R17 ;  /* 0x000000ffff037224 */ /* 0x000fe200078e0011 */
[----:B------:R-:W-:Y:S06]  /*0f70*/  RET.REL.NODEC R18 `(_Z36CalcCourantConstraintForElems_kernelidPiPdS0_S0_S0_) ;  /* 0xfffffff012207950 */ /* 0x000fec0003c3ffff */
        .weak           $__internal_2_$__cuda_sm20_dsqrt_rn_f64_mediumpath_v1
        .type           $__internal_2_$__cuda_sm20_dsqrt_rn_f64_mediumpath_v1,@function
        .size           $__internal_2_$__cuda_sm20_dsqrt_rn_f64_mediumpath_v1,(.L_x_290 - $__internal_2_$__cuda_sm20_dsqrt_rn_f64_mediumpath_v1)
$__internal_2_$__cuda_sm20_dsqrt_rn_f64_mediumpath_v1:
[----:B------:R-:W-:Y:S01]  /*0f80*/  ISETP.GE.U32.AND P0, PT, R16, -0x3400000, PT ;  /* 0xfcc000001000780c */ /* 0x000fe20003f06070 */
[----:B------:R-:W-:Y:S01]  /*0f90*/  BSSY.RECONVERGENT B2, `(.L_x_26) ;  /* 0x0000026000027945 */ /* 0x000fe20003800200 */
[----:B------:R-:W-:Y:S02]  /*0fa0*/  IMAD.MOV.U32 R20, RZ, RZ, R22 ;  /* 0x000000ffff147224 */ /* 0x000fe400078e0016 */
[----:B------:R-:W-:Y:S02]  /*0fb0*/  IMAD.MOV.U32 R16, RZ, RZ, R14 ;  /* 0x000000ffff107224 */ /* 0x000fe400078e000e */
[----:B------:R-:W-:-:S07]  /*0fc0*/  IMAD.MOV.U32 R17, RZ, RZ, R13 ;  /* 0x000000ffff117224 */ /* 0x000fce00078e000d */
[----:B------:R-:W-:Y:S05]  /*0fd0*/  @!P0 BRA `(.L_x_27) ;  /* 0x0000000000208947 */ /* 0x000fea0003800000 */
[----:B------:R-:W-:-:S10]  /*0fe0*/  DFMA.RM R2, R10, R20, R2 ;  /* 0x000000140a02722b */ /* 0x000fd40000004002 */
[----:B------:R-:W-:-:S05]  /*0ff0*/  IADD3 R10, P0, PT, R2, 0x1, RZ ;  /* 0x00000001020a7810 */ /* 0x000fca0007f1e0ff */
[----:B------:R-:W-:-:S06]  /*1000*/  IMAD.X R11, RZ, RZ, R3, P0 ;  /* 0x000000ffff0b7224 */ /* 0x000fcc00000e0603 */
[----:B------:R-:W-:-:S08]  /*1010*/  DFMA.RP R16, -R2, R10, R16 ;  /* 0x0000000a0210722b */ /* 0x000fd00000008110 */
[----:B------:R-:W-:-:S06]  /*1020*/  DSETP.GT.AND P0, PT, R16, RZ, PT ;  /* 0x000000ff1000722a */ /* 0x000fcc0003f04000 */
[----:B------:R-:W-:Y:S02]  /*1030*/  FSEL R2, R10, R2, P0 ;  /* 0x000000020a027208 */ /* 0x000fe40000000000 */
[----:B------:R-:W-:Y:S01]  /*1040*/  FSEL R3, R11, R3, P0 ;  /* 0x000000030b037208 */ /* 0x000fe20000000000 */
[----:B------:R-:W-:Y:S06]  /*1050*/  BRA `(.L_x_28) ;  /* 0x0000000000647947 */ /* 0x000fec0003800000 */
.L_x_27:
[----:B------:R-:W-:-:S14]  /*1060*/  DSETP.NE.AND P0, PT, R16, RZ, PT ;  /* 0x000000ff1000722a */ /* 0x000fdc0003f05000 */
[----:B------:R-:W-:Y:S05]  /*1070*/  @!P0 BRA `(.L_x_29) ;  /* 0x0000000000588947 */ /* 0x000fea0003800000 */
[----:B------:R-:W-:-:S13]  /*1080*/  ISETP.GE.AND P0, PT, R17, RZ, PT ;  /* 0x000000ff1100720c */ /* 0x000fda0003f06270 */
[----:B------:R-:W-:Y:S02]  /*1090*/  @!P0 IMAD.MOV.U32 R2, RZ, RZ, 0x0 ;  /* 0x00000000ff028424 */ /* 0x000fe400078e00ff */
[----:B------:R-:W-:Y:S01]  /*10a0*/  @!P0 IMAD.MOV.U32 R3, RZ, RZ, -0x80000 ;  /* 0xfff80000ff038424 */ /* 0x000fe200078e00ff */
[----:B------:R-:W-:Y:S06]  /*10b0*/  @!P0 BRA `(.L_x_28) ;  /* 0x00000000004c8947 */ /* 0x000fec0003800000 */
[----:B------:R-:W-:-:S13]  /*10c0*/  ISETP.GT.AND P0, PT, R17, 0x7fefffff, PT ;  /* 0x7fefffff1100780c */ /* 0x000fda0003f04270 */
[----:B------:R-:W-:Y:S05]  /*10d0*/  @P0 BRA `(.L_x_29) ;  /* 0x0000000000400947 */ /* 0x000fea0003800000 */
[----:B------:R-:W-:Y:S01]  /*10e0*/  DMUL R2, R16, 8.11296384146066816958e+31 ;  /* 0x4690000010027828 */ /* 0x000fe20000000000 */
[----:B------:R-:W-:Y:S02]  /*10f0*/  IMAD.MOV.U32 R10, RZ, RZ, RZ ;  /* 0x000000ffff0a7224 */ /* 0x000fe400078e00ff */
[----:B------:R-:W-:Y:S02]  /*1100*/  IMAD.MOV.U32 R18, RZ, RZ, 0x0 ;  /* 0x00000000ff127424 */ /* 0x000fe400078e00ff */
[----:B------:R-:W-:Y:S01]  /*1110*/  IMAD.MOV.U32 R19, RZ, RZ, 0x3fd80000 ;  /* 0x3fd80000ff137424 */ /* 0x000fe200078e00ff */
[----:B------:R-:W0:Y:S02]  /*1120*/  MUFU.RSQ64H R11, R3 ;  /* 0x00000003000b7308 */ /* 0x000e240000001c00 */
[----:B0-----:R-:W-:-:S08]  /*1130*/  DMUL R16, R10, R10 ;  /* 0x0000000a0a107228 */ /* 0x001fd00000000000 */
[----:B------:R-:W-:-:S08]  /*1140*/  DFMA R16, R2, -R16, 1 ;  /* 0x3ff000000210742b */ /* 0x000fd00000000810 */
[----:B------:R-:W-:Y:S02]  /*1150*/  DFMA R18, R16, R18, 0.5 ;  /* 0x3fe000001012742b */ /* 0x000fe40000000012 */
[----:B------:R-:W-:-:S08]  /*1160*/  DMUL R16, R10, R16 ;  /* 0x000000100a107228 */ /* 0x000fd00000000000 */
[----:B------:R-:W-:-:S08]  /*1170*/  DFMA R16, R18, R16, R10 ;  /* 0x000000101210722b */ /* 0x000fd0000000000a */
[----:B------:R-:W-:Y:S02]  /*1180*/  DMUL R10, R2, R16 ;  /* 0x00000010020a7228 */ /* 0x000fe40000000000 */
[----:B------:R-:W-:-:S06]  /*1190*/  VIADD R17, R17, 0xfff00000 ;  /* 0xfff0000011117836 */ /* 0x000fcc0000000000 */
[----:B------:R-:W-:-:S08]  /*11a0*/  DFMA R18, R10, -R10, R2 ;  /* 0x8000000a0a12722b */ /* 0x000fd00000000002 */
[----:B------:R-:W-:-:S10]  /*11b0*/  DFMA R2, R16, R18, R10 ;  /* 0x000000121002722b */ /* 0x000fd4000000000a */
[----:B------:R-:W-:Y:S01]  /*11c0*/  VIADD R3, R3, 0xfcb00000 ;  /* 0xfcb0000003037836 */ /* 0x000fe20000000000 */
[----:B------:R-:W-:Y:S06]  /*11d0*/  BRA `(.L_x_28) ;  /* 0x0000000000047947 */ /* 0x000fec0003800000 */
.L_x_29:
[----:B------:R-:W-:-:S11]  /*11e0*/  DADD R2, R16, R16 ;  /* 0x0000000010027229 */ /* 0x000fd60000000010 */
.L_x_28:
[----:B------:R-:W-:Y:S05]  /*11f0*/  BSYNC.RECONVERGENT B2 ;  /* 0x0000000000027941 */ /* 0x000fea0003800200 */
.L_x_26:
[----:B------:R-:W-:Y:S02]  /*1200*/  IMAD.MOV.U32 R13, RZ, RZ, 0x0 ;  /* 0x00000000ff0d7424 */ /* 0x000fe400078e00ff */
[----:B------:R-:W-:Y:S02]  /*1210*/  IMAD.MOV.U32 R18, RZ, RZ, R2 ;  /* 0x000000ffff127224 */ /* 0x000fe400078e0002 */
[----:B------:R-:W-:Y:S01]  /*1220*/  IMAD.MOV.U32 R19, RZ, RZ, R3 ;  /* 0x000000ffff137224 */ /* 0x000fe200078e0003 */
[----:B------:R-:W-:Y:S06]  /*1230*/  RET.REL.NODEC R12 `(_Z36CalcCourantConstraintForElems_kernelidPiPdS0_S0_S0_) ;  /* 0xffffffec0c707950 */ /* 0x000fec0003c3ffff */
.L_x_30:
        /* <DEDUP_REMOVED lines=12> */
.L_x_290:


//--------------------- .text._Z28UpdateVolumesForElems_kernelidPdS_ --------------------------
	.section	.text._Z28UpdateVolumesForElems_kernelidPdS_,"ax",@progbits
	.align	128
        .global         _Z28UpdateVolumesForElems_kernelidPdS_
        .type           _Z28UpdateVolumesForElems_kernelidPdS_,@function
        .size           _Z28UpdateVolumesForElems_kernelidPdS_,(.L_x_315 - _Z28UpdateVolumesForElems_kernelidPdS_)
        .other          _Z28UpdateVolumesForElems_kernelidPdS_,@"STO_CUDA_ENTRY STV_DEFAULT"
_Z28UpdateVolumesForElems_kernelidPdS_:
.text._Z28UpdateVolumesForElems_kernelidPdS_:
[----:B------:R-:W-:Y:S01]  /*0000*/  LDC R1, c[0x0][0x37c] ;  /* 0x0000df00ff017b82 */ /* 0x000fe20000000800 */
[----:B------:R-:W0:Y:S01]  /*0010*/  S2R R11, SR_CTAID.X ;  /* 0x00000000000b7919 */ /* 0x000e220000002500 */
[----:B------:R-:W0:Y:S01]  /*0020*/  LDCU UR4, c[0x0][0x360] ;  /* 0x00006c00ff0477ac */ /* 0x000e220008000800 */
[----:B------:R-:W0:Y:S01]  /*0030*/  S2R R0, SR_TID.X ;  /* 0x0000000000007919 */ /* 0x000e220000002100 */
[----:B------:R-:W1:Y:S01]  /*0040*/  LDCU UR5, c[0x0][0x380] ;  /* 0x00007000ff0577ac */ /* 0x000e620008000800 */
[----:B0-----:R-:W-:-:S05]  /*0050*/  IMAD R11, R11, UR4, R0 ;  /* 0x000000040b0b7c24 */ /* 0x001fca000f8e0200 */
[----:B-1----:R-:W-:-:S13]  /*0060*/  ISETP.GE.AND P0, PT, R11, UR5, PT ;  /* 0x000000050b007c0c */ /* 0x002fda000bf06270 */
[----:B------:R-:W-:Y:S05]  /*0070*/  @P0 EXIT ;  /* 0x000000000000094d */ /* 0x000fea0003800000 */
[----:B------:R-:W0:Y:S01]  /*0080*/  LDC.64 R2, c[0x0][0x390] ;  /* 0x0000e400ff027b82 */ /* 0x000e220000000a00 */
[----:B------:R-:W1:Y:S01]  /*0090*/  LDCU.64 UR4, c[0x0][0x358] ;  /* 0x00006b00ff0477ac */ /* 0x000e620008000a00 */
[----:B------:R-:W2:Y:S06]  /*00a0*/  LDCU.64 UR6, c[0x0][0x388] ;  /* 0x00007100ff0677ac */ /* 0x000eac0008000a00 */
[----:B------:R-:W3:Y:S01]  /*00b0*/  LDC.64 R8, c[0x0][0x398] ;  /* 0x0000e600ff087b82 */ /* 0x000ee20000000a00 */
[----:B0-----:R-:W-:-:S06]  /*00c0*/  IMAD.WIDE R2, R11, 0x8, R2 ;  /* 0x000000080b027825 */ /* 0x001fcc00078e0202 */
[----:B-1----:R-:W4:Y:S02]  /*00d0*/  LDG.E.64 R2, desc[UR4][R2.64] ;  /* 0x0000000402027981 */ /* 0x002f24000c1e1b00 */
[----:B----4-:R-:W-:-:S08]  /*00e0*/  DADD R4, R2, -1 ;  /* 0xbff0000002047429 */ /* 0x010fd00000000000 */
[----:B--2---:R-:W-:Y:S01]  /*00f0*/  DSETP.GEU.AND P0, PT, |R4|, UR6, PT ;  /* 0x0000000604007e2a */ /* 0x004fe2000bf0e200 */
[----:B---3--:R-:W-:-:S05]  /*0100*/  IMAD.WIDE R4, R11, 0x8, R8 ;  /* 0x000000080b047825 */ /* 0x008fca00078e0208 */
[----:B------:R-:W-:Y:S02]  /*0110*/  FSEL R6, R2, RZ, P0 ;  /* 0x000000ff02067208 */ /* 0x000fe40000000000 */
[----:B------:R-:W-:-:S05]  /*0120*/  FSEL R7, R3, 1.875, P0 ;  /* 0x3ff0000003077808 */ /* 0x000fca0000000000 */
[----:B------:R-:W-:Y:S01]  /*0130*/  STG.E.64 desc[UR4][R4.64], R6 ;  /* 0x0000000604007986 */ /* 0x000fe2000c101b04 */
[----:B------:R-:W-:Y:S05]  /*0140*/  EXIT ;  /* 0x000000000000794d */ /* 0x000fea0003800000 */
.L_x_31:
        /* <DEDUP_REMOVED lines=11> */
.L_x_315:


//--------------------- .text._Z43ApplyMaterialPropertiesForElemsPart1_kerneliddPiPdS0_ --------------------------
	.section	.text._Z43ApplyMaterialPropertiesForElemsPart1_kerneliddPiPdS0_,"ax",@progbits
	.align	128
        .global         _Z43ApplyMaterialPropertiesForElemsPart1_kerneliddPiPdS0_
        .type           _Z43ApplyMaterialPropertiesForElemsPart1_kerneliddPiPdS0_,@function
        .size           _Z43ApplyMaterialPropertiesForElemsPart1_kerneliddPiPdS0_,(.L_x_316 - _Z43ApplyMaterialPropertiesForElemsPart1_kerneliddPiPdS0_)
        .other          _Z43ApplyMaterialPropertiesForElemsPart1_kerneliddPiPdS0_,@"STO_CUDA_ENTRY STV_DEFAULT"
_Z43ApplyMaterialPropertiesForElemsPart1_kerneliddPiPdS0_:
.text._Z43ApplyMaterialPropertiesForElemsPart1_kerneliddPiPdS0_:
        /* <DEDUP_REMOVED lines=12> */
[----:B------:R-:W4:Y:S07]  /*00c0*/  LDCU.64 UR8, c[0x0][0x388] ;  /* 0x00007100ff0877ac */ /* 0x000f2e0008000a00 */
[----:B------:R-:W5:Y:S01]  /*00d0*/  LDC.64 R8, c[0x0][0x390] ;  /* 0x0000e400ff087b82 */ /* 0x000f620000000a00 */
[----:B0-----:R-:W-:-:S07]  /*00e0*/  IMAD.WIDE R2, R11, 0x4, R2 ;  /* 0x000000040b027825 */ /* 0x001fce00078e0202 */
[----:B------:R-:W0:Y:S01]  /*00f0*/  LDC.64 R6, c[0x0][0x3a8] ;  /* 0x0000ea00ff067b82 */ /* 0x000e220000000a00 */
[----:B-1----:R-:W3:Y:S02]  /*0100*/  LDG.E R3, desc[UR4][R2.64] ;  /* 0x0000000402037981 */ /* 0x002ee4000c1e1900 */
[----:B---3--:R-:W-:-:S06]  /*0110*/  IMAD.WIDE R4, R3, 0x8, R4 ;  /* 0x0000000803047825 */ /* 0x008fcc00078e0204 */
[----:B------:R-:W3:Y:S01]  /*0120*/  LDG.E.64 R4, desc[UR4][R4.64] ;  /* 0x0000000404047981 */ /* 0x000ee2000c1e1b00 */
[----:B--2---:R-:W-:Y:S02]  /*0130*/  DSETP.NEU.AND P1, PT, RZ, UR6, PT ;  /* 0x00000006ff007e2a */ /* 0x004fe4000bf2d000 */
[----:B---3--:R-:W-:Y:S01]  /*0140*/  DSETP.GEU.AND P0, PT, R4, UR6, PT ;  /* 0x0000000604007e2a */ /* 0x008fe2000bf0e000 */
[----:B------:R-:W1:Y:S05]  /*0150*/  LDCU.64 UR6, c[0x0][0x390] ;  /* 0x00007200ff0677ac */ /* 0x000e6a0008000a00 */
[----:B----4-:R-:W-:Y:S02]  /*0160*/  FSEL R3, R4, UR8, P0 ;  /* 0x0000000804037c08 */ /* 0x010fe40008000000 */
[----:B------:R-:W-:Y:S01]  /*0170*/  FSEL R13, R5, UR9, P0 ;  /* 0x00000009050d7c08 */ /* 0x000fe20008000000 */
[----:B-----5:R-:W-:Y:S01]  /*0180*/  DSETP.NEU.AND P0, PT, R8, RZ, PT ;  /* 0x000000ff0800722a */ /* 0x020fe20003f0d000 */
[----:B------:R-:W-:-:S02]  /*0190*/  FSEL R4, R3, R4, P1 ;  /* 0x0000000403047208 */ /* 0x000fc40000800000 */
[----:B------:R-:W-:-:S03]  /*01a0*/  FSEL R5, R13, R5, P1 ;  /* 0x000000050d057208 */ /* 0x000fc60000800000 */
[----:B------:R-:W-:Y:S02]  /*01b0*/  IMAD.MOV.U32 R2, RZ, RZ, R4 ;  /* 0x000000ffff027224 */ /* 0x000fe400078e0004 */
[----:B------:R-:W-:-:S06]  /*01c0*/  IMAD.MOV.U32 R3, RZ, RZ, R5 ;  /* 0x000000ffff037224 */ /* 0x000fcc00078e0005 */
[----:B------:R-:W-:Y:S01]  /*01d0*/  DSETP.GT.AND P1, PT, R2, R8, PT ;  /* 0x000000080200722a */ /* 0x000fe20003f24000 */
[----:B0-----:R-:W-:-:S05]  /*01e0*/  IMAD.WIDE R2, R11, 0x8, R6 ;  /* 0x000000080b027825 */ /* 0x001fca00078e0206 */
[----:B-1----:R-:W-:Y:S02]  /*01f0*/  @P0 FSEL R4, R4, UR6, !P1 ;  /* 0x0000000604040c08 */ /* 0x002fe4000c800000 */
[----:B------:R-:W-:-:S05]  /*0200*/  @P0 FSEL R5, R5, UR7, !P1 ;  /* 0x0000000705050c08 */ /* 0x000fca000c800000 */
[----:B------:R-:W-:Y:S01]  /*0210*/  STG.E.64 desc[UR4][R2.64], R4 ;  /* 0x0000000402007986 */ /* 0x000fe2000c101b04 */
[----:B------:R-:W-:Y:S05]  /*0220*/  EXIT ;  /* 0x000000000000794d */ /* 0x000fea0003800000 */
.L_x_32:
        /* <DEDUP_REMOVED lines=13> */
.L_x_316:


//--------------------- .text._Z27EvalEOSForElemsPart2_kerneliPiPdS0_S0_S0_S0_S0_ --------------------------
	.section	.text._Z27EvalEOSForElemsPart2_kerneliPiPdS0_S0_S0_S0_S0_,"ax",@progbits
	.align	128
        .global         _Z27EvalEOSForElemsPart2_kerneliPiPdS0_S0_S0_S0_S0_
        .type           _Z27EvalEOSForElemsPart2_kerneliPiPdS0_S0_S0_S0_S0_,@function
        .size           _Z27EvalEOSForElemsPart2_kerneliPiPdS0_S0_S0_S0_S0_,(.L_x_317 - _Z27EvalEOSForElemsPart2_kerneliPiPdS0_S0_S0_S0_S0_)
        .other          _Z27EvalEOSForElemsPart2_kerneliPiPdS0_S0_S0_S0_S0_,@"STO_CUDA_ENTRY STV_DEFAULT"
_Z27EvalEOSForElemsPart2_kerneliPiPdS0_S0_S0_S0_S0_:
.text._Z27EvalEOSForElemsPart2_kerneliPiPdS0_S0_S0_S0_S0_:
        /* <DEDUP_REMOVED lines=9> */
[----:B------:R-:W1:Y:S07]  /*0090*/  LDCU.64 UR4, c[0x0][0x358] ;  /* 0x00006b00ff0477ac */ /* 0x000e6e0008000a00 */
[----:B------:R-:W2:Y:S08]  /*00a0*/  LDC.64 R4, c[0x0][0x390] ;  /* 0x0000e400ff047b82 */ /* 0x000eb00000000a00 */
[----:B------:R-:W3:Y:S01]  /*00b0*/  LDC.64 R6, c[0x0][0x3a8] ;  /* 0x0000ea00ff067b82 */ /* 0x000ee20000000a00 */
[----:B0-----:R-:W-:-:S07]  /*00c0*/  IMAD.WIDE R2, R15, 0x4, R2 ;  /* 0x000000040f027825 */ /* 0x001fce00078e0202 */
[----:B------:R-:W0:Y:S01]  /*00d0*/  LDC.64 R8, c[0x0][0x398] ;  /* 0x0000e600ff087b82 */ /* 0x000e220000000a00 */
[----:B-1----:R-:W3:Y:S01]  /*00e0*/  LDG.E R17, desc[UR4][R2.64] ;  /* 0x0000000402117981 */ /* 0x002ee2000c1e1900 */
[----:B--2---:R-:W-:-:S06]  /*00f0*/  IMAD.WIDE R4, R15, 0x8, R4 ;  /* 0x000000080f047825 */ /* 0x004fcc00078e0204 */
[----:B------:R-:W1:Y:S01]  /*0100*/  LDC.64 R10, c[0x0][0x3b0] ;  /* 0x0000ec00ff0a7b82 */ /* 0x000e620000000a00 */
[----:B------:R-:W2:Y:S07]  /*0110*/  LDG.E.64 R4, desc[UR4][R4.64] ;  /* 0x0000000404047981 */ /* 0x000eae000c1e1b00 */
[----:B------:R-:W4:Y:S01]  /*0120*/  LDC.64 R12, c[0x0][0x3a0] ;  /* 0x0000e800ff0c7b82 */ /* 0x000f220000000a00 */
[----:B0-----:R-:W-:-:S04]  /*0130*/  IMAD.WIDE R8, R15, 0x8, R8 ;  /* 0x000000080f087825 */ /* 0x001fc800078e0208 */
[----:B---3--:R-:W-:-:S05]  /*0140*/  IMAD.WIDE R6, R17, 0x8, R6 ;  /* 0x0000000811067825 */ /* 0x008fca00078e0206 */
[----:B--2---:R-:W-:Y:S04]  /*0150*/  STG.E.64 desc[UR4][R6.64], R4 ;  /* 0x0000000406007986 */ /* 0x004fe8000c101b04 */
[----:B------:R-:W2:Y:S01]  /*0160*/  LDG.E.64 R8, desc[UR4][R8.64] ;  /* 0x0000000408087981 */ /* 0x000ea2000c1e1b00 */
[----:B-1----:R-:W-:-:S04]  /*0170*/  IMAD.WIDE R10, R17, 0x8, R10 ;  /* 0x00000008110a7825 */ /* 0x002fc800078e020a */
[----:B----4-:R-:W-:Y:S02]  /*0180*/  IMAD.WIDE R2, R15, 0x8, R12 ;  /* 0x000000080f027825 */ /* 0x010fe400078e020c */
[----:B------:R-:W0:Y:S01]  /*0190*/  LDC.64 R12, c[0x0][0x3b8] ;  /* 0x0000ee00ff0c7b82 */ /* 0x000e220000000a00 */
[----:B--2---:R-:W-:Y:S04]  /*01a0*/  STG.E.64 desc[UR4][R10.64], R8 ;  /* 0x000000080a007986 */ /* 0x004fe8000c101b04 */
[----:B------:R-:W2:Y:S01]  /*01b0*/  LDG.E.64 R2, desc[UR4][R2.64] ;  /* 0x0000000402027981 */ /* 0x000ea2000c1e1b00 */
[----:B0-----:R-:W-:-:S05]  /*01c0*/  IMAD.WIDE R12, R17, 0x8, R12 ;  /* 0x00000008110c7825 */ /* 0x001fca00078e020c */
[----:B--2---:R-:W-:Y:S01]  /*01d0*/  STG.E.64 desc[UR4][R12.64], R2 ;  /* 0x000000020c007986 */ /* 0x004fe2000c101b04 */
[----:B------:R-:W-:Y:S05]  /*01e0*/  EXIT ;  /* 0x000000000000794d */ /* 0x000fea0003800000 */
.L_x_33:
        /* <DEDUP_REMOVED lines=9> */
.L_x_317:


//--------------------- .text._Z27EvalEOSForElemsPart1_kerneliddPiPdS0_S0_S0_S0_S0_S0_S0_S0_S0_S0_S0_S0_S0_S0_S0_ --------------------------
	.section	.text._Z27EvalEOSForElemsPart1_kerneliddPiPdS0_S0_S0_S0_S0_S0_S0_S0_S0_S0_S0_S0_S0_S0_S0_,"ax",@progbits
	.align	128
        .global         _Z27EvalEOSForElemsPart1_kerneliddPiPdS0_S0_S0_S0_S0_S0_S0_S0_S0_S0_S0_S0_S0_S0_S0_
        .type           _Z27EvalEOSForElemsPart1_kerneliddPiPdS0_S0_S0_S0_S0_S0_S0_S0_S0_S0_S0_S0_S0_S0_S0_,@function
        .size           _Z27EvalEOSForElemsPart1_kerneliddPiPdS0_S0_S0_S0_S0_S0_S0_S0_S0_S0_S0_S0_S0_S0_S0_,(.L_x_291 - _Z27EvalEOSForElemsPart1_kerneliddPiPdS0_S0_S0_S0_S0_S0_S0_S0_S0_S0_S0_S0_S0_S0_S0_)
        .other          _Z27EvalEOSForElemsPart1_kerneliddPiPdS0_S0_S0_S0_S0_S0_S0_S0_S0_S0_S0_S0_S0_S0_S0_,@"STO_CUDA_ENTRY STV_DEFAULT"
_Z27EvalEOSForElemsPart1_kerneliddPiPdS0_S0_S0_S0_S0_S0_S0_S0_S0_S0_S0_S0_S0_S0_S0_:
.text._Z27EvalEOSForElemsPart1_kerneliddPiPdS0_S0_S0_S0_S0_S0_S0_S0_S0_S0_S0_S0_S0_S0_S0_:
        /* <DEDUP_REMOVED lines=14> */
[----:B-1----:R-:W2:Y:S07]  /*00e0*/  LDG.E R2, desc[UR4][R2.64] ;  /* 0x0000000402027981 */ /* 0x002eae000c1e1900 */
[----:B------:R-:W1:Y:S08]  /*00f0*/  LDC.64 R4, c[0x0][0x3e0] ;  /* 0x0000f800ff047b82 */ /* 0x000e700000000a00 */
[----:B------:R-:W4:Y:S08]  /*0100*/  LDC.64 R14, c[0x0][0x3b0] ;  /* 0x0000ec00ff0e7b82 */ /* 0x000f300000000a00 */
[----:B------:R-:W5:Y:S01]  /*0110*/  LDC.64 R16, c[0x0][0x3b8] ;  /* 0x0000ee00ff107b82 */ /* 0x000f620000000a00 */
[----:B--2---:R-:W-:-:S05]  /*0120*/  IMAD.WIDE R6, R2, 0x8, R6 ;  /* 0x0000000802067825 */ /* 0x004fca00078e0206 */
[----:B------:R2:W4:Y:S01]  /*0130*/  LDG.E.64 R8, desc[UR4][R6.64] ;  /* 0x0000000406087981 */ /* 0x000522000c1e1b00 */
[----:B---3--:R-:W-:-:S04]  /*0140*/  IMAD.WIDE R10, R0, 0x8, R10 ;  /* 0x00000008000a7825 */ /* 0x008fc800078e020a */
[----:B0-----:R-:W-:-:S04]  /*0150*/  IMAD.WIDE R12, R2, 0x8, R12 ;  /* 0x00000008020c7825 */ /* 0x001fc800078e020c */
[----:B-1----:R-:W-:Y:S01]  /*0160*/  IMAD.WIDE R4, R0, 0x8, R4 ;  /* 0x0000000800047825 */ /* 0x002fe200078e0204 */
[----:B--2---:R-:W0:Y:S01]  /*0170*/  LDC.64 R6, c[0x0][0x3e8] ;  /* 0x0000fa00ff067b82 */ /* 0x004e220000000a00 */
[----:B----4-:R1:W-:Y:S04]  /*0180*/  STG.E.64 desc[UR4][R10.64], R8 ;  /* 0x000000080a007986 */ /* 0x0103e8000c101b04 */
[----:B------:R-:W2:Y:S01]  /*0190*/  LDG.E.64 R12, desc[UR4][R12.64] ;  /* 0x000000040c0c7981 */ /* 0x000ea2000c1e1b00 */
[----:B------:R-:W-:-:S04]  /*01a0*/  IMAD.WIDE R14, R2, 0x8, R14 ;  /* 0x00000008020e7825 */ /* 0x000fc800078e020e */
[----:B0-----:R-:W-:Y:S01]  /*01b0*/  IMAD.WIDE R6, R0, 0x8, R6 ;  /* 0x0000000800067825 */ /* 0x001fe200078e0206 */
[----:B-1----:R-:W0:Y:S01]  /*01c0*/  LDC.64 R8, c[0x0][0x3d0] ;  /* 0x0000f400ff087b82 */ /* 0x002e220000000a00 */
[----:B--2---:R1:W-:Y:S04]  /*01d0*/  STG.E.64 desc[UR4][R4.64], R12 ;  /* 0x0000000c04007986 */ /* 0x0043e8000c101b04 */
[----:B------:R-:W2:Y:S01]  /*01e0*/  LDG.E.64 R14, desc[UR4][R14.64] ;  /* 0x000000040e0e7981 */ /* 0x000ea2000c1e1b00 */
[----:B-----5:R-:W-:Y:S02]  /*01f0*/  IMAD.WIDE R10, R2, 0x8, R16 ;  /* 0x00000008020a7825 */ /* 0x020fe400078e0210 */
[----:B------:R-:W3:Y:S01]  /*0200*/  LDC.64 R16, c[0x0][0x3f0] ;  /* 0x0000fc00ff107b82 */ /* 0x000ee20000000a00 */
[----:B--2---:R2:W-:Y:S04]  /*0210*/  STG.E.64 desc[UR4][R6.64], R14 ;  /* 0x0000000e06007986 */ /* 0x0045e8000c101b04 */
[----:B------:R-:W4:Y:S01]  /*0220*/  LDG.E.64 R10, desc[UR4][R10.64] ;  /* 0x000000040a0a7981 */ /* 0x000f22000c1e1b00 */
[----:B---3--:R-:W-:-:S04]  /*0230*/  IMAD.WIDE R16, R0, 0x8, R16 ;  /* 0x0000000800107825 */ /* 0x008fc800078e0210 */
[----:B0-----:R-:W-:Y:S01]  /*0240*/  IMAD.WIDE R8, R0, 0x8, R8 ;  /* 0x0000000800087825 */ /* 0x001fe200078e0208 */
[----:B----4-:R0:W-:Y:S04]  /*0250*/  STG.E.64 desc[UR4][R16.64], R10 ;  /* 0x0000000a10007986 */ /* 0x0101e8000c101b04 */
[----:B-1----:R-:W3:Y:S01]  /*0260*/  LDG.E.64 R12, desc[UR4][R8.64] ;  /* 0x00000004080c7981 */ /* 0x002ee2000c1e1b00 */
[----:B------:R-:W-:Y:S01]  /*0270*/  BSSY.RECONVERGENT B0, `(.L_x_34) ;  /* 0x0000010000007945 */ /* 0x000fe20003800200 */
[----:B---3--:R-:W1:Y:S01]  /*0280*/  MUFU.RCP64H R19, R13 ;  /* 0x0000000d00137308 */ /* 0x008e620000001800 */
[----:B------:R-:W-:-:S04]  /*0290*/  IADD3 R18, PT, PT, R13, 0x300402, RZ ;  /* 0x003004020d127810 */ /* 0x000fc80007ffe0ff */
[----:B------:R-:W-:Y:S02]  /*02a0*/  FSETP.GEU.AND P0, PT, |R18|, 5.8789094863358348022e-39, PT ;  /* 0x004004021200780b */ /* 0x000fe40003f0e200 */
[----:B-1----:R-:W-:-:S08]  /*02b0*/  DFMA R20, -R12, R18, 1 ;  /* 0x3ff000000c14742b */ /* 0x002fd00000000112 */
[----:B------:R-:W-:-:S08]  /*02c0*/  DFMA R20, R20, R20, R20 ;  /* 0x000000141414722b */ /* 0x000fd00000000014 */
[----:B------:R-:W-:-:S08]  /*02d0*/  DFMA R20, R18, R20, R18 ;  /* 0x000000141214722b */ /* 0x000fd00000000012 */
[----:B--2---:R-:W-:-:S08]  /*02e0*/  DFMA R14, -R12, R20, 1 ;  /* 0x3ff000000c0e742b */ /* 0x004fd00000000114 */
[----:B------:R-:W-:Y:S01]  /*02f0*/  DFMA R14, R20, R14, R20 ;  /* 0x0000000e140e722b */ /* 0x000fe20000000014 */
[----:B0-----:R-:W-:Y:S10]  /*0300*/  @P0 BRA `(.L_x_35) ;  /* 0x0000000000180947 */ /* 0x001ff40003800000 */
[----:B------:R-:W-:Y:S02]  /*0310*/  LOP3.LUT R3, R13, 0x7fffffff, RZ, 0xc0, !PT ;  /* 0x7fffffff0d037812 */ /* 0x000fe400078ec0ff */
[----:B------:R-:W-:Y:S02]  /*0320*/  MOV R14, 0x350 ;  /* 0x00000350000e7802 */ /* 0x000fe40000000f00 */
[----:B------:R-:W-:-:S07]  /*0330*/  IADD3 R18, PT, PT, R3, -0x100000, RZ ;  /* 0xfff0000003127810 */ /* 0x000fce0007ffe0ff */
[----:B------:R-:W-:Y:S05]  /*0340*/  CALL.REL.NOINC `($__internal_3_$__cuda_sm20_dblrcp_rn_slowpath_v3) ;  /* 0x0000000000fc7944 */ /* 0x000fea0003c00000 */
[----:B------:R-:W-:Y:S01]  /*0350*/  IMAD.MOV.U32 R14, RZ, RZ, R18 ;  /* 0x000000ffff0e7224 */ /* 0x000fe200078e0012 */
[----:B------:R-:W-:-:S07]  /*0360*/  MOV R15, R19 ;  /* 0x00000013000f7202 */ /* 0x000fce0000000f00 */
.L_x_35:
[----:B------:R-:W-:Y:S05]  /*0370*/  BSYNC.RECONVERGENT B0 ;  /* 0x0000000000007941 */ /* 0x000fea0003800200 */
.L_x_34:
[----:B------:R-:W0:Y:S01]  /*0380*/  LDC.64 R10, c[0x0][0x3f8] ;  /* 0x0000fe00ff0a7b82 */ /* 0x000e220000000a00 */
[----:B------:R-:W-:Y:S01]  /*0390*/  DADD R14, R14, -1 ;  /* 0xbff000000e0e7429 */ /* 0x000fe20000000000 */
[----:B0-----:R-:W-:-:S06]  /*03a0*/  IMAD.WIDE R10, R0, 0x8, R10 ;  /* 0x00000008000a7825 */ /* 0x001fcc00078e020a */
[----:B------:R0:W-:Y:S04]  /*03b0*/  STG.E.64 desc[UR4][R10.64], R14 ;  /* 0x0000000e0a007986 */ /* 0x0001e8000c101b04 */
[----:B------:R-:W2:Y:S04]  /*03c0*/  LDG.E.64 R4, desc[UR4][R4.64] ;  /* 0x0000000404047981 */ /* 0x000ea8000c1e1b00 */
[----:B------:R-:W2:Y:S01]  /*03d0*/  LDG.E.64 R12, desc[UR4][R8.64] ;  /* 0x00000004080c7981 */ /* 0x000ea2000c1e1b00 */
[----:B------:R-:W-:Y:S01]  /*03e0*/  BSSY.RECONVERGENT B0, `(.L_x_36) ;  /* 0x000000f000007945 */ /* 0x000fe20003800200 */
[----:B--2---:R-:W-:-:S06]  /*03f0*/  DFMA R12, R4, -0.5, R12 ;  /* 0xbfe00000040c782b */ /* 0x004fcc000000000c */
[----:B------:R-:W1:Y:S04]  /*0400*/  MUFU.RCP64H R17, R13 ;  /* 0x0000000d00117308 */ /* 0x000e680000001800 */
[----:B------:R-:W-:-:S04]  /*0410*/  IADD3 R16, PT, PT, R13, 0x300402, RZ ;  /* 0x003004020d107810 */ /* 0x000fc80007ffe0ff */
[----:B------:R-:W-:Y:S02]  /*0420*/  FSETP.GEU.AND P0, PT, |R16|, 5.8789094863358348022e-39, PT ;  /* 0x004004021000780b */ /* 0x000fe40003f0e200 */
[----:B-1----:R-:W-:-:S08]  /*0430*/  DFMA R18, -R12, R16, 1 ;  /* 0x3ff000000c12742b */ /* 0x002fd00000000110 */
[----:B------:R-:W-:-:S08]  /*0440*/  DFMA R18, R18, R18, R18 ;  /* 0x000000121212722b */ /* 0x000fd00000000012 */
[----:B------:R-:W-:-:S08]  /*0450*/  DFMA R18, R16, R18, R16 ;  /* 0x000000121012722b */ /* 0x000fd00000000010 */
[----:B------:R-:W-:-:S08]  /*0460*/  DFMA R20, -R12, R18, 1 ;  /* 0x3ff000000c14742b */ /* 0x000fd00000000112 */
[----:B------:R-:W-:Y:S01]  /*0470*/  DFMA R18, R18, R20, R18 ;  /* 0x000000141212722b */ /* 0x000fe20000000012 */
[----:B0-----:R-:W-:Y:S10]  /*0480*/  @P0 BRA `(.L_x_37) ;  /* 0x0000000000100947 */ /* 0x001ff40003800000 */
[----:B------:R-:W-:Y:S02]  /*0490*/  LOP3.LUT R3, R13, 0x7fffffff, RZ, 0xc0, !PT ;  /* 0x7fffffff0d037812 */ /* 0x000fe400078ec0ff */
[----:B------:R-:W-:-:S03]  /*04a0*/  MOV R14, 0x4d0 ;  /* 0x000004d0000e7802 */ /* 0x000fc60000000f00 */
[----:B------:R-:W-:-:S07]  /*04b0*/  VIADD R18, R3, 0xfff00000 ;  /* 0xfff0000003127836 */ /* 0x000fce0000000000 */
[----:B------:R-:W-:Y:S05]  /*04c0*/  CALL.REL.NOINC `($__internal_3_$__cuda_sm20_dblrcp_rn_slowpath_v3) ;  /* 0x00000000009c7944 */ /* 0x000fea0003c00000 */
.L_x_37:
[----:B------:R-:W-:Y:S05]  /*04d0*/  BSYNC.RECONVERGENT B0 ;  /* 0x0000000000007941 */ /* 0x000fea0003800200 */
.L_x_36:
[----:B------:R-:W0:Y:S01]  /*04e0*/  LDC.64 R4, c[0x0][0x400] ;  /* 0x00010000ff047b82 */ /* 0x000e220000000a00 */
[----:B------:R-:W1:Y:S01]  /*04f0*/  LDCU.64 UR6, c[0x0][0x388] ;  /* 0x00007100ff0677ac */ /* 0x000e620008000a00 */
[----:B------:R-:W-:Y:S02]  /*0500*/  DADD R18, R18, -1 ;  /* 0xbff0000012127429 */ /* 0x000fe40000000000 */
[----:B-1----:R-:W-:Y:S01]  /*0510*/  DSETP.NEU.AND P0, PT, RZ, UR6, PT ;  /* 0x00000006ff007e2a */ /* 0x002fe2000bf0d000 */
[----:B0-----:R-:W-:-:S05]  /*0520*/  IMAD.WIDE R4, R0, 0x8, R4 ;  /* 0x0000000800047825 */ /* 0x001fca00078e0204 */
[----:B------:R0:W-:Y:S08]  /*0530*/  STG.E.64 desc[UR4][R4.64], R18 ;  /* 0x0000001204007986 */ /* 0x0001f0000c101b04 */
[----:B------:R-:W-:Y:S05]  /*0540*/  @!P0 BRA `(.L_x_38) ;  /* 0x00000000001c8947 */ /* 0x000fea0003800000 */
[----:B------:R-:W2:Y:S01]  /*0550*/  LDG.E.64 R12, desc[UR4][R8.64] ;  /* 0x00000004080c7981 */ /* 0x000ea2000c1e1b00 */
[----:B------:R-:W-:Y:S01]  /*0560*/  BSSY.RECONVERGENT B0, `(.L_x_38) ;  /* 0x0000005000007945 */ /* 0x000fe20003800200 */
[----:B--2---:R-:W-:-:S14]  /*0570*/  DSETP.GTU.AND P0, PT, R12, UR6, PT ;  /* 0x000000060c007e2a */ /* 0x004fdc000bf0c000 */
[----:B------:R-:W-:Y:S05]  /*0580*/  @P0 BRA `(.L_x_39) ;  /* 0x0000000000080947 */ /* 0x000fea0003800000 */
[----:B------:R-:W2:Y:S04]  /*0590*/  LDG.E.64 R12, desc[UR4][R10.64] ;  /* 0x000000040a0c7981 */ /* 0x000ea8000c1e1b00 */
[----:B--2---:R1:W-:Y:S02]  /*05a0*/  STG.E.64 desc[UR4][R4.64], R12 ;  /* 0x0000000c04007986 */ /* 0x0043e4000c101b04 */
.L_x_39:
[----:B------:R-:W-:Y:S05]  /*05b0*/  BSYNC.RECONVERGENT B0 ;  /* 0x0000000000007941 */ /* 0x000fea0003800200 */
.L_x_38:
[----:B------:R-:W2:Y:S01]  /*05c0*/  LDCU.64 UR6, c[0x0][0x390] ;  /* 0x00007200ff0677ac */ /* 0x000ea20008000a00 */
[----:B-1----:R-:W1:Y:S01]  /*05d0*/  LDC.64 R12, c[0x0][0x3c0] ;  /* 0x0000f000ff0c7b82 */ /* 0x002e620000000a00 */
[----:B--2---:R-:W-:Y:S01]  /*05e0*/  DSETP.NEU.AND P0, PT, RZ, UR6, PT ;  /* 0x00000006ff007e2a */ /* 0x004fe2000bf0d000 */
[----:B-1----:R-:W-:-:S13]  /*05f0*/  IMAD.WIDE R12, R2, 0x8, R12 ;  /* 0x00000008020c7825 */ /* 0x002fda00078e020c */
[----:B------:R-:W-:Y:S05]  /*0600*/  @!P0 BRA `(.L_x_40) ;  /* 0x0000000000148947 */ /* 0x000fea0003800000 */
[----:B------:R-:W2:Y:S02]  /*0610*/  LDG.E.64 R8, desc[UR4][R8.64] ;  /* 0x0000000408087981 */ /* 0x000ea4000c1e1b00 */
[----:B--2---:R-:W-:-:S14]  /*0620*/  DSETP.GE.AND P0, PT, R8, UR6, PT ;  /* 0x0000000608007e2a */ /* 0x004fdc000bf06000 */
[----:B------:R1:W-:Y:S04]  /*0630*/  @P0 STG.E.64 desc[UR4][R6.64], RZ ;  /* 0x000000ff06000986 */ /* 0x0003e8000c101b04 */
[----:B------:R1:W-:Y:S04]  /*0640*/  @P0 STG.E.64 desc[UR4][R10.64], RZ ;  /* 0x000000ff0a000986 */ /* 0x0003e8000c101b04 */
[----:B------:R1:W-:Y:S02]  /*0650*/  @P0 STG.E.64 desc[UR4][R4.64], RZ ;  /* 0x000000ff04000986 */ /* 0x0003e4000c101b04 */
.L_x_40:
[----:B------:R-:W2:Y:S01]  /*0660*/  LDG.E.64 R12, desc[UR4][R12.64] ;  /* 0x000000040c0c7981 */ /* 0x000ea2000c1e1b00 */
[----:B01----:R-:W0:Y:S08]  /*0670*/  LDC.64 R4, c[0x0][0x408] ;  /* 0x00010200ff047b82 */ /* 0x003e300000000a00 */
[----:B------:R-:W1:Y:S08]  /*0680*/  LDC.64 R6, c[0x0][0x3c8] ;  /* 0x0000f200ff067b82 */ /* 0x000e700000000a00 */
[----:B------:R-:W3:Y:S01]  /*0690*/  LDC.64 R8, c[0x0][0x418] ;  /* 0x00010600ff087b82 */ /* 0x000ee20000000a00 */
[----:B0-----:R-:W-:-:S04]  /*06a0*/  IMAD.WIDE R4, R0, 0x8, R4 ;  /* 0x0000000800047825 */ /* 0x001fc800078e0204 */
[----:B-1----:R-:W-:-:S03]  /*06b0*/  IMAD.WIDE R2, R2, 0x8, R6 ;  /* 0x0000000802027825 */ /* 0x002fc600078e0206 */
[----:B------:R-:W0:Y:S01]  /*06c0*/  LDC.64 R6, c[0x0][0x410] ;  /* 0x00010400ff067b82 */ /* 0x000e220000000a00 */
[----:B--2---:R-:W-:Y:S04]  /*06d0*/  STG.E.64 desc[UR4][R4.64], R12 ;  /* 0x0000000c04007986 */ /* 0x004fe8000c101b04 */
[----:B------:R-:W2:Y:S01]  /*06e0*/  LDG.E.64 R2, desc[UR4][R2.64] ;  /* 0x0000000402027981 */ /* 0x000ea2000c1e1b00 */
[----:B0-----:R-:W-:-:S04]  /*06f0*/  IMAD.WIDE R6, R0, 0x8, R6 ;  /* 0x0000000800067825 */ /* 0x001fc800078e0206 */
[----:B---3--:R-:W-:Y:S01]  /*0700*/  IMAD.WIDE R8, R0, 0x8, R8 ;  /* 0x0000000800087825 */ /* 0x008fe200078e0208 */
[----:B--2---:R-:W-:Y:S04]  /*0710*/  STG.E.64 desc[UR4][R6.64], R2 ;  /* 0x0000000206007986 */ /* 0x004fe8000c101b04 */
[----:B------:R-:W-:Y:S01]  /*0720*/  STG.E.64 desc[UR4][R8.64], RZ ;  /* 0x000000ff08007986 */ /* 0x000fe2000c101b04 */
[----:B------:R-:W-:Y:S05]  /*0730*/  EXIT ;  /* 0x000000000000794d */ /* 0x000fea0003800000 */
        .weak           $__internal_3_$__cuda_sm20_dblrcp_rn_slowpath_v3
        .type           $__internal_3_$__cuda_sm20_dblrcp_rn_slowpath_v3,@function
        .size           $__internal_3_$__cuda_sm20_dblrcp_rn_slowpath_v3,(.L_x_291 - $__internal_3_$__cuda_sm20_dblrcp_rn_slowpath_v3)
$__internal_3_$__cuda_sm20_dblrcp_rn_slowpath_v3:
[----:B------:R-:W-:Y:S01]  /*0740*/  DSETP.GTU.AND P0, PT, |R12|, +INF , PT ;  /* 0x7ff000000c00742a */ /* 0x000fe20003f0c200 */
[----:B------:R-:W-:-:S13]  /*0750*/  BSSY.RECONVERGENT B1, `(.L_x_41) ;  /* 0x0000023000017945 */ /* 0x000fda0003800200 */
[----:B------:R-:W-:Y:S05]  /*0760*/  @P0 BRA `(.L_x_42) ;  /* 0x00000000007c0947 */ /* 0x000fea0003800000 */
[----:B------:R-:W-:-:S04]  /*0770*/  LOP3.LUT R15, R13, 0x7fffffff, RZ, 0xc0, !PT ;  /* 0x7fffffff0d0f7812 */ /* 0x000fc800078ec0ff */
[----:B------:R-:W-:-:S04]  /*0780*/  IADD3 R3, PT, PT, R15, -0x1, RZ ;  /* 0xffffffff0f037810 */ /* 0x000fc80007ffe0ff */
[----:B------:R-:W-:-:S13]  /*0790*/  ISETP.GE.U32.AND P0, PT, R3, 0x7fefffff, PT ;  /* 0x7fefffff0300780c */ /* 0x000fda0003f06070 */
[----:B------:R-:W-:Y:S02]  /*07a0*/  @P0 LOP3.LUT R17, R13, 0x7ff00000, RZ, 0x3c, !PT ;  /* 0x7ff000000d110812 */ /* 0x000fe400078e3cff */
[----:B------:R-:W-:Y:S01]  /*07b0*/  @P0 MOV R16, RZ ;  /* 0x000000ff00100202 */ /* 0x000fe20000000f00 */
[----:B------:R-:W-:Y:S06]  /*07c0*/  @P0 BRA `(.L_x_43) ;  /* 0x00000000006c0947 */ /* 0x000fec0003800000 */
[----:B------:R-:W-:-:S13]  /*07d0*/  ISETP.GE.U32.AND P0, PT, R15, 0x1000001, PT ;  /* 0x010000010f00780c */ /* 0x000fda0003f06070 */
[----:B------:R-:W-:Y:S05]  /*07e0*/  @!P0 BRA `(.L_x_44) ;  /* 0x0000000000348947 */ /* 0x000fea0003800000 */
[----:B------:R-:W-:Y:S01]  /*07f0*/  VIADD R17, R13, 0xc0200000 ;  /* 0xc02000000d117836 */ /* 0x000fe20000000000 */
[----:B------:R-:W-:-:S03]  /*0800*/  MOV R16, R12 ;  /* 0x0000000c00107202 */ /* 0x000fc60000000f00 */
[----:B------:R-:W0:Y:S03]  /*0810*/  MUFU.RCP64H R19, R17 ;  /* 0x0000001100137308 */ /* 0x000e260000001800 */
[----:B0-----:R-:W-:-:S08]  /*0820*/  DFMA R20, -R16, R18, 1 ;  /* 0x3ff000001014742b */ /* 0x001fd00000000112 */
[----:B------:R-:W-:-:S08]  /*0830*/  DFMA R20, R20, R20, R20 ;  /* 0x000000141414722b */ /* 0x000fd00000000014 */
[----:B------:R-:W-:-:S08]  /*0840*/  DFMA R20, R18, R20, R18 ;  /* 0x000000141214722b */ /* 0x000fd00000000012 */
[----:B------:R-:W-:-:S08]  /*0850*/  DFMA R18, -R16, R20, 1 ;  /* 0x3ff000001012742b */ /* 0x000fd00000000114 */
[----:B------:R-:W-:-:S08]  /*0860*/  DFMA R18, R20, R18, R20 ;  /* 0x000000121412722b */ /* 0x000fd00000000014 */
[----:B------:R-:W-:-:S08]  /*0870*/  DMUL R18, R18, 2.2250738585072013831e-308 ;  /* 0x0010000012127828 */ /* 0x000fd00000000000 */
[----:B------:R-:W-:-:S08]  /*0880*/  DFMA R12, -R12, R18, 1 ;  /* 0x3ff000000c0c742b */ /* 0x000fd00000000112 */
[----:B------:R-:W-:-:S08]  /*0890*/  DFMA R12, R12, R12, R12 ;  /* 0x0000000c0c0c722b */ /* 0x000fd0000000000c */
[----:B------:R-:W-:Y:S01]  /*08a0*/  DFMA R16, R18, R12, R18 ;  /* 0x0000000c1210722b */ /* 0x000fe20000000012 */
[----:B------:R-:W-:Y:S10]  /*08b0*/  BRA `(.L_x_43) ;  /* 0x0000000000307947 */ /* 0x000ff40003800000 */
.L_x_44:
[----:B------:R-:W-:Y:S01]  /*08c0*/  DMUL R12, R12, 8.11296384146066816958e+31 ;  /* 0x469000000c0c7828 */ /* 0x000fe20000000000 */
[----:B------:R-:W-:-:S05]  /*08d0*/  MOV R16, R18 ;  /* 0x0000001200107202 */ /* 0x000fca0000000f00 */
[----:B------:R-:W0:Y:S02]  /*08e0*/  MUFU.RCP64H R17, R13 ;  /* 0x0000000d00117308 */ /* 0x000e240000001800 */
[----:B0-----:R-:W-:-:S08]  /*08f0*/  DFMA R18, -R12, R16, 1 ;  /* 0x3ff000000c12742b */ /* 0x001fd00000000110 */
[----:B------:R-:W-:-:S08]  /*0900*/  DFMA R18, R18, R18, R18 ;  /* 0x000000121212722b */ /* 0x000fd00000000012 */
[----:B------:R-:W-:-:S08]  /*0910*/  DFMA R18, R16, R18, R16 ;  /* 0x000000121012722b */ /* 0x000fd00000000010 */
[----:B------:R-:W-:-:S08]  /*0920*/  DFMA R16, -R12, R18, 1 ;  /* 0x3ff000000c10742b */ /* 0x000fd00000000112 */
[----:B------:R-:W-:-:S08]  /*0930*/  DFMA R16, R18, R16, R18 ;  /* 0x000000101210722b */ /* 0x000fd00000000012 */
[----:B------:R-:W-:Y:S01]  /*0940*/  DMUL R16, R16, 8.11296384146066816958e+31 ;  /* 0x4690000010107828 */ /* 0x000fe20000000000 */
[----:B------:R-:W-:Y:S10]  /*0950*/  BRA `(.L_x_43) ;  /* 0x0000000000087947 */ /* 0x000ff40003800000 */
.L_x_42:
[----:B------:R-:W-:Y:S01]  /*0960*/  LOP3.LUT R17, R13, 0x80000, RZ, 0xfc, !PT ;  /* 0x000800000d117812 */ /* 0x000fe200078efcff */
[----:B------:R-:W-:-:S07]  /*0970*/  IMAD.MOV.U32 R16, RZ, RZ, R12 ;  /* 0x000000ffff107224 */ /* 0x000fce00078e000c */
.L_x_43:
[----:B------:R-:W-:Y:S05]  /*0980*/  BSYNC.RECONVERGENT B1 ;  /* 0x0000000000017941 */ /* 0x000fea0003800200 */
.L_x_41:
[----:B------:R-:W-:Y:S01]  /*0990*/  HFMA2 R15, -RZ, RZ, 0, 0 ;  /* 0x00000000ff0f7431 */ /* 0x000fe200000001ff */
[----:B------:R-:W-:Y:S02]  /*09a0*/  MOV R18, R16 ;  /* 0x0000001000127202 */ /* 0x000fe40000000f00 */
[----:B------:R-:W-:Y:S01]  /*09b0*/  MOV R19, R17 ;  /* 0x0000001100137202 */ /* 0x000fe20000000f00 */
[----:B------:R-:W-:Y:S06]  /*09c0*/  RET.REL.NODEC R14 `(_Z27EvalEOSForElemsPart1_kerneliddPiPdS0_S0_S0_S0_S0_S0_S0_S0_S0_S0_S0_S0_S0_S0_S0_) ;  /* 0xfffffff40e8c7950 */ /* 0x000fec0003c3ffff */
.L_x_45:
        /* <DEDUP_REMOVED lines=11> */
.L_x_291:


//--------------------- .text._Z29CalcSoundSpeedForElems_kernelPddS_S_S_S_diPiS_ --------------------------
	.section	.text._Z29CalcSoundSpeedForElems_kernelPddS_S_S_S_diPiS_,"ax",@progbits
	.align	128
        .global         _Z29CalcSoundSpeedForElems_kernelPddS_S_S_S_diPiS_
        .type           _Z29CalcSoundSpeedForElems_kernelPddS_S_S_S_diPiS_,@function
        .size           _Z29CalcSoundSpeedForElems_kernelPddS_S_S_S_diPiS_,(.L_x_293 - _Z29CalcSoundSpeedForElems_kernelPddS_S_S_S_diPiS_)
        .other          _Z29CalcSoundSpeedForElems_kernelPddS_S_S_S_diPiS_,@"STO_CUDA_ENTRY STV_DEFAULT"
_Z29CalcSoundSpeedForElems_kernelPddS_S_S_S_diPiS_:
.text._Z29CalcSoundSpeedForElems_kernelPddS_S_S_S_diPiS_:
        /* <DEDUP_REMOVED lines=10> */
[----:B------:R-:W2:Y:S06]  /*00a0*/  LDCU UR6, c[0x0][0x38c] ;  /* 0x00007180ff0677ac */ /* 0x000eac0008000800 */
[----:B------:R-:W3:Y:S08]  /*00b0*/  LDC.64 R6, c[0x0][0x3a8] ;  /* 0x0000ea00ff067b82 */ /* 0x000ef00000000a00 */
[----:B------:R-:W4:Y:S01]  /*00c0*/  LDC.64 R2, c[0x0][0x398] ;  /* 0x0000e600ff027b82 */ /* 0x000f220000000a00 */
[----:B0-----:R-:W-:-:S07]  /*00d0*/  IMAD.WIDE R8, R0, 0x8, R8 ;  /* 0x0000000800087825 */ /* 0x001fce00078e0208 */
[----:B------:R-:W0:Y:S01]  /*00e0*/  LDC.64 R4, c[0x0][0x3a0] ;  /* 0x0000e800ff047b82 */ /* 0x000e220000000a00 */
[----:B-1----:R-:W2:Y:S07]  /*00f0*/  LDG.E.64 R8, desc[UR4][R8.64] ;  /* 0x0000000408087981 */ /* 0x002eae000c1e1b00 */
[----:B------:R-:W1:Y:S01]  /*0100*/  LDC.64 R10, c[0x0][0x390] ;  /* 0x0000e400ff0a7b82 */ /* 0x000e620000000a00 */
[----:B---3--:R-:W-:-:S06]  /*0110*/  IMAD.WIDE R6, R0, 0x8, R6 ;  /* 0x0000000800067825 */ /* 0x008fcc00078e0206 */
[----:B------:R-:W3:Y:S01]  /*0120*/  LDG.E.64 R6, desc[UR4][R6.64] ;  /* 0x0000000406067981 */ /* 0x000ee2000c1e1b00 */
[C---:B----4-:R-:W-:Y:S01]  /*0130*/  IMAD.WIDE R2, R0.reuse, 0x8, R2 ;  /* 0x0000000800027825 */ /* 0x050fe200078e0202 */
[----:B------:R-:W4:Y:S05]  /*0140*/  LDC.64 R14, c[0x0][0x3c0] ;  /* 0x0000f000ff0e7b82 */ /* 0x000f2a0000000a00 */
[----:B------:R-:W3:Y:S01]  /*0150*/  LDG.E.64 R2, desc[UR4][R2.64] ;  /* 0x0000000402027981 */ /* 0x000ee2000c1e1b00 */
[C---:B0-----:R-:W-:Y:S02]  /*0160*/  IMAD.WIDE R4, R0.reuse, 0x8, R4 ;  /* 0x0000000800047825 */ /* 0x041fe400078e0204 */
[----:B------:R-:W0:Y:S04]  /*0170*/  LDC.64 R12, c[0x0][0x388] ;  /* 0x0000e200ff0c7b82 */ /* 0x000e280000000a00 */
[----:B------:R-:W3:Y:S01]  /*0180*/  LDG.E.64 R4, desc[UR4][R4.64] ;  /* 0x0000000404047981 */ /* 0x000ee2000c1e1b00 */
[----:B-1----:R-:W-:-:S06]  /*0190*/  IMAD.WIDE R10, R0, 0x8, R10 ;  /* 0x00000008000a7825 */ /* 0x002fcc00078e020a */
[----:B------:R-:W3:Y:S01]  /*01a0*/  LDG.E.64 R10, desc[UR4][R10.64] ;  /* 0x000000040a0a7981 */ /* 0x000ee2000c1e1b00 */
[----:B----4-:R-:W-:-:S05]  /*01b0*/  IMAD.WIDE R14, R0, 0x4, R14 ;  /* 0x00000004000e7825 */ /* 0x010fca00078e020e */
[----:B------:R1:W5:Y:S01]  /*01c0*/  LDG.E R0, desc[UR4][R14.64] ;  /* 0x000000040e007981 */ /* 0x000362000c1e1900 */
[----:B--2---:R-:W0:Y:S01]  /*01d0*/  MUFU.RCP64H R17, UR6 ;  /* 0x0000000600117d08 */ /* 0x004e220008001800 */
[----:B------:R-:W-:-:S06]  /*01e0*/  IMAD.MOV.U32 R16, RZ, RZ, 0x1 ;  /* 0x00000001ff107424 */ /* 0x000fcc00078e00ff */
[----:B0-----:R-:W-:-:S08]  /*01f0*/  DFMA R18, R16, -R12, 1 ;  /* 0x3ff000001012742b */ /* 0x001fd0000000080c */
[----:B------:R-:W-:-:S08]  /*0200*/  DFMA R18, R18, R18, R18 ;  /* 0x000000121212722b */ /* 0x000fd00000000012 */
[----:B------:R-:W-:Y:S01]  /*0210*/  DFMA R18, R16, R18, R16 ;  /* 0x000000121012722b */ /* 0x000fe20000000010 */
[----:B------:R-:W-:Y:S01]  /*0220*/  BSSY.RECONVERGENT B0, `(.L_x_46) ;  /* 0x0000010000007945 */ /* 0x000fe20003800200 */
[----:B------:R-:W-:-:S08]  /*0230*/  DMUL R8, R8, R8 ;  /* 0x0000000808087228 */ /* 0x000fd00000000000 */
[----:B---3--:R-:W-:-:S08]  /*0240*/  DMUL R6, R8, R6 ;  /* 0x0000000608067228 */ /* 0x008fd00000000000 */
[----:B------:R-:W-:Y:S02]  /*0250*/  DMUL R6, R6, R2 ;  /* 0x0000000206067228 */ /* 0x000fe40000000000 */
[----:B------:R-:W-:-:S08]  /*0260*/  DFMA R2, R18, -R12, 1 ;  /* 0x3ff000001202742b */ /* 0x000fd0000000080c */
[----:B------:R-:W-:Y:S02]  /*0270*/  DFMA R2, R18, R2, R18 ;  /* 0x000000021202722b */ /* 0x000fe40000000012 */
[----:B------:R-:W-:-:S08]  /*0280*/  DFMA R6, R4, R10, R6 ;  /* 0x0000000a0406722b */ /* 0x000fd00000000006 */
[----:B------:R-:W-:-:S08]  /*0290*/  DMUL R4, R6, R2 ;  /* 0x0000000206047228 */ /* 0x000fd00000000000 */
[----:B------:R-:W-:-:S08]  /*02a0*/  DFMA R12, R4, -R12, R6 ;  /* 0x8000000c040c722b */ /* 0x000fd00000000006 */
[----:B------:R-:W-:Y:S01]  /*02b0*/  DFMA R2, R2, R12, R4 ;  /* 0x0000000c0202722b */ /* 0x000fe20000000004 */
[----:B------:R-:W-:-:S09]  /*02c0*/  FSETP.GEU.AND P1, PT, |R7|, 6.5827683646048100446e-37, PT ;  /* 0x036000000700780b */ /* 0x000fd20003f2e200 */
[----:B------:R-:W-:-:S05]  /*02d0*/  FFMA R4, RZ, UR6, R3 ;  /* 0x00000006ff047c23 */ /* 0x000fca0008000003 */
[----:B------:R-:W-:-:S13]  /*02e0*/  FSETP.GT.AND P0, PT, |R4|, 1.469367938527859385e-39, PT ;  /* 0x001000000400780b */ /* 0x000fda0003f04200 */
[----:B-1----:R-:W-:Y:S05]  /*02f0*/  @P0 BRA P1, `(.L_x_47) ;  /* 0x0000000000080947 */ /* 0x002fea0000800000 */
[----:B------:R-:W-:-:S07]  /*0300*/  MOV R10, 0x320 ;  /* 0x00000320000a7802 */ /* 0x000fce0000000f00 */
[----:B-----5:R-:W-:Y:S05]  /*0310*/  CALL.REL.NOINC `($__internal_4_$__cuda_sm20_div_rn_f64_full) ;  /* 0x0000000000807944 */ /* 0x020fea0003c00000 */
.L_x_47:
[----:B------:R-:W-:Y:S05]  /*0320*/  BSYNC.RECONVERGENT B0 ;  /* 0x0000000000007941 */ /* 0x000fea0003800200 */
.L_x_46:
[----:B------:R-:W-:Y:S01]  /*0330*/  UMOV UR6, 0xb4c5c608 ;  /* 0xb4c5c60800067882 */ /* 0x000fe20000000000 */
[----:B------:R-:W-:Y:S01]  /*0340*/  UMOV UR7, 0x3877a176 ;  /* 0x3877a17600077882 */ /* 0x000fe20000000000 */
[----:B------:R-:W-:Y:S01]  /*0350*/  BSSY.RECONVERGENT B0, `(.L_x_48) ;  /* 0x0000018000007945 */ /* 0x000fe20003800200 */
[----:B------:R-:W-:-:S06]  /*0360*/  DSETP.GTU.AND P0, PT, R2, UR6, PT ;  /* 0x0000000602007e2a */ /* 0x000fcc000bf0c000 */
[----:B------:R-:W-:Y:S01]  /*0370*/  FSEL R7, R3, 5.9039761254098266363e-05, P0 ;  /* 0x3877a17603077808 */ /* 0x000fe20000000000 */
[----:B------:R-:W-:Y:S01]  /*0380*/  IMAD.MOV.U32 R3, RZ, RZ, 0x3fd80000 ;  /* 0x3fd80000ff037424 */ /* 0x000fe200078e00ff */
[----:B------:R-:W-:Y:S01]  /*0390*/  FSEL R6, R2, -3.6838196137978229672e-07, P0 ;  /* 0xb4c5c60802067808 */ /* 0x000fe20000000000 */
[----:B------:R-:W-:Y:S01]  /*03a0*/  IMAD.MOV.U32 R2, RZ, RZ, 0x0 ;  /* 0x00000000ff027424 */ /* 0x000fe200078e00ff */
[----:B------:R-:W0:Y:S01]  /*03b0*/  MUFU.RSQ64H R5, R7 ;  /* 0x0000000700057308 */ /* 0x000e220000001c00 */
        /* <DEDUP_REMOVED lines=13> */
[----:B------:R-:W-:-:S07]  /*0490*/  MOV R2, 0x4b0 ;  /* 0x000004b000027802 */ /* 0x000fce0000000f00 */
[----:B-----5:R-:W-:Y:S05]  /*04a0*/  CALL.REL.NOINC `($__internal_5_$__cuda_sm20_dsqrt_rn_f64_mediumpath_v1) ;  /* 0x0000000400847944 */ /* 0x020fea0003c00000 */
[----:B------:R-:W-:Y:S02]  /*04b0*/  IMAD.MOV.U32 R2, RZ, RZ, R4 ;  /* 0x000000ffff027224 */ /* 0x000fe400078e0004 */
[----:B------:R-:W-:-:S07]  /*04c0*/  IMAD.MOV.U32 R3, RZ, RZ, R5 ;  /* 0x000000ffff037224 */ /* 0x000fce00078e0005 */
.L_x_49:
[----:B------:R-:W-:Y:S05]  /*04d0*/  BSYNC.RECONVERGENT B0 ;  /* 0x0000000000007941 */ /* 0x000fea0003800200 */
.L_x_48:
[----:B------:R-:W0:Y:S02]  /*04e0*/  LDC.64 R4, c[0x0][0x3c8] ;  /* 0x0000f200ff047b82 */ /* 0x000e240000000a00 */
[----:B0----5:R-:W-:-:S05]  /*04f0*/  IMAD.WIDE R4, R0, 0x8, R4 ;  /* 0x0000000800047825 */ /* 0x021fca00078e0204 */
[----:B------:R-:W-:Y:S01]  /*0500*/  STG.E.64 desc[UR4][R4.64], R2 ;  /* 0x0000000204007986 */ /* 0x000fe2000c101b04 */
[----:B------:R-:W-:Y:S05]  /*0510*/  EXIT ;  /* 0x000000000000794d */ /* 0x000fea0003800000 */
        .weak           $__internal_4_$__cuda_sm20_div_rn_f64_full
        .type           $__internal_4_$__cuda_sm20_div_rn_f64_full,@function
        .size           $__internal_4_$__cuda_sm20_div_rn_f64_full,($__internal_5_$__cuda_sm20_dsqrt_rn_f64_mediumpath_v1 - $__internal_4_$__cuda_sm20_div_rn_f64_full)
$__internal_4_$__cuda_sm20_div_rn_f64_full:
[----:B------:R-:W0:Y:S01]  /*0520*/  LDC.64 R2, c[0x0][0x388] ;  /* 0x0000e200ff027b82 */ /* 0x000e220000000a00 */
[C---:B------:R-:W-:Y:S01]  /*0530*/  FSETP.GEU.AND P2, PT, |R7|.reuse, 1.469367938527859385e-39, PT ;  /* 0x001000000700780b */ /* 0x040fe20003f4e200 */
[----:B------:R-:W-:Y:S01]  /*0540*/  BSSY.RECONVERGENT B1, `(.L_x_50) ;  /* 0x0000053000017945 */ /* 0x000fe20003800200 */
[----:B------:R-:W-:-:S05]  /*0550*/  LOP3.LUT R11, R7, 0x7ff00000, RZ, 0xc0, !PT ;  /* 0x7ff00000070b7812 */ /* 0x000fca00078ec0ff */
[----:B------:R-:W-:Y:S01]  /*0560*/  IMAD.MOV.U32 R21, RZ, RZ, R11 ;  /* 0x000000ffff157224 */ /* 0x000fe200078e000b */
[C---:B0-----:R-:W-:Y:S02]  /*0570*/  FSETP.GEU.AND P0, PT, |R3|.reuse, 1.469367938527859385e-39, PT ;  /* 0x001000000300780b */ /* 0x041fe40003f0e200 */
[----:B------:R-:W-:-:S04]  /*0580*/  LOP3.LUT R4, R3, 0x800fffff, RZ, 0xc0, !PT ;  /* 0x800fffff03047812 */ /* 0x000fc800078ec0ff */
[----:B------:R-:W-:Y:S01]  /*0590*/  LOP3.LUT R5, R4, 0x3ff00000, RZ, 0xfc, !PT ;  /* 0x3ff0000004057812 */ /* 0x000fe200078efcff */
[----:B------:R-:W-:-:S06]  /*05a0*/  IMAD.MOV.U32 R4, RZ, RZ, R2 ;  /* 0x000000ffff047224 */ /* 0x000fcc00078e0002 */
[----:B------:R-:W0:Y:S02]  /*05b0*/  @!P0 LDC.64 R8, c[0x0][0x388] ;  /* 0x0000e200ff088b82 */ /* 0x000e240000000a00 */
[----:B0-----:R-:W-:Y:S01]  /*05c0*/  @!P0 DMUL R4, R8, 8.98846567431157953865e+307 ;  /* 0x7fe0000008048828 */ /* 0x001fe20000000000 */
[----:B------:R-:W-:-:S05]  /*05d0*/  MOV R8, 0x1 ;  /* 0x0000000100087802 */ /* 0x000fca0000000f00 */
[----:B------:R-:W0:Y:S02]  /*05e0*/  MUFU.RCP64H R9, R5 ;  /* 0x0000000500097308 */ /* 0x000e240000001800 */
[----:B0-----:R-:W-:-:S08]  /*05f0*/  DFMA R12, R8, -R4, 1 ;  /* 0x3ff00000080c742b */ /* 0x001fd00000000804 */
[----:B------:R-:W-:Y:S01]  /*0600*/  DFMA R14, R12, R12, R12 ;  /* 0x0000000c0c0e722b */ /* 0x000fe2000000000c */
[----:B------:R-:W-:Y:S01]  /*0610*/  LOP3.LUT R12, R3, 0x7ff00000, RZ, 0xc0, !PT ;  /* 0x7ff00000030c7812 */ /* 0x000fe200078ec0ff */
[----:B------:R-:W-:-:S03]  /*0620*/  IMAD.MOV.U32 R13, RZ, RZ, 0x1ca00000 ;  /* 0x1ca00000ff0d7424 */ /* 0x000fc600078e00ff */
[----:B------:R-:W-:Y:S01]  /*0630*/  ISETP.GE.U32.AND P1, PT, R11, R12, PT ;  /* 0x0000000c0b00720c */ /* 0x000fe20003f26070 */
[----:B------:R-:W-:Y:S02]  /*0640*/  IMAD.MOV.U32 R20, RZ, RZ, R12 ;  /* 0x000000ffff147224 */ /* 0x000fe400078e000c */
[----:B------:R-:W-:Y:S01]  /*0650*/  DFMA R16, R8, R14, R8 ;  /* 0x0000000e0810722b */ /* 0x000fe20000000008 */
[----:B------:R-:W-:Y:S01]  /*0660*/  @!P0 LOP3.LUT R20, R5, 0x7ff00000, RZ, 0xc0, !PT ;  /* 0x7ff0000005148812 */ /* 0x000fe200078ec0ff */
[----:B------:R-:W-:Y:S01]  /*0670*/  IMAD.MOV.U32 R8, RZ, RZ, R6 ;  /* 0x000000ffff087224 */ /* 0x000fe200078e0006 */
[----:B------:R-:W-:-:S03]  /*0680*/  SEL R13, R13, 0x63400000, !P1 ;  /* 0x634000000d0d7807 */ /* 0x000fc60004800000 */
[----:B------:R-:W-:Y:S01]  /*0690*/  VIADD R23, R20, 0xffffffff ;  /* 0xffffffff14177836 */ /* 0x000fe20000000000 */
[C-C-:B------:R-:W-:Y:S01]  /*06a0*/  @!P2 LOP3.LUT R14, R13.reuse, 0x80000000, R7.reuse, 0xf8, !PT ;  /* 0x800000000d0ea812 */ /* 0x140fe200078ef807 */
[----:B------:R-:W-:Y:S01]  /*06b0*/  DFMA R18, R16, -R4, 1 ;  /* 0x3ff000001012742b */ /* 0x000fe20000000804 */
[----:B------:R-:W-:Y:S02]  /*06c0*/  LOP3.LUT R9, R13, 0x800fffff, R7, 0xf8, !PT ;  /* 0x800fffff0d097812 */ /* 0x000fe400078ef807 */
[----:B------:R-:W-:Y:S01]  /*06d0*/  @!P2 LOP3.LUT R15, R14, 0x100000, RZ, 0xfc, !PT ;  /* 0x001000000e0fa812 */ /* 0x000fe200078efcff */
[----:B------:R-:W-:-:S06]  /*06e0*/  @!P2 IMAD.MOV.U32 R14, RZ, RZ, RZ ;  /* 0x000000ffff0ea224 */ /* 0x000fcc00078e00ff */
[----:B------:R-:W-:Y:S02]  /*06f0*/  @!P2 DFMA R8, R8, 2, -R14 ;  /* 0x400000000808a82b */ /* 0x000fe4000000080e */
[----:B------:R-:W-:-:S08]  /*0700*/  DFMA R14, R16, R18, R16 ;  /* 0x00000012100e722b */ /* 0x000fd00000000010 */
[----:B------:R-:W-:Y:S01]  /*0710*/  @!P2 LOP3.LUT R21, R9, 0x7ff00000, RZ, 0xc0, !PT ;  /* 0x7ff000000915a812 */ /* 0x000fe200078ec0ff */
[----:B------:R-:W-:-:S04]  /*0720*/  DMUL R16, R14, R8 ;  /* 0x000000080e107228 */ /* 0x000fc80000000000 */
[----:B------:R-:W-:-:S04]  /*0730*/  VIADD R22, R21, 0xffffffff ;  /* 0xffffffff15167836 */ /* 0x000fc80000000000 */
[----:B------:R-:W-:Y:S01]  /*0740*/  DFMA R18, R16, -R4, R8 ;  /* 0x800000041012722b */ /* 0x000fe20000000008 */
[----:B------:R-:W-:-:S04]  /*0750*/  ISETP.GT.U32.AND P0, PT, R22, 0x7feffffe, PT ;  /* 0x7feffffe1600780c */ /* 0x000fc80003f04070 */
[----:B------:R-:W-:-:S03]  /*0760*/  ISETP.GT.U32.OR P0, PT, R23, 0x7feffffe, P0 ;  /* 0x7feffffe1700780c */ /* 0x000fc60000704470 */
[----:B------:R-:W-:-:S10]  /*0770*/  DFMA R14, R14, R18, R16 ;  /* 0x000000120e0e722b */ /* 0x000fd40000000010 */
[----:B------:R-:W-:Y:S05]  /*0780*/  @P0 BRA `(.L_x_51) ;  /* 0x0000000000600947 */ /* 0x000fea0003800000 */
[----:B------:R-:W-:Y:S01]  /*0790*/  VIADDMNMX R11, R11, -R12, 0xb9600000, !PT ;  /* 0xb96000000b0b7446 */ /* 0x000fe2000780090c */
[----:B------:R-:W-:-:S03]  /*07a0*/  IMAD.MOV.U32 R6, RZ, RZ, RZ ;  /* 0x000000ffff067224 */ /* 0x000fc600078e00ff */
[----:B------:R-:W-:-:S04]  /*07b0*/  VIMNMX R2, PT, PT, R11, 0x46a00000, PT ;  /* 0x46a000000b027848 */ /* 0x000fc80003fe0100 */
[----:B------:R-:W-:-:S05]  /*07c0*/  IADD3 R11, PT, PT, -R13, R2, RZ ;  /* 0x000000020d0b7210 */ /* 0x000fca0007ffe1ff */
        /* <DEDUP_REMOVED lines=12> */
[----:B------:R-:W-:Y:S01]  /*0890*/  IMAD.MOV.U32 R2, RZ, RZ, RZ ;  /* 0x000000ffff027224 */ /* 0x000fe200078e00ff */
[----:B------:R-:W-:-:S05]  /*08a0*/  IADD3 R11, PT, PT, -R11, -0x43300000, RZ ;  /* 0xbcd000000b0b7810 */ /* 0x000fca0007ffe1ff */
[----:B------:R-:W-:-:S03]  /*08b0*/  DFMA R2, R12, -R2, R14 ;  /* 0x800000020c02722b */ /* 0x000fc6000000000e */
[----:B------:R-:W-:-:S07]  /*08c0*/  LOP3.LUT R9, R7, R9, RZ, 0x3c, !PT ;  /* 0x0000000907097212 */ /* 0x000fce00078e3cff */
[----:B------:R-:W-:-:S04]  /*08d0*/  FSETP.NEU.AND P0, PT, |R3|, R11, PT ;  /* 0x0000000b0300720b */ /* 0x000fc80003f0d200 */
[----:B------:R-:W-:Y:S02]  /*08e0*/  FSEL R12, R6, R12, !P0 ;  /* 0x0000000c060c7208 */ /* 0x000fe40004000000 */
[----:B------:R-:W-:Y:S01]  /*08f0*/  FSEL R13, R9, R13, !P0 ;  /* 0x0000000d090d7208 */ /* 0x000fe20004000000 */
[----:B------:R-:W-:Y:S06]  /*0900*/  BRA `(.L_x_52) ;  /* 0x0000000000587947 */ /* 0x000fec0003800000 */
.L_x_51:
[----:B------:R-:W-:-:S14]  /*0910*/  DSETP.NAN.AND P0, PT, R6, R6, PT ;  /* 0x000000060600722a */ /* 0x000fdc0003f08000 */
[----:B------:R-:W-:Y:S05]  /*0920*/  @P0 BRA `(.L_x_53) ;  /* 0x0000000000480947 */ /* 0x000fea0003800000 */
[----:B------:R-:W0:Y:S02]  /*0930*/  LDC.64 R4, c[0x0][0x388] ;  /* 0x0000e200ff047b82 */ /* 0x000e240000000a00 */
[----:B0-----:R-:W-:-:S14]  /*0940*/  DSETP.NAN.AND P0, PT, R4, R4, PT ;  /* 0x000000040400722a */ /* 0x001fdc0003f08000 */
        /* <DEDUP_REMOVED lines=8> */
[----:B------:R-:W-:Y:S02]  /*09d0*/  @P0 LOP3.LUT R2, R13, 0x7ff00000, RZ, 0xfc, !PT ;  /* 0x7ff000000d020812 */ /* 0x000fe400078efcff */
[----:B------:R-:W-:Y:S01]  /*09e0*/  @!P0 MOV R12, RZ ;  /* 0x000000ff000c8202 */ /* 0x000fe20000000f00 */
[----:B------:R-:W-:Y:S02]  /*09f0*/  @P0 IMAD.MOV.U32 R12, RZ, RZ, RZ ;  /* 0x000000ffff0c0224 */ /* 0x000fe400078e00ff */
[----:B------:R-:W-:Y:S01]  /*0a00*/  @P0 IMAD.MOV.U32 R13, RZ, RZ, R2 ;  /* 0x000000ffff0d0224 */ /* 0x000fe200078e0002 */
[----:B------:R-:W-:Y:S06]  /*0a10*/  BRA `(.L_x_52) ;  /* 0x0000000000147947 */ /* 0x000fec0003800000 */
.L_x_54:
[----:B------:R-:W-:Y:S01]  /*0a20*/  LOP3.LUT R13, R3, 0x80000, RZ, 0xfc, !PT ;  /* 0x00080000030d7812 */ /* 0x000fe200078efcff */
[----:B------:R-:W-:Y:S01]  /*0a30*/  IMAD.MOV.U32 R12, RZ, RZ, R2 ;  /* 0x000000ffff0c7224 */ /* 0x000fe200078e0002 */
[----:B------:R-:W-:Y:S06]  /*0a40*/  BRA `(.L_x_52) ;  /* 0x0000000000087947 */ /* 0x000fec0003800000 */
.L_x_53:
[----:B------:R-:W-:Y:S01]  /*0a50*/  LOP3.LUT R13, R7, 0x80000, RZ, 0xfc, !PT ;  /* 0x00080000070d7812 */ /* 0x000fe200078efcff */
[----:B------:R-:W-:-:S07]  /*0a60*/  IMAD.MOV.U32 R12, RZ, RZ, R6 ;  /* 0x000000ffff0c7224 */ /* 0x000fce00078e0006 */
.L_x_52:
[----:B------:R-:W-:Y:S05]  /*0a70*/  BSYNC.RECONVERGENT B1 ;  /* 0x0000000000017941 */ /* 0x000fea0003800200 */
.L_x_50:
[----:B------:R-:W-:Y:S02]  /*0a80*/  HFMA2 R11, -RZ, RZ, 0, 0 ;  /* 0x00000000ff0b7431 */ /* 0x000fe400000001ff */
[----:B------:R-:W-:Y:S02]  /*0a90*/  IMAD.MOV.U32 R2, RZ, RZ, R12 ;  /* 0x000000ffff027224 */ /* 0x000fe400078e000c */
[----:B------:R-:W-:Y:S01]  /*0aa0*/  IMAD.MOV.U32 R3, RZ, RZ, R13 ;  /* 0x000000ffff037224 */ /* 0x000fe200078e000d */
[----:B------:R-:W-:Y:S06]  /*0ab0*/  RET.REL.NODEC R10 `(_Z29CalcSoundSpeedForElems_kernelPddS_S_S_S_diPiS_) ;  /* 0xfffffff40a507950 */ /* 0x000fec0003c3ffff */
        .weak           $__internal_5_$__cuda_sm20_dsqrt_rn_f64_mediumpath_v1
        .type           $__internal_5_$__cuda_sm20_dsqrt_rn_f64_mediumpath_v1,@function
        .size           $__internal_5_$__cuda_sm20_dsqrt_rn_f64_mediumpath_v1,(.L_x_293 - $__internal_5_$__cuda_sm20_dsqrt_rn_f64_mediumpath_v1)
$__internal_5_$__cuda_sm20_dsqrt_rn_f64_mediumpath_v1:
        /* <DEDUP_REMOVED lines=14> */
.L_x_56:
        /* <DEDUP_REMOVED lines=9> */
[----:B------:R-:W-:Y:S01]  /*0c30*/  IMAD.MOV.U32 R10, RZ, RZ, 0x0 ;  /* 0x00000000ff0a7424 */ /* 0x000fe200078e00ff */
[----:B------:R-:W-:Y:S01]  /*0c40*/  MOV R6, RZ ;  /* 0x000000ff00067202 */ /* 0x000fe20000000f00 */
[----:B------:R-:W-:-:S03]  /*0c50*/  IMAD.MOV.U32 R11, RZ, RZ, 0x3fd80000 ;  /* 0x3fd80000ff0b7424 */ /* 0x000fc600078e00ff */
        /* <DEDUP_REMOVED lines=12> */
.L_x_58:
[----:B------:R-:W-:-:S11]  /*0d20*/  DADD R4, R6, R6 ;  /* 0x0000000006047229 */ /* 0x000fd60000000006 */
.L_x_57:
[----:B------:R-:W-:Y:S05]  /*0d30*/  BSYNC.RECONVERGENT B1 ;  /* 0x0000000000017941 */ /* 0x000fea0003800200 */
.L_x_55:
[----:B------:R-:W-:-:S04]  /*0d40*/  IMAD.MOV.U32 R3, RZ, RZ, 0x0 ;  /* 0x00000000ff037424 */ /* 0x000fc800078e00ff */
[----:B------:R-:W-:Y:S05]  /*0d50*/  RET.REL.NODEC R2 `(_Z29CalcSoundSpeedForElems_kernelPddS_S_S_S_diPiS_) ;  /* 0xfffffff002a87950 */ /* 0x000fea0003c3ffff */
.L_x_59:
        /* <DEDUP_REMOVED lines=10> */
.L_x_293:


//--------------------- .text._Z30CalcEnergyForElemsPart4_kerneliddPdS_S_S_S_S_S_S_S_ --------------------------
	.section	.text._Z30CalcEnergyForElemsPart4_kerneliddPdS_S_S_S_S_S_S_S_,"ax",@progbits
	.align	128
        .global         _Z30CalcEnergyForElemsPart4_kerneliddPdS_S_S_S_S_S_S_S_
        .type           _Z30CalcEnergyForElemsPart4_kerneliddPdS_S_S_S_S_S_S_S_,@function
        .size           _Z30CalcEnergyForElemsPart4_kerneliddPdS_S_S_S_S_S_S_S_,(.L_x_295 - _Z30CalcEnergyForElemsPart4_kerneliddPdS_S_S_S_S_S_S_S_)
        .other          _Z30CalcEnergyForElemsPart4_kerneliddPdS_S_S_S_S_S_S_S_,@"STO_CUDA_ENTRY STV_DEFAULT"
_Z30CalcEnergyForElemsPart4_kerneliddPdS_S_S_S_S_S_S_S_:
.text._Z30CalcEnergyForElemsPart4_kerneliddPdS_S_S_S_S_S_S_S_:
        /* <DEDUP_REMOVED lines=10> */
[----:B0-----:R-:W-:-:S06]  /*00a0*/  IMAD.WIDE R2, R0, 0x8, R2 ;  /* 0x0000000800027825 */ /* 0x001fcc00078e0202 */
[----:B-1----:R-:W2:Y:S02]  /*00b0*/  LDG.E.64 R2, desc[UR4][R2.64] ;  /* 0x0000000402027981 */ /* 0x002ea4000c1e1b00 */
[----:B--2---:R-:W-:-:S14]  /*00c0*/  DSETP.GTU.AND P0, PT, R2, RZ, PT ;  /* 0x000000ff0200722a */ /* 0x004fdc0003f0c000 */
[----:B------:R-:W-:Y:S05]  /*00d0*/  @P0 EXIT ;  /* 0x000000000000094d */ /* 0x000fea0003800000 */
[----:B------:R-:W0:Y:S01]  /*00e0*/  LDC.64 R12, c[0x0][0x3b0] ;  /* 0x0000ec00ff0c7b82 */ /* 0x000e220000000a00 */
[----:B------:R-:W1:Y:S07]  /*00f0*/  LDCU UR6, c[0x0][0x38c] ;  /* 0x00007180ff0677ac */ /* 0x000e6e0008000800 */
[----:B------:R-:W2:Y:S08]  /*0100*/  LDC.64 R10, c[0x0][0x3b8] ;  /* 0x0000ee00ff0a7b82 */ /* 0x000eb00000000a00 */
[----:B------:R-:W3:Y:S01]  /*0110*/  LDC.64 R6, c[0x0][0x3c0] ;  /* 0x0000f000ff067b82 */ /* 0x000ee20000000a00 */
[----:B0-----:R-:W-:-:S07]  /*0120*/  IMAD.WIDE R12, R0, 0x8, R12 ;  /* 0x00000008000c7825 */ /* 0x001fce00078e020c */
[----:B------:R-:W0:Y:S01]  /*0130*/  LDC.64 R4, c[0x0][0x3a0] ;  /* 0x0000e800ff047b82 */ /* 0x000e220000000a00 */
[----:B------:R-:W4:Y:S07]  /*0140*/  LDG.E.64 R12, desc[UR4][R12.64] ;  /* 0x000000040c0c7981 */ /* 0x000f2e000c1e1b00 */
[----:B------:R-:W5:Y:S01]  /*0150*/  LDC.64 R8, c[0x0][0x3a8] ;  /* 0x0000ea00ff087b82 */ /* 0x000f620000000a00 */
[----:B--2---:R-:W-:-:S06]  /*0160*/  IMAD.WIDE R10, R0, 0x8, R10 ;  /* 0x00000008000a7825 */ /* 0x004fcc00078e020a */
[----:B------:R-:W2:Y:S01]  /*0170*/  LDG.E.64 R10, desc[UR4][R10.64] ;  /* 0x000000040a0a7981 */ /* 0x000ea2000c1e1b00 */
[C---:B---3--:R-:W-:Y:S01]  /*0180*/  IMAD.WIDE R6, R0.reuse, 0x8, R6 ;  /* 0x0000000800067825 */ /* 0x048fe200078e0206 */
[----:B------:R-:W3:Y:S05]  /*0190*/  LDC.64 R2, c[0x0][0x388] ;  /* 0x0000e200ff027b82 */ /* 0x000eea0000000a00 */
[----:B------:R-:W2:Y:S01]  /*01a0*/  LDG.E.64 R6, desc[UR4][R6.64] ;  /* 0x0000000406067981 */ /* 0x000ea2000c1e1b00 */
[----:B0-----:R-:W-:-:S06]  /*01b0*/  IMAD.WIDE R4, R0, 0x8, R4 ;  /* 0x0000000800047825 */ /* 0x001fcc00078e0204 */
[----:B------:R-:W2:Y:S01]  /*01c0*/  LDG.E.64 R4, desc[UR4][R4.64] ;  /* 0x0000000404047981 */ /* 0x000ea2000c1e1b00 */
[----:B-----5:R-:W-:-:S06]  /*01d0*/  IMAD.WIDE R8, R0, 0x8, R8 ;  /* 0x0000000800087825 */ /* 0x020fcc00078e0208 */
[----:B------:R-:W5:Y:S01]  /*01e0*/  LDG.E.64 R8, desc[UR4][R8.64] ;  /* 0x0000000408087981 */ /* 0x000f62000c1e1b00 */
[----:B-1----:R-:W3:Y:S01]  /*01f0*/  MUFU.RCP64H R15, UR6 ;  /* 0x00000006000f7d08 */ /* 0x002ee20008001800 */
[----:B------:R-:W-:-:S06]  /*0200*/  IMAD.MOV.U32 R14, RZ, RZ, 0x1 ;  /* 0x00000001ff0e7424 */ /* 0x000fcc00078e00ff */
[----:B---3--:R-:W-:-:S08]  /*0210*/  DFMA R16, R14, -R2, 1 ;  /* 0x3ff000000e10742b */ /* 0x008fd00000000802 */
[----:B------:R-:W-:-:S08]  /*0220*/  DFMA R16, R16, R16, R16 ;  /* 0x000000101010722b */ /* 0x000fd00000000010 */
[----:B------:R-:W-:Y:S01]  /*0230*/  DFMA R16, R14, R16, R14 ;  /* 0x000000100e10722b */ /* 0x000fe2000000000e */
[----:B------:R-:W-:Y:S01]  /*0240*/  BSSY.RECONVERGENT B0, `(.L_x_60) ;  /* 0x0000010000007945 */ /* 0x000fe20003800200 */
[----:B----4-:R-:W-:-:S08]  /*0250*/  DMUL R12, R12, R12 ;  /* 0x0000000c0c0c7228 */ /* 0x010fd00000000000 */
[----:B--2---:R-:W-:-:S08]  /*0260*/  DMUL R10, R12, R10 ;  /* 0x0000000a0c0a7228 */ /* 0x004fd00000000000 */
[----:B------:R-:W-:Y:S02]  /*0270*/  DMUL R6, R10, R6 ;  /* 0x000000060a067228 */ /* 0x000fe40000000000 */
[----:B------:R-:W-:-:S08]  /*0280*/  DFMA R10, R16, -R2, 1 ;  /* 0x3ff00000100a742b */ /* 0x000fd00000000802 */
[----:B------:R-:W-:Y:S02]  /*0290*/  DFMA R10, R16, R10, R16 ;  /* 0x0000000a100a722b */ /* 0x000fe40000000010 */
[----:B-----5:R-:W-:-:S08]  /*02a0*/  DFMA R8, R4, R8, R6 ;  /* 0x000000080408722b */ /* 0x020fd00000000006 */
[----:B------:R-:W-:-:S08]  /*02b0*/  DMUL R4, R8, R10 ;  /* 0x0000000a08047228 */ /* 0x000fd00000000000 */
[----:B------:R-:W-:-:S08]  /*02c0*/  DFMA R2, R4, -R2, R8 ;  /* 0x800000020402722b */ /* 0x000fd00000000008 */
[----:B------:R-:W-:Y:S01]  /*02d0*/  DFMA R2, R10, R2, R4 ;  /* 0x000000020a02722b */ /* 0x000fe20000000004 */
[----:B------:R-:W-:-:S09]  /*02e0*/  FSETP.GEU.AND P1, PT, |R9|, 6.5827683646048100446e-37, PT ;  /* 0x036000000900780b */ /* 0x000fd20003f2e200 */
[----:B------:R-:W-:-:S05]  /*02f0*/  FFMA R4, RZ, UR6, R3 ;  /* 0x00000006ff047c23 */ /* 0x000fca0008000003 */
[----:B------:R-:W-:-:S13]  /*0300*/  FSETP.GT.AND P0, PT, |R4|, 1.469367938527859385e-39, PT ;  /* 0x001000000400780b */ /* 0x000fda0003f04200 */
[----:B------:R-:W-:Y:S05]  /*0310*/  @P0 BRA P1, `(.L_x_61) ;  /* 0x0000000000080947 */ /* 0x000fea0000800000 */
[----:B------:R-:W-:-:S07]  /*0320*/  MOV R10, 0x340 ;  /* 0x00000340000a7802 */ /* 0x000fce0000000f00 */
[----:B------:R-:W-:Y:S05]  /*0330*/  CALL.REL.NOINC `($__internal_6_$__cuda_sm20_div_rn_f64_full) ;  /* 0x0000000000a07944 */ /* 0x000fea0003c00000 */
.L_x_61:
[----:B------:R-:W-:Y:S05]  /*0340*/  BSYNC.RECONVERGENT B0 ;  /* 0x0000000000007941 */ /* 0x000fea0003800200 */
.L_x_60:
[----:B------:R-:W0:Y:S01]  /*0350*/  MUFU.RSQ64H R7, R3 ;  /* 0x0000000300077308 */ /* 0x000e220000001c00 */
[----:B------:R-:W-:Y:S01]  /*0360*/  VIADD R6, R3, 0xfcb00000 ;  /* 0xfcb0000003067836 */ /* 0x000fe20000000000 */
[----:B------:R-:W-:Y:S01]  /*0370*/  BSSY.RECONVERGENT B0, `(.L_x_62) ;  /* 0x0000013000007945 */ /* 0x000fe20003800200 */
[----:B------:R-:W-:Y:S01]  /*0380*/  IMAD.MOV.U32 R8, RZ, RZ, 0x0 ;  /* 0x00000000ff087424 */ /* 0x000fe200078e00ff */
[----:B------:R-:W-:Y:S01]  /*0390*/  DSETP.GTU.AND P0, PT, R2, RZ, PT ;  /* 0x000000ff0200722a */ /* 0x000fe20003f0c000 */
[----:B------:R-:W-:Y:S01]  /*03a0*/  IMAD.MOV.U32 R9, RZ, RZ, 0x3fd80000 ;  /* 0x3fd80000ff097424 */ /* 0x000fe200078e00ff */
        /* <DEDUP_REMOVED lines=12> */
[----:B------:R-:W-:Y:S02]  /*0470*/  MOV R4, R2 ;  /* 0x0000000200047202 */ /* 0x000fe40000000f00 */
[----:B------:R-:W-:-:S07]  /*0480*/  MOV R2, 0x4a0 ;  /* 0x000004a000027802 */ /* 0x000fce0000000f00 */
[----:B------:R-:W-:Y:S05]  /*0490*/  CALL.REL.NOINC `($__internal_7_$__cuda_sm20_dsqrt_rn_f64_mediumpath_v1) ;  /* 0x0000000400b87944 */ /* 0x000fea0003c00000 */
.L_x_63:
[----:B------:R-:W-:Y:S05]  /*04a0*/  BSYNC.RECONVERGENT B0 ;  /* 0x0000000000007941 */ /* 0x000fea0003800200 */
.L_x_62:
[----:B------:R-:W0:Y:S01]  /*04b0*/  LDC.64 R2, c[0x0][0x3c8] ;  /* 0x0000f200ff027b82 */ /* 0x000e220000000a00 */
[----:B------:R-:W1:Y:S07]  /*04c0*/  LDCU.64 UR6, c[0x0][0x390] ;  /* 0x00007200ff0677ac */ /* 0x000e6e0008000a00 */
[----:B------:R-:W2:Y:S08]  /*04d0*/  LDC.64 R6, c[0x0][0x3d0] ;  /* 0x0000f400ff067b82 */ /* 0x000eb00000000a00 */
[----:B------:R-:W3:Y:S01]  /*04e0*/  LDC.64 R8, c[0x0][0x3d8] ;  /* 0x0000f600ff087b82 */ /* 0x000ee20000000a00 */
[----:B0-----:R-:W-:-:S06]  /*04f0*/  IMAD.WIDE R2, R0, 0x8, R2 ;  /* 0x0000000800027825 */ /* 0x001fcc00078e0202 */
[----:B------:R-:W4:Y:S01]  /*0500*/  LDG.E.64 R2, desc[UR4][R2.64] ;  /* 0x0000000402027981 */ /* 0x000f22000c1e1b00 */
[----:B--2---:R-:W-:-:S06]  /*0510*/  IMAD.WIDE R6, R0, 0x8, R6 ;  /* 0x0000000800067825 */ /* 0x004fcc00078e0206 */
[----:B------:R-:W4:Y:S01]  /*0520*/  LDG.E.64 R6, desc[UR4][R6.64] ;  /* 0x0000000406067981 */ /* 0x000f22000c1e1b00 */
[----:B------:R-:W-:Y:S02]  /*0530*/  FSEL R4, R4, -2.1091675415281040015e-27, P0 ;  /* 0x93271b0004047808 */ /* 0x000fe40000000000 */
[----:B------:R-:W-:Y:S01]  /*0540*/  FSEL R5, R5, 5.2537161536747589707e-05, P0 ;  /* 0x385c5b5905057808 */ /* 0x000fe20000000000 */
[----:B---3--:R-:W-:-:S05]  /*0550*/  IMAD.WIDE R8, R0, 0x8, R8 ;  /* 0x0000000800087825 */ /* 0x008fca00078e0208 */
[----:B----4-:R-:W-:-:S08]  /*0560*/  DFMA R4, R2, R4, R6 ;  /* 0x000000040204722b */ /* 0x010fd00000000006 */
[----:B-1----:R-:W-:Y:S01]  /*0570*/  DSETP.GEU.AND P0, PT, |R4|, UR6, PT ;  /* 0x0000000604007e2a */ /* 0x002fe2000bf0e200 */
[----:B------:R0:W-:-:S13]  /*0580*/  STG.E.64 desc[UR4][R8.64], R4 ;  /* 0x0000000408007986 */ /* 0x0001da000c101b04 */
[----:B------:R-:W-:Y:S05]  /*0590*/  @P0 EXIT ;  /* 0x000000000000094d */ /* 0x000fea0003800000 */
[----:B------:R-:W-:Y:S01]  /*05a0*/  STG.E.64 desc[UR4][R8.64], RZ ;  /* 0x000000ff08007986 */ /* 0x000fe2000c101b04 */
[----:B------:R-:W-:Y:S05]  /*05b0*/  EXIT ;  /* 0x000000000000794d */ /* 0x000fea0003800000 */
        .weak           $__internal_6_$__cuda_sm20_div_rn_f64_full
        .type           $__internal_6_$__cuda_sm20_div_rn_f64_full,@function
        .size           $__internal_6_$__cuda_sm20_div_rn_f64_full,($__internal_7_$__cuda_sm20_dsqrt_rn_f64_mediumpath_v1 - $__internal_6_$__cuda_sm20_div_rn_f64_full)
$__internal_6_$__cuda_sm20_div_rn_f64_full:
[----:B------:R-:W0:Y:S01]  /*05c0*/  LDC.64 R2, c[0x0][0x388] ;  /* 0x0000e200ff027b82 */ /* 0x000e220000000a00 */
[----:B------:R-:W-:Y:S01]  /*05d0*/  IMAD.MOV.U32 R14, RZ, RZ, 0x1 ;  /* 0x00000001ff0e7424 */ /* 0x000fe200078e00ff */
[----:B------:R-:W-:Y:S01]  /*05e0*/  BSSY.RECONVERGENT B1, `(.L_x_64) ;  /* 0x0000055000017945 */ /* 0x000fe20003800200 */
[C---:B0-----:R-:W-:Y:S02]  /*05f0*/  FSETP.GEU.AND P0, PT, |R3|.reuse, 1.469367938527859385e-39, PT ;  /* 0x001000000300780b */ /* 0x041fe40003f0e200 */
[----:B------:R-:W-:-:S04]  /*0600*/  LOP3.LUT R4, R3, 0x800fffff, RZ, 0xc0, !PT ;  /* 0x800fffff03047812 */ /* 0x000fc800078ec0ff */
[----:B------:R-:W-:Y:S01]  /*0610*/  LOP3.LUT R5, R4, 0x3ff00000, RZ, 0xfc, !PT ;  /* 0x3ff0000004057812 */ /* 0x000fe200078efcff */
[----:B------:R-:W-:-:S06]  /*0620*/  IMAD.MOV.U32 R4, RZ, RZ, R2 ;  /* 0x000000ffff047224 */ /* 0x000fcc00078e0002 */
[----:B------:R-:W0:Y:S02]  /*0630*/  @!P0 LDC.64 R6, c[0x0][0x388] ;  /* 0x0000e200ff068b82 */ /* 0x000e240000000a00 */
[----:B0-----:R-:W-:Y:S01]  /*0640*/  @!P0 DMUL R4, R6, 8.98846567431157953865e+307 ;  /* 0x7fe0000006048828 */ /* 0x001fe20000000000 */
[----:B------:R-:W-:Y:S02]  /*0650*/  IMAD.MOV.U32 R7, RZ, RZ, R9 ;  /* 0x000000ffff077224 */ /* 0x000fe400078e0009 */
[----:B------:R-:W-:-:S03]  /*0660*/  IMAD.MOV.U32 R6, RZ, RZ, R8 ;  /* 0x000000ffff067224 */ /* 0x000fc600078e0008 */
[----:B------:R-:W0:Y:S01]  /*0670*/  MUFU.RCP64H R15, R5 ;  /* 0x00000005000f7308 */ /* 0x000e220000001800 */
[C---:B------:R-:W-:Y:S02]  /*0680*/  FSETP.GEU.AND P2, PT, |R7|.reuse, 1.469367938527859385e-39, PT ;  /* 0x001000000700780b */ /* 0x040fe40003f4e200 */
[----:B------:R-:W-:-:S05]  /*0690*/  LOP3.LUT R11, R7, 0x7ff00000, RZ, 0xc0, !PT ;  /* 0x7ff00000070b7812 */ /* 0x000fca00078ec0ff */
[----:B------:R-:W-:Y:S01]  /*06a0*/  IMAD.MOV.U32 R21, RZ, RZ, R11 ;  /* 0x000000ffff157224 */ /* 0x000fe200078e000b */
        /* <DEDUP_REMOVED lines=14> */
[----:B------:R-:W-:Y:S02]  /*0790*/  @!P2 LOP3.LUT R15, R14, 0x100000, RZ, 0xfc, !PT ;  /* 0x001000000e0fa812 */ /* 0x000fe400078efcff */
[----:B------:R-:W-:-:S06]  /*07a0*/  @!P2 MOV R14, RZ ;  /* 0x000000ff000ea202 */ /* 0x000fcc0000000f00 */
        /* <DEDUP_REMOVED lines=12> */
[----:B------:R-:W-:-:S05]  /*0870*/  VIMNMX R2, PT, PT, R11, 0x46a00000, PT ;  /* 0x46a000000b027848 */ /* 0x000fca0003fe0100 */
[----:B------:R-:W-:-:S05]  /*0880*/  IMAD.IADD R11, R2, 0x1, -R13 ;  /* 0x00000001020b7824 */ /* 0x000fca00078e0a0d */
[----:B------:R-:W-:-:S06]  /*0890*/  IADD3 R7, PT, PT, R11, 0x7fe00000, RZ ;  /* 0x7fe000000b077810 */ /* 0x000fcc0007ffe0ff */
        /* <DEDUP_REMOVED lines=19> */
.L_x_65:
[----:B------:R-:W-:-:S14]  /*09d0*/  DSETP.NAN.AND P0, PT, R6, R6, PT ;  /* 0x000000060600722a */ /* 0x000fdc0003f08000 */
[----:B------:R-:W-:Y:S05]  /*09e0*/  @P0 BRA `(.L_x_67) ;  /* 0x0000000000480947 */ /* 0x000fea0003800000 */
[----:B------:R-:W0:Y:S02]  /*09f0*/  LDC.64 R4, c[0x0][0x388] ;  /* 0x0000e200ff047b82 */ /* 0x000e240000000a00 */
[----:B0-----:R-:W-:-:S14]  /*0a00*/  DSETP.NAN.AND P0, PT, R4, R4, PT ;  /* 0x000000040400722a */ /* 0x001fdc0003f08000 */
[----:B------:R-:W-:Y:S05]  /*0a10*/  @P0 BRA `(.L_x_68) ;  /* 0x0000000000300947 */ /* 0x000fea0003800000 */
[----:B------:R-:W-:Y:S01]  /*0a20*/  ISETP.NE.AND P0, PT, R21, R20, PT ;  /* 0x000000141500720c */ /* 0x000fe20003f05270 */
[----:B------:R-:W-:Y:S01]  /*0a30*/  IMAD.MOV.U32 R12, RZ, RZ, 0x0 ;  /* 0x00000000ff0c7424 */ /* 0x000fe200078e00ff */
[----:B------:R-:W-:-:S11]  /*0a40*/  MOV R13, 0xfff80000 ;  /* 0xfff80000000d7802 */ /* 0x000fd60000000f00 */
        /* <DEDUP_REMOVED lines=9> */
.L_x_68:
[----:B------:R-:W-:Y:S01]  /*0ae0*/  LOP3.LUT R13, R3, 0x80000, RZ, 0xfc, !PT ;  /* 0x00080000030d7812 */ /* 0x000fe200078efcff */
[----:B------:R-:W-:Y:S01]  /*0af0*/  IMAD.MOV.U32 R12, RZ, RZ, R2 ;  /* 0x000000ffff0c7224 */ /* 0x000fe200078e0002 */
[----:B------:R-:W-:Y:S06]  /*0b00*/  BRA `(.L_x_66) ;  /* 0x0000000000087947 */ /* 0x000fec0003800000 */
.L_x_67:
[----:B------:R-:W-:Y:S01]  /*0b10*/  LOP3.LUT R13, R7, 0x80000, RZ, 0xfc, !PT ;  /* 0x00080000070d7812 */ /* 0x000fe200078efcff */
[----:B------:R-:W-:-:S07]  /*0b20*/  IMAD.MOV.U32 R12, RZ, RZ, R6 ;  /* 0x000000ffff0c7224 */ /* 0x000fce00078e0006 */
.L_x_66:
[----:B------:R-:W-:Y:S05]  /*0b30*/  BSYNC.RECONVERGENT B1 ;  /* 0x0000000000017941 */ /* 0x000fea0003800200 */
.L_x_64:
[----:B------:R-:W-:Y:S01]  /*0b40*/  IMAD.MOV.U32 R11, RZ, RZ, 0x0 ;  /* 0x00000000ff0b7424 */ /* 0x000fe200078e00ff */
[----:B------:R-:W-:Y:S01]  /*0b50*/  MOV R2, R12 ;  /* 0x0000000c00027202 */ /* 0x000fe20000000f00 */
[----:B------:R-:W-:Y:S02]  /*0b60*/  IMAD.MOV.U32 R3, RZ, RZ, R13 ;  /* 0x000000ffff037224 */ /* 0x000fe400078e000d */
[----:B------:R-:W-:Y:S05]  /*0b70*/  RET.REL.NODEC R10 `(_Z30CalcEnergyForElemsPart4_kerneliddPdS_S_S_S_S_S_S_S_) ;  /* 0xfffffff40a207950 */ /* 0x000fea0003c3ffff */
        .weak           $__internal_7_$__cuda_sm20_dsqrt_rn_f64_mediumpath_v1
        .type           $__internal_7_$__cuda_sm20_dsqrt_rn_f64_mediumpath_v1,@function
        .size           $__internal_7_$__cuda_sm20_dsqrt_rn_f64_mediumpath_v1,(.L_x_295 - $__internal_7_$__cuda_sm20_dsqrt_rn_f64_mediumpath_v1)
$__internal_7_$__cuda_sm20_dsqrt_rn_f64_mediumpath_v1:
[----:B------:R-:W-:Y:S01]  /*0b80*/  ISETP.GE.U32.AND P1, PT, R6, -0x3400000, PT ;  /* 0xfcc000000600780c */ /* 0x000fe20003f26070 */
[----:B------:R-:W-:Y:S01]  /*0b90*/  BSSY.RECONVERGENT B1, `(.L_x_69) ;  /* 0x0000028000017945 */ /* 0x000fe20003800200 */
[----:B------:R-:W-:Y:S01]  /*0ba0*/  IMAD.MOV.U32 R6, RZ, RZ, R4 ;  /* 0x000000ffff067224 */ /* 0x000fe200078e0004 */
[----:B------:R-:W-:Y:S01]  /*0bb0*/  MOV R4, R14 ;  /* 0x0000000e00047202 */ /* 0x000fe20000000f00 */
[----:B------:R-:W-:Y:S02]  /*0bc0*/  IMAD.MOV.U32 R8, RZ, RZ, R10 ;  /* 0x000000ffff087224 */ /* 0x000fe400078e000a */
[----:B------:R-:W-:Y:S02]  /*0bd0*/  IMAD.MOV.U32 R7, RZ, RZ, R3 ;  /* 0x000000ffff077224 */ /* 0x000fe400078e0003 */
[----:B------:R-:W-:-:S05]  /*0be0*/  IMAD.MOV.U32 R5, RZ, RZ, R15 ;  /* 0x000000ffff057224 */ /* 0x000fca00078e000f */
        /* <DEDUP_REMOVED lines=9> */
.L_x_70:
        /* <DEDUP_REMOVED lines=9> */
[----:B------:R-:W-:Y:S01]  /*0d10*/  MOV R10, 0x0 ;  /* 0x00000000000a7802 */ /* 0x000fe20000000f00 */
[----:B------:R-:W-:Y:S02]  /*0d20*/  IMAD.MOV.U32 R6, RZ, RZ, RZ ;  /* 0x000000ffff067224 */ /* 0x000fe400078e00ff */
[----:B------:R-:W-:Y:S02]  /*0d30*/  IMAD.MOV.U32 R11, RZ, RZ, 0x3fd80000 ;  /* 0x3fd80000ff0b7424 */ /* 0x000fe400078e00ff */
        /* <DEDUP_REMOVED lines=12> */
.L_x_72:
[----:B------:R-:W-:-:S11]  /*0e00*/  DADD R4, R6, R6 ;  /* 0x0000000006047229 */ /* 0x000fd60000000006 */
.L_x_71:
[----:B------:R-:W-:Y:S05]  /*0e10*/  BSYNC.RECONVERGENT B1 ;  /* 0x0000000000017941 */ /* 0x000fea0003800200 */
.L_x_69:
[----:B------:R-:W-:-:S04]  /*0e20*/  IMAD.MOV.U32 R3, RZ, RZ, 0x0 ;  /* 0x00000000ff037424 */ /* 0x000fc800078e00ff */
[----:B------:R-:W-:Y:S05]  /*0e30*/  RET.REL.NODEC R2 `(_Z30CalcEnergyForElemsPart4_kerneliddPdS_S_S_S_S_S_S_S_) ;  /* 0xfffffff002707950 */ /* 0x000fea0003c3ffff */
.L_x_73:
        /* <DEDUP_REMOVED lines=12> */
.L_x_295:


//--------------------- .text._Z30CalcEnergyForElemsPart3_kerneliddddPdS_S_S_S_S_S_S_S_S_S_S_ --------------------------
	.section	.text._Z30CalcEnergyForElemsPart3_kerneliddddPdS_S_S_S_S_S_S_S_S_S_S_,"ax",@progbits
	.align	128
        .global         _Z30CalcEnergyForElemsPart3_kerneliddddPdS_S_S_S_S_S_S_S_S_S_S_
        .type           _Z30CalcEnergyForElemsPart3_kerneliddddPdS_S_S_S_S_S_S_S_S_S_S_,@function
        .size           _Z30CalcEnergyForElemsPart3_kerneliddddPdS_S_S_S_S_S_S_S_S_S_S_,(.L_x_297 - _Z30CalcEnergyForElemsPart3_kerneliddddPdS_S_S_S_S_S_S_S_S_S_S_)
        .other          _Z30CalcEnergyForElemsPart3_kerneliddddPdS_S_S_S_S_S_S_S_S_S_S_,@"STO_CUDA_ENTRY STV_DEFAULT"
_Z30CalcEnergyForElemsPart3_kerneliddddPdS_S_S_S_S_S_S_S_S_S_S_:
.text._Z30CalcEnergyForElemsPart3_kerneliddddPdS_S_S_S_S_S_S_S_S_S_S_:
        /* <DEDUP_REMOVED lines=10> */
[----:B------:R-:W2:Y:S01]  /*00a0*/  LDC.64 R14, c[0x0][0x400] ;  /* 0x00010000ff0e7b82 */ /* 0x000ea20000000a00 */
[----:B0-----:R-:W-:-:S06]  /*00b0*/  IMAD.WIDE R16, R3, 0x8, R16 ;  /* 0x0000000803107825 */ /* 0x001fcc00078e0210 */
[----:B-1----:R-:W3:Y:S01]  /*00c0*/  LDG.E.64 R16, desc[UR4][R16.64] ;  /* 0x0000000410107981 */ /* 0x002ee2000c1e1b00 */
[----:B------:R-:W-:Y:S01]  /*00d0*/  BSSY.RECONVERGENT B0, `(.L_x_74) ;  /* 0x000004f000007945 */ /* 0x000fe20003800200 */
[----:B--2---:R-:W-:Y:S01]  /*00e0*/  IMAD.WIDE R14, R3, 0x8, R14 ;  /* 0x00000008030e7825 */ /* 0x004fe200078e020e */
[----:B---3--:R-:W-:-:S14]  /*00f0*/  DSETP.GT.AND P0, PT, R16, RZ, PT ;  /* 0x000000ff1000722a */ /* 0x008fdc0003f04000 */
[----:B------:R-:W-:Y:S05]  /*0100*/  @!P0 BRA `(.L_x_75) ;  /* 0x0000000000188947 */ /* 0x000fea0003800000 */
[----:B------:R-:W0:Y:S01]  /*0110*/  LDC.64 R10, c[0x0][0x3c0] ;  /* 0x0000f000ff0a7b82 */ /* 0x000e220000000a00 */
[----:B------:R1:W5:Y:S01]  /*0120*/  LDG.E.64 R12, desc[UR4][R14.64] ;  /* 0x000000040e0c7981 */ /* 0x000362000c1e1b00 */
[----:B0-----:R-:W-:-:S06]  /*0130*/  IMAD.WIDE R10, R3, 0x8, R10 ;  /* 0x00000008030a7825 */ /* 0x001fcc00078e020a */
[----:B------:R-:W5:Y:S01]  /*0140*/  LDG.E.64 R10, desc[UR4][R10.64] ;  /* 0x000000040a0a7981 */ /* 0x000f62000c1e1b00 */
[----:B------:R-:W-:Y:S01]  /*0150*/  CS2R R4, SRZ ;  /* 0x0000000000047805 */ /* 0x000fe2000001ff00 */
[----:B-1----:R-:W-:Y:S06]  /*0160*/  BRA `(.L_x_76) ;  /* 0x0000000400147947 */ /* 0x002fec0003800000 */
.L_x_75:
[----:B------:R-:W0:Y:S01]  /*0170*/  LDC.64 R18, c[0x0][0x3b0] ;  /* 0x0000ec00ff127b82 */ /* 0x000e220000000a00 */
[----:B------:R-:W2:Y:S01]  /*0180*/  LDG.E.64 R12, desc[UR4][R14.64] ;  /* 0x000000040e0c7981 */ /* 0x000ea2000c1e1b00 */
[----:B------:R-:W1:Y:S06]  /*0190*/  LDCU UR6, c[0x0][0x38c] ;  /* 0x00007180ff0677ac */ /* 0x000e6c0008000800 */
[----:B------:R-:W3:Y:S08]  /*01a0*/  LDC.64 R8, c[0x0][0x3b8] ;  /* 0x0000ee00ff087b82 */ /* 0x000ef00000000a00 */
[----:B------:R-:W4:Y:S08]  /*01b0*/  LDC.64 R4, c[0x0][0x3c0] ;  /* 0x0000f000ff047b82 */ /* 0x000f300000000a00 */
[----:B------:R-:W5:Y:S01]  /*01c0*/  LDC.64 R6, c[0x0][0x3a8] ;  /* 0x0000ea00ff067b82 */ /* 0x000f620000000a00 */
[----:B0-----:R-:W-:-:S06]  /*01d0*/  IMAD.WIDE R18, R3, 0x8, R18 ;  /* 0x0000000803127825 */ /* 0x001fcc00078e0212 */
[----:B------:R-:W2:Y:S01]  /*01e0*/  LDG.E.64 R18, desc[UR4][R18.64] ;  /* 0x0000000412127981 */ /* 0x000ea2000c1e1b00 */
[----:B---3--:R-:W-:-:S06]  /*01f0*/  IMAD.WIDE R8, R3, 0x8, R8 ;  /* 0x0000000803087825 */ /* 0x008fcc00078e0208 */
[----:B------:R-:W3:Y:S01]  /*0200*/  LDG.E.64 R8, desc[UR4][R8.64] ;  /* 0x0000000408087981 */ /* 0x000ee2000c1e1b00 */
[C---:B----4-:R-:W-:Y:S02]  /*0210*/  IMAD.WIDE R10, R3.reuse, 0x8, R4 ;  /* 0x00000008030a7825 */ /* 0x050fe400078e0204 */
[----:B------:R-:W0:Y:S04]  /*0220*/  LDC.64 R4, c[0x0][0x388] ;  /* 0x0000e200ff047b82 */ /* 0x000e280000000a00 */
[----:B------:R-:W4:Y:S01]  /*0230*/  LDG.E.64 R10, desc[UR4][R10.64] ;  /* 0x000000040a0a7981 */ /* 0x000f22000c1e1b00 */
[----:B-----5:R-:W-:-:S06]  /*0240*/  IMAD.WIDE R6, R3, 0x8, R6 ;  /* 0x0000000803067825 */ /* 0x020fcc00078e0206 */
[----:B------:R-:W5:Y:S01]  /*0250*/  LDG.E.64 R6, desc[UR4][R6.64] ;  /* 0x0000000406067981 */ /* 0x000f62000c1e1b00 */
[----:B-1----:R-:W0:Y:S01]  /*0260*/  MUFU.RCP64H R21, UR6 ;  /* 0x0000000600157d08 */ /* 0x002e220008001800 */
[----:B------:R-:W-:-:S06]  /*0270*/  IMAD.MOV.U32 R20, RZ, RZ, 0x1 ;  /* 0x00000001ff147424 */ /* 0x000fcc00078e00ff */
[----:B0-----:R-:W-:-:S08]  /*0280*/  DFMA R22, R20, -R4, 1 ;  /* 0x3ff000001416742b */ /* 0x001fd00000000804 */
[----:B------:R-:W-:-:S08]  /*0290*/  DFMA R22, R22, R22, R22 ;  /* 0x000000161616722b */ /* 0x000fd00000000016 */
[----:B------:R-:W-:-:S08]  /*02a0*/  DFMA R22, R20, R22, R20 ;  /* 0x000000161416722b */ /* 0x000fd00000000014 */
[----:B------:R-:W-:-:S08]  /*02b0*/  DFMA R20, R22, -R4, 1 ;  /* 0x3ff000001614742b */ /* 0x000fd00000000804 */
[----:B------:R-:W-:Y:S01]  /*02c0*/  DFMA R20, R22, R20, R22 ;  /* 0x000000141614722b */ /* 0x000fe20000000016 */
[----:B------:R-:W-:Y:S01]  /*02d0*/  BSSY.RECONVERGENT B1, `(.L_x_77) ;  /* 0x0000010000017945 */ /* 0x000fe20003800200 */
[----:B--2---:R-:W-:-:S08]  /*02e0*/  DMUL R18, R18, R18 ;  /* 0x0000001212127228 */ /* 0x004fd00000000000 */
[----:B---3--:R-:W-:-:S08]  /*02f0*/  DMUL R8, R18, R8 ;  /* 0x0000000812087228 */ /* 0x008fd00000000000 */
[----:B----4-:R-:W-:-:S08]  /*0300*/  DMUL R8, R10, R8 ;  /* 0x000000080a087228 */ /* 0x010fd00000000000 */
        /* <DEDUP_REMOVED lines=9> */
[----:B------:R-:W-:Y:S05]  /*03a0*/  CALL.REL.NOINC `($__internal_8_$__cuda_sm20_div_rn_f64_full) ;  /* 0x0000000400007944 */ /* 0x000fea0003c00000 */
[----:B------:R-:W-:Y:S02]  /*03b0*/  IMAD.MOV.U32 R4, RZ, RZ, R20 ;  /* 0x000000ffff047224 */ /* 0x000fe400078e0014 */
[----:B------:R-:W-:-:S07]  /*03c0*/  IMAD.MOV.U32 R5, RZ, RZ, R21 ;  /* 0x000000ffff057224 */ /* 0x000fce00078e0015 */
.L_x_78:
[----:B------:R-:W-:Y:S05]  /*03d0*/  BSYNC.RECONVERGENT B1 ;  /* 0x0000000000017941 */ /* 0x000fea0003800200 */
.L_x_77:
        /* <DEDUP_REMOVED lines=13> */
[----:B------:R-:W-:Y:S01]  /*04b0*/  IADD3 R23, PT, PT, R25, -0x100000, RZ ;  /* 0xfff0000019177810 */ /* 0x000fe20007ffe0ff */
[----:B------:R-:W-:-:S05]  /*04c0*/  IMAD.MOV.U32 R22, RZ, RZ, R24 ;  /* 0x000000ffff167224 */ /* 0x000fca00078e0018 */
[----:B------:R-:W-:-:S08]  /*04d0*/  DFMA R20, R18, -R18, R4 ;  /* 0x800000121214722b */ /* 0x000fd00000000004 */
[----:B------:R-:W-:Y:S01]  /*04e0*/  DFMA R8, R20, R22, R18 ;  /* 0x000000161408722b */ /* 0x000fe20000000012 */
[----:B------:R-:W-:Y:S10]  /*04f0*/  @!P1 BRA `(.L_x_80) ;  /* 0x0000000000089947 */ /* 0x000ff40003800000 */
[----:B------:R-:W-:-:S07]  /*0500*/  MOV R0, 0x520 ;  /* 0x0000052000007802 */ /* 0x000fce0000000f00 */
[----:B------:R-:W-:Y:S05]  /*0510*/  CALL.REL.NOINC `($__internal_9_$__cuda_sm20_dsqrt_rn_f64_mediumpath_v1) ;  /* 0x0000000800107944 */ /* 0x000fea0003c00000 */
.L_x_80:
[----:B------:R-:W-:Y:S05]  /*0520*/  BSYNC.RECONVERGENT B1 ;  /* 0x0000000000017941 */ /* 0x000fea0003800200 */
.L_x_79:
[----:B------:R-:W0:Y:S08]  /*0530*/  LDC.64 R6, c[0x0][0x3c8] ;  /* 0x0000f200ff067b82 */ /* 0x000e300000000a00 */
[----:B------:R-:W1:Y:S01]  /*0540*/  LDC.64 R18, c[0x0][0x3d0] ;  /* 0x0000f400ff127b82 */ /* 0x000e620000000a00 */
[----:B0-----:R-:W-:-:S06]  /*0550*/  IMAD.WIDE R6, R3, 0x8, R6 ;  /* 0x0000000803067825 */ /* 0x001fcc00078e0206 */
[----:B------:R-:W2:Y:S01]  /*0560*/  LDG.E.64 R6, desc[UR4][R6.64] ;  /* 0x0000000406067981 */ /* 0x000ea2000c1e1b00 */
[----:B-1----:R-:W-:-:S06]  /*0570*/  IMAD.WIDE R18, R3, 0x8, R18 ;  /* 0x0000000803127825 */ /* 0x002fcc00078e0212 */
[----:B------:R-:W2:Y:S01]  /*0580*/  LDG.E.64 R18, desc[UR4][R18.64] ;  /* 0x0000000412127981 */ /* 0x000ea2000c1e1b00 */
[----:B------:R-:W-:Y:S02]  /*0590*/  FSEL R4, R8, -2.1091675415281040015e-27, P0 ;  /* 0x93271b0008047808 */ /* 0x000fe40000000000 */
[----:B------:R-:W-:-:S06]  /*05a0*/  FSEL R5, R9, 5.2537161536747589707e-05, P0 ;  /* 0x385c5b5909057808 */ /* 0x000fcc0000000000 */
[----:B--2---:R-:W-:-:S11]  /*05b0*/  DFMA R4, R6, R4, R18 ;  /* 0x000000040604722b */ /* 0x004fd60000000012 */
.L_x_76:
[----:B------:R-:W-:Y:S05]  /*05c0*/  BSYNC.RECONVERGENT B0 ;  /* 0x0000000000007941 */ /* 0x000fea0003800200 */
.L_x_74:
[----:B------:R-:W0:Y:S08]  /*05d0*/  LDC.64 R6, c[0x0][0x3e8] ;  /* 0x0000fa00ff067b82 */ /* 0x000e300000000a00 */
[----:B------:R-:W1:Y:S08]  /*05e0*/  LDC.64 R20, c[0x0][0x3f0] ;  /* 0x0000fc00ff147b82 */ /* 0x000e700000000a00 */
[----:B------:R-:W2:Y:S08]  /*05f0*/  LDC.64 R18, c[0x0][0x3d8] ;  /* 0x0000f600ff127b82 */ /* 0x000eb00000000a00 */
[----:B------:R-:W3:Y:S01]  /*0600*/  LDC.64 R8, c[0x0][0x3e0] ;  /* 0x0000f800ff087b82 */ /* 0x000ee20000000a00 */
[C---:B0-----:R-:W-:Y:S01]  /*0610*/  IMAD.WIDE R6, R3.reuse, 0x8, R6 ;  /* 0x0000000803067825 */ /* 0x041fe200078e0206 */
[----:B-----5:R-:W-:Y:S01]  /*0620*/  DADD R4, R4, R10 ;  /* 0x0000000004047229 */ /* 0x020fe2000000000a */
[----:B------:R-:W0:Y:S04]  /*0630*/  LDCU.128 UR8, c[0x0][0x390] ;  /* 0x00007200ff0877ac */ /* 0x000e280008000c00 */
[----:B------:R-:W4:Y:S01]  /*0640*/  LDG.E.64 R6, desc[UR4][R6.64] ;  /* 0x0000000406067981 */ /* 0x000f22000c1e1b00 */
[----:B-1----:R-:W-:-:S06]  /*0650*/  IMAD.WIDE R20, R3, 0x8, R20 ;  /* 0x0000000803147825 */ /* 0x002fcc00078e0214 */
[----:B------:R-:W4:Y:S01]  /*0660*/  LDG.E.64 R20, desc[UR4][R20.64] ;  /* 0x0000000414147981 */ /* 0x000f22000c1e1b00 */
[----:B--2---:R-:W-:-:S06]  /*0670*/  IMAD.WIDE R18, R3, 0x8, R18 ;  /* 0x0000000803127825 */ /* 0x004fcc00078e0212 */
[----:B------:R-:W2:Y:S01]  /*0680*/  LDG.E.64 R18, desc[UR4][R18.64] ;  /* 0x0000000412127981 */ /* 0x000ea2000c1e1b00 */
[----:B---3--:R-:W-:-:S06]  /*0690*/  IMAD.WIDE R8, R3, 0x8, R8 ;  /* 0x0000000803087825 */ /* 0x008fcc00078e0208 */
[----:B------:R-:W2:Y:S01]  /*06a0*/  LDG.E.64 R8, desc[UR4][R8.64] ;  /* 0x0000000408087981 */ /* 0x000ea2000c1e1b00 */
[----:B----4-:R-:W-:-:S08]  /*06b0*/  DADD R22, R6, R20 ;  /* 0x0000000006167229 */ /* 0x010fd00000000014 */
[----:B------:R-:W-:Y:S02]  /*06c0*/  DMUL R22, R22, -8 ;  /* 0xc020000016167828 */ /* 0x000fe40000000000 */
[----:B--2---:R-:W-:-:S08]  /*06d0*/  DADD R2, R18, R8 ;  /* 0x0000000012027229 */ /* 0x004fd00000000008 */
[----:B------:R-:W-:-:S08]  /*06e0*/  DFMA R2, R2, 7, R22 ;  /* 0x401c00000202782b */ /* 0x000fd00000000016 */
[----:B------:R-:W-:Y:S01]  /*06f0*/  DADD R2, R2, R4 ;  /* 0x0000000002027229 */ /* 0x000fe20000000004 */
[----:B------:R-:W1:Y:S07]  /*0700*/  LDC.64 R4, c[0x0][0x3a0] ;  /* 0x0000e800ff047b82 */ /* 0x000e6e0000000a00 */
[----:B------:R-:W-:-:S08]  /*0710*/  DMUL R2, R16, R2 ;  /* 0x0000000210027228 */ /* 0x000fd00000000000 */
[----:B0-----:R-:W-:-:S08]  /*0720*/  DFMA R2, -R2, UR8, R12 ;  /* 0x0000000802027c2b */ /* 0x001fd0000800010c */
[----:B------:R-:W-:-:S06]  /*0730*/  DSETP.GEU.AND P0, PT, |R2|, UR10, PT ;  /* 0x0000000a02007e2a */ /* 0x000fcc000bf0e200 */
[----:B------:R-:W-:Y:S02]  /*0740*/  FSEL R2, R2, RZ, P0 ;  /* 0x000000ff02027208 */ /* 0x000fe40000000000 */
[----:B------:R-:W-:-:S06]  /*0750*/  FSEL R3, R3, RZ, P0 ;  /* 0x000000ff03037208 */ /* 0x000fcc0000000000 */
[----:B-1----:R-:W-:Y:S01]  /*0760*/  DSETP.GEU.AND P0, PT, R2, R4, PT ;  /* 0x000000040200722a */ /* 0x002fe20003f0e000 */
[----:B------:R0:W-:-:S13]  /*0770*/  STG.E.64 desc[UR4][R14.64], R2 ;  /* 0x000000020e007986 */ /* 0x0001da000c101b04 */
[----:B------:R-:W-:Y:S05]  /*0780*/  @P0 EXIT ;  /* 0x000000000000094d */ /* 0x000fea0003800000 */
[----:B------:R-:W-:Y:S01]  /*0790*/  STG.E.64 desc[UR4][R14.64], R4 ;  /* 0x000000040e007986 */ /* 0x000fe2000c101b04 */
[----:B------:R-:W-:Y:S05]  /*07a0*/  EXIT ;  /* 0x000000000000794d */ /* 0x000fea0003800000 */
        .weak           $__internal_8_$__cuda_sm20_div_rn_f64_full
        .type           $__internal_8_$__cuda_sm20_div_rn_f64_full,@function
        .size           $__internal_8_$__cuda_sm20_div_rn_f64_full,($__internal_9_$__cuda_sm20_dsqrt_rn_f64_mediumpath_v1 - $__internal_8_$__cuda_sm20_div_rn_f64_full)
$__internal_8_$__cuda_sm20_div_rn_f64_full:
[----:B------:R-:W0:Y:S01]  /*07b0*/  LDC.64 R8, c[0x0][0x388] ;  /* 0x0000e200ff087b82 */ /* 0x000e220000000a00 */
[----:B------:R-:W-:Y:S01]  /*07c0*/  IMAD.MOV.U32 R22, RZ, RZ, 0x1 ;  /* 0x00000001ff167424 */ /* 0x000fe200078e00ff */
[----:B------:R-:W-:Y:S01]  /*07d0*/  MOV R0, 0x1ca00000 ;  /* 0x1ca0000000007802 */ /* 0x000fe20000000f00 */
[----:B------:R-:W-:Y:S01]  /*07e0*/  BSSY.RECONVERGENT B2, `(.L_x_81) ;  /* 0x0000054000027945 */ /* 0x000fe20003800200 */
[C---:B0-----:R-:W-:Y:S02]  /*07f0*/  FSETP.GEU.AND P0, PT, |R9|.reuse, 1.469367938527859385e-39, PT ;  /* 0x001000000900780b */ /* 0x041fe40003f0e200 */
[C---:B------:R-:W-:Y:S02]  /*0800*/  LOP3.LUT R6, R9.reuse, 0x800fffff, RZ, 0xc0, !PT ;  /* 0x800fffff09067812 */ /* 0x040fe400078ec0ff */
[----:B------:R-:W-:Y:S02]  /*0810*/  LOP3.LUT R27, R9, 0x7ff00000, RZ, 0xc0, !PT ;  /* 0x7ff00000091b7812 */ /* 0x000fe400078ec0ff */
[----:B------:R-:W-:Y:S01]  /*0820*/  LOP3.LUT R7, R6, 0x3ff00000, RZ, 0xfc, !PT ;  /* 0x3ff0000006077812 */ /* 0x000fe200078efcff */
[----:B------:R-:W-:-:S06]  /*0830*/  IMAD.MOV.U32 R6, RZ, RZ, R8 ;  /* 0x000000ffff067224 */ /* 0x000fcc00078e0008 */
[----:B------:R-:W0:Y:S02]  /*0840*/  @!P0 LDC.64 R4, c[0x0][0x388] ;  /* 0x0000e200ff048b82 */ /* 0x000e240000000a00 */
[----:B0-----:R-:W-:Y:S01]  /*0850*/  @!P0 DMUL R6, R4, 8.98846567431157953865e+307 ;  /* 0x7fe0000004068828 */ /* 0x001fe20000000000 */
[----:B------:R-:W-:Y:S02]  /*0860*/  IMAD.MOV.U32 R5, RZ, RZ, R19 ;  /* 0x000000ffff057224 */ /* 0x000fe400078e0013 */
[----:B------:R-:W-:-:S03]  /*0870*/  IMAD.MOV.U32 R4, RZ, RZ, R18 ;  /* 0x000000ffff047224 */ /* 0x000fc600078e0012 */
[----:B------:R-:W0:Y:S01]  /*0880*/  MUFU.RCP64H R23, R7 ;  /* 0x0000000700177308 */ /* 0x000e220000001800 */
[C---:B------:R-:W-:Y:S01]  /*0890*/  FSETP.GEU.AND P2, PT, |R5|.reuse, 1.469367938527859385e-39, PT ;  /* 0x001000000500780b */ /* 0x040fe20003f4e200 */
[----:B------:R-:W-:Y:S01]  /*08a0*/  IMAD.MOV.U32 R18, RZ, RZ, R4 ;  /* 0x000000ffff127224 */ /* 0x000fe200078e0004 */
[----:B------:R-:W-:-:S04]  /*08b0*/  LOP3.LUT R26, R5, 0x7ff00000, RZ, 0xc0, !PT ;  /* 0x7ff00000051a7812 */ /* 0x000fc800078ec0ff */
[----:B------:R-:W-:-:S04]  /*08c0*/  ISETP.GE.U32.AND P1, PT, R26, R27, PT ;  /* 0x0000001b1a00720c */ /* 0x000fc80003f26070 */
[----:B------:R-:W-:-:S04]  /*08d0*/  SEL R0, R0, 0x63400000, !P1 ;  /* 0x6340000000007807 */ /* 0x000fc80004800000 */
[C-C-:B------:R-:W-:Y:S01]  /*08e0*/  @!P2 LOP3.LUT R24, R0.reuse, 0x80000000, R5.reuse, 0xf8, !PT ;  /* 0x800000000018a812 */ /* 0x140fe200078ef805 */
[----:B0-----:R-:W-:Y:S01]  /*08f0*/  DFMA R20, R22, -R6, 1 ;  /* 0x3ff000001614742b */ /* 0x001fe20000000806 */
[----:B------:R-:W-:Y:S02]  /*0900*/  LOP3.LUT R19, R0, 0x800fffff, R5, 0xf8, !PT ;  /* 0x800fffff00137812 */ /* 0x000fe400078ef805 */
[----:B------:R-:W-:Y:S01]  /*0910*/  @!P2 LOP3.LUT R25, R24, 0x100000, RZ, 0xfc, !PT ;  /* 0x001000001819a812 */ /* 0x000fe200078efcff */
[----:B------:R-:W-:-:S04]  /*0920*/  @!P2 IMAD.MOV.U32 R24, RZ, RZ, RZ ;  /* 0x000000ffff18a224 */ /* 0x000fc800078e00ff */
[----:B------:R-:W-:Y:S02]  /*0930*/  DFMA R20, R20, R20, R20 ;  /* 0x000000141414722b */ /* 0x000fe40000000014 */
[----:B------:R-:W-:-:S06]  /*0940*/  @!P2 DFMA R18, R18, 2, -R24 ;  /* 0x400000001212a82b */ /* 0x000fcc0000000818 */
[----:B------:R-:W-:-:S08]  /*0950*/  DFMA R22, R22, R20, R22 ;  /* 0x000000141616722b */ /* 0x000fd00000000016 */
[----:B------:R-:W-:-:S08]  /*0960*/  DFMA R20, R22, -R6, 1 ;  /* 0x3ff000001614742b */ /* 0x000fd00000000806 */
[----:B------:R-:W-:-:S08]  /*0970*/  DFMA R20, R22, R20, R22 ;  /* 0x000000141614722b */ /* 0x000fd00000000016 */
[----:B------:R-:W-:-:S08]  /*0980*/  DMUL R22, R20, R18 ;  /* 0x0000001214167228 */ /* 0x000fd00000000000 */
[----:B------:R-:W-:-:S08]  /*0990*/  DFMA R24, R22, -R6, R18 ;  /* 0x800000061618722b */ /* 0x000fd00000000012 */
[----:B------:R-:W-:Y:S01]  /*09a0*/  DFMA R24, R20, R24, R22 ;  /* 0x000000181418722b */ /* 0x000fe20000000016 */
[----:B------:R-:W-:Y:S01]  /*09b0*/  IMAD.MOV.U32 R22, RZ, RZ, R26 ;  /* 0x000000ffff167224 */ /* 0x000fe200078e001a */
[----:B------:R-:W-:Y:S01]  /*09c0*/  @!P2 LOP3.LUT R22, R19, 0x7ff00000, RZ, 0xc0, !PT ;  /* 0x7ff000001316a812 */ /* 0x000fe200078ec0ff */
[----:B------:R-:W-:Y:S01]  /*09d0*/  IMAD.MOV.U32 R23, RZ, RZ, R27 ;  /* 0x000000ffff177224 */ /* 0x000fe200078e001b */
[----:B------:R-:W-:-:S03]  /*09e0*/  @!P0 LOP3.LUT R23, R7, 0x7ff00000, RZ, 0xc0, !PT ;  /* 0x7ff0000007178812 */ /* 0x000fc600078ec0ff */
[----:B------:R-:W-:-:S05]  /*09f0*/  VIADD R20, R22, 0xffffffff ;  /* 0xffffffff16147836 */ /* 0x000fca0000000000 */
[----:B------:R-:W-:Y:S02]  /*0a00*/  ISETP.GT.U32.AND P0, PT, R20, 0x7feffffe, PT ;  /* 0x7feffffe1400780c */ /* 0x000fe40003f04070 */
[----:B------:R-:W-:-:S04]  /*0a10*/  IADD3 R20, PT, PT, R23, -0x1, RZ ;  /* 0xffffffff17147810 */ /* 0x000fc80007ffe0ff */
[----:B------:R-:W-:-:S13]  /*0a20*/  ISETP.GT.U32.OR P0, PT, R20, 0x7feffffe, P0 ;  /* 0x7feffffe1400780c */ /* 0x000fda0000704470 */
[----:B------:R-:W-:Y:S05]  /*0a30*/  @P0 BRA `(.L_x_82) ;  /* 0x0000000000600947 */ /* 0x000fea0003800000 */
[----:B------:R-:W-:Y:S01]  /*0a40*/  VIADDMNMX R26, R26, -R27, 0xb9600000, !PT ;  /* 0xb96000001a1a7446 */ /* 0x000fe2000780091b */
[----:B------:R-:W-:-:S03]  /*0a50*/  IMAD.MOV.U32 R4, RZ, RZ, RZ ;  /* 0x000000ffff047224 */ /* 0x000fc600078e00ff */
[----:B------:R-:W-:-:S05]  /*0a60*/  VIMNMX R5, PT, PT, R26, 0x46a00000, PT ;  /* 0x46a000001a057848 */ /* 0x000fca0003fe0100 */
        /* <DEDUP_REMOVED lines=12> */
[----:B------:R-:W-:Y:S01]  /*0b30*/  MOV R6, RZ ;  /* 0x000000ff00067202 */ /* 0x000fe20000000f00 */
[----:B------:R-:W-:-:S05]  /*0b40*/  DMUL.RP R4, R24, R4 ;  /* 0x0000000418047228 */ /* 0x000fca0000008000 */
[----:B------:R-:W-:-:S05]  /*0b50*/  DFMA R6, R20, -R6, R24 ;  /* 0x800000061406722b */ /* 0x000fca0000000018 */
[----:B------:R-:W-:Y:S02]  /*0b60*/  LOP3.LUT R9, R5, R9, RZ, 0x3c, !PT ;  /* 0x0000000905097212 */ /* 0x000fe400078e3cff */
[----:B------:R-:W-:-:S04]  /*0b70*/  IADD3 R6, PT, PT, -R0, -0x43300000, RZ ;  /* 0xbcd0000000067810 */ /* 0x000fc80007ffe1ff */
[----:B------:R-:W-:-:S04]  /*0b80*/  FSETP.NEU.AND P0, PT, |R7|, R6, PT ;  /* 0x000000060700720b */ /* 0x000fc80003f0d200 */
[----:B------:R-:W-:Y:S02]  /*0b90*/  FSEL R20, R4, R20, !P0 ;  /* 0x0000001404147208 */ /* 0x000fe40004000000 */
[----:B------:R-:W-:Y:S01]  /*0ba0*/  FSEL R21, R9, R21, !P0 ;  /* 0x0000001509157208 */ /* 0x000fe20004000000 */
[----:B------:R-:W-:Y:S06]  /*0bb0*/  BRA `(.L_x_83) ;  /* 0x0000000000587947 */ /* 0x000fec0003800000 */
.L_x_82:
        /* <DEDUP_REMOVED lines=17> */
.L_x_85:
[----:B------:R-:W-:Y:S02]  /*0cd0*/  LOP3.LUT R21, R9, 0x80000, RZ, 0xfc, !PT ;  /* 0x0008000009157812 */ /* 0x000fe400078efcff */
[----:B------:R-:W-:Y:S01]  /*0ce0*/  MOV R20, R8 ;  /* 0x0000000800147202 */ /* 0x000fe20000000f00 */
[----:B------:R-:W-:Y:S06]  /*0cf0*/  BRA `(.L_x_83) ;  /* 0x0000000000087947 */ /* 0x000fec0003800000 */
.L_x_84:
[----:B------:R-:W-:Y:S01]  /*0d00*/  LOP3.LUT R21, R5, 0x80000, RZ, 0xfc, !PT ;  /* 0x0008000005157812 */ /* 0x000fe200078efcff */
[----:B------:R-:W-:-:S07]  /*0d10*/  IMAD.MOV.U32 R20, RZ, RZ, R4 ;  /* 0x000000ffff147224 */ /* 0x000fce00078e0004 */
.L_x_83:
[----:B------:R-:W-:Y:S05]  /*0d20*/  BSYNC.RECONVERGENT B2 ;  /* 0x0000000000027941 */ /* 0x000fea0003800200 */
.L_x_81:
[----:B------:R-:W-:Y:S02]  /*0d30*/  IMAD.MOV.U32 R4, RZ, RZ, R2 ;  /* 0x000000ffff047224 */ /* 0x000fe400078e0002 */
[----:B------:R-:W-:-:S04]  /*0d40*/  IMAD.MOV.U32 R5, RZ, RZ, 0x0 ;  /* 0x00000000ff057424 */ /* 0x000fc800078e00ff */
[----:B------:R-:W-:Y:S05]  /*0d50*/  RET.REL.NODEC R4 `(_Z30CalcEnergyForElemsPart3_kerneliddddPdS_S_S_S_S_S_S_S_S_S_S_) ;  /* 0xfffffff004a87950 */ /* 0x000fea0003c3ffff */
        .weak           $__internal_9_$__cuda_sm20_dsqrt_rn_f64_mediumpath_v1
        .type           $__internal_9_$__cuda_sm20_dsqrt_rn_f64_mediumpath_v1,@function
        .size           $__internal_9_$__cuda_sm20_dsqrt_rn_f64_mediumpath_v1,(.L_x_297 - $__internal_9_$__cuda_sm20_dsqrt_rn_f64_mediumpath_v1)
$__internal_9_$__cuda_sm20_dsqrt_rn_f64_mediumpath_v1:
[----:B------:R-:W-:Y:S01]  /*0d60*/  ISETP.GE.U32.AND P1, PT, R6, -0x3400000, PT ;  /* 0xfcc000000600780c */ /* 0x000fe20003f26070 */
[----:B------:R-:W-:Y:S01]  /*0d70*/  BSSY.RECONVERGENT B2, `(.L_x_86) ;  /* 0x0000026000027945 */ /* 0x000fe20003800200 */
[----:B------:R-:W-:Y:S01]  /*0d80*/  IMAD.MOV.U32 R22, RZ, RZ, R24 ;  /* 0x000000ffff167224 */ /* 0x000fe200078e0018 */
[----:B------:R-:W-:Y:S01]  /*0d90*/  MOV R6, R20 ;  /* 0x0000001400067202 */ /* 0x000fe20000000f00 */
[----:B------:R-:W-:-:S09]  /*0da0*/  IMAD.MOV.U32 R7, RZ, RZ, R21 ;  /* 0x000000ffff077224 */ /* 0x000fd200078e0015 */
        /* <DEDUP_REMOVED lines=9> */
.L_x_87:
        /* <DEDUP_REMOVED lines=9> */
[----:B------:R-:W-:Y:S01]  /*0ed0*/  MOV R6, RZ ;  /* 0x000000ff00067202 */ /* 0x000fe20000000f00 */
[----:B------:R-:W-:Y:S02]  /*0ee0*/  IMAD.MOV.U32 R18, RZ, RZ, 0x0 ;  /* 0x00000000ff127424 */ /* 0x000fe400078e00ff */
        /* <DEDUP_REMOVED lines=13> */
.L_x_89:
[----:B------:R-:W-:-:S11]  /*0fc0*/  DADD R6, R4, R4 ;  /* 0x0000000004067229 */ /* 0x000fd60000000004 */
.L_x_88:
[----:B------:R-:W-:Y:S05]  /*0fd0*/  BSYNC.RECONVERGENT B2 ;  /* 0x0000000000027941 */ /* 0x000fea0003800200 */
.L_x_86:
[----:B------:R-:W-:Y:S01]  /*0fe0*/  IMAD.MOV.U32 R4, RZ, RZ, R0 ;  /* 0x000000ffff047224 */ /* 0x000fe200078e0000 */
[----:B------:R-:W-:Y:S01]  /*0ff0*/  MOV R8, R6 ;  /* 0x0000000600087202 */ /* 0x000fe20000000f00 */
[----:B------:R-:W-:Y:S02]  /*1000*/  IMAD.MOV.U32 R5, RZ, RZ, 0x0 ;  /* 0x00000000ff057424 */ /* 0x000fe400078e00ff */
[----:B------:R-:W-:Y:S02]  /*1010*/  IMAD.MOV.U32 R9, RZ, RZ, R7 ;  /* 0x000000ffff097224 */ /* 0x000fe400078e0007 */
[----:B------:R-:W-:Y:S05]  /*1020*/  RET.REL.NODEC R4 `(_Z30CalcEnergyForElemsPart3_kerneliddddPdS_S_S_S_S_S_S_S_S_S_S_) ;  /* 0xffffffec04f47950 */ /* 0x000fea0003c3ffff */
.L_x_90:
        /* <DEDUP_REMOVED lines=13> */
.L_x_297:


//--------------------- .text._Z30CalcEnergyForElemsPart2_kernelidddPdS_S_S_S_S_S_S_S_S_S_S_ --------------------------
	.section	.text._Z30CalcEnergyForElemsPart2_kernelidddPdS_S_S_S_S_S_S_S_S_S_S_,"ax",@progbits
	.align	128
        .global         _Z30CalcEnergyForElemsPart2_kernelidddPdS_S_S_S_S_S_S_S_S_S_S_
        .type           _Z30CalcEnergyForElemsPart2_kernelidddPdS_S_S_S_S_S_S_S_S_S_S_,@function
        .size           _Z30CalcEnergyForElemsPart2_kernelidddPdS_S_S_S_S_S_S_S_S_S_S_,(.L_x_300 - _Z30CalcEnergyForElemsPart2_kernelidddPdS_S_S_S_S_S_S_S_S_S_S_)
        .other          _Z30CalcEnergyForElemsPart2_kernelidddPdS_S_S_S_S_S_S_S_S_S_S_,@"STO_CUDA_ENTRY STV_DEFAULT"
_Z30CalcEnergyForElemsPart2_kernelidddPdS_S_S_S_S_S_S_S_S_S_S_:
.text._Z30CalcEnergyForElemsPart2_kernelidddPdS_S_S_S_S_S_S_S_S_S_S_:
        /* <DEDUP_REMOVED lines=14> */
[----:B-1----:R-:W4:Y:S01]  /*00e0*/  LDG.E.64 R4, desc[UR4][R16.64] ;  /* 0x0000000410047981 */ /* 0x002f22000c1e1b00 */
[----:B------:R-:W-:Y:S01]  /*00f0*/  BSSY.RECONVERGENT B0, `(.L_x_91) ;  /* 0x0000058000007945 */ /* 0x000fe20003800200 */
[----:B--2---:R-:W-:-:S04]  /*0100*/  IMAD.WIDE R14, R2, 0x8, R14 ;  /* 0x00000008020e7825 */ /* 0x004fc800078e020e */
[----:B---3--:R-:W-:Y:S01]  /*0110*/  IMAD.WIDE R12, R2, 0x8, R12 ;  /* 0x00000008020c7825 */ /* 0x008fe200078e020c */
[----:B----4-:R-:W-:Y:S01]  /*0120*/  DSETP.GT.AND P0, PT, R4, RZ, PT ;  /* 0x000000ff0400722a */ /* 0x010fe20003f04000 */
[----:B------:R-:W-:-:S13]  /*0130*/  CS2R R4, SRZ ;  /* 0x0000000000047805 */ /* 0x000fda000001ff00 */
[----:B0-----:R-:W-:Y:S05]  /*0140*/  @P0 BRA `(.L_x_92) ;  /* 0x0000000400480947 */ /* 0x001fea0003800000 */
[----:B------:R-:W-:-:S06]  /*0150*/  IMAD.WIDE R4, R2, 0x8, R6 ;  /* 0x0000000802047825 */ /* 0x000fcc00078e0206 */
[----:B------:R-:W2:Y:S01]  /*0160*/  LDG.E.64 R4, desc[UR4][R4.64] ;  /* 0x0000000404047981 */ /* 0x000ea2000c1e1b00 */
[----:B------:R-:W-:Y:S01]  /*0170*/  BSSY.RECONVERGENT B1, `(.L_x_93) ;  /* 0x000000f000017945 */ /* 0x000fe20003800200 */
[----:B--2---:R-:W-:-:S06]  /*0180*/  DADD R6, R4, 1 ;  /* 0x3ff0000004067429 */ /* 0x004fcc0000000000 */
[----:B------:R-:W0:Y:S04]  /*0190*/  MUFU.RCP64H R9, R7 ;  /* 0x0000000700097308 */ /* 0x000e280000001800 */
[----:B------:R-:W-:-:S05]  /*01a0*/  VIADD R8, R7, 0x300402 ;  /* 0x0030040207087836 */ /* 0x000fca0000000000 */
[----:B------:R-:W-:Y:S01]  /*01b0*/  FSETP.GEU.AND P0, PT, |R8|, 5.8789094863358348022e-39, PT ;  /* 0x004004020800780b */ /* 0x000fe20003f0e200 */
[----:B0-----:R-:W-:-:S08]  /*01c0*/  DFMA R10, -R6, R8, 1 ;  /* 0x3ff00000060a742b */ /* 0x001fd00000000108 */
[----:B------:R-:W-:-:S08]  /*01d0*/  DFMA R10, R10, R10, R10 ;  /* 0x0000000a0a0a722b */ /* 0x000fd0000000000a */
[----:B------:R-:W-:-:S08]  /*01e0*/  DFMA R10, R8, R10, R8 ;  /* 0x0000000a080a722b */ /* 0x000fd00000000008 */
[----:B------:R-:W-:-:S08]  /*01f0*/  DFMA R18, -R6, R10, 1 ;  /* 0x3ff000000612742b */ /* 0x000fd0000000010a */
[----:B------:R-:W-:Y:S01]  /*0200*/  DFMA R18, R10, R18, R10 ;  /* 0x000000120a12722b */ /* 0x000fe2000000000a */
[----:B------:R-:W-:Y:S10]  /*0210*/  @P0 BRA `(.L_x_94) ;  /* 0x0000000000100947 */ /* 0x000ff40003800000 */
[----:B------:R-:W-:-:S05]  /*0220*/  LOP3.LUT R0, R7, 0x7fffffff, RZ, 0xc0, !PT ;  /* 0x7fffffff07007812 */ /* 0x000fca00078ec0ff */
[----:B------:R-:W-:Y:S01]  /*0230*/  VIADD R8, R0, 0xfff00000 ;  /* 0xfff0000000087836 */ /* 0x000fe20000000000 */
[----:B------:R-:W-:-:S07]  /*0240*/  MOV R0, 0x260 ;  /* 0x0000026000007802 */ /* 0x000fce0000000f00 */
[----:B------:R-:W-:Y:S05]  /*0250*/  CALL.REL.NOINC `($__internal_10_$__cuda_sm20_dblrcp_rn_slowpath_v3) ;  /* 0x00000004008c7944 */ /* 0x000fea0003c00000 */
.L_x_94:
[----:B------:R-:W-:Y:S05]  /*0260*/  BSYNC.RECONVERGENT B1 ;  /* 0x0000000000017941 */ /* 0x000fea0003800200 */
.L_x_93:
[----:B------:R-:W0:Y:S01]  /*0270*/  LDC.64 R22, c[0x0][0x3b8] ;  /* 0x0000ee00ff167b82 */ /* 0x000e220000000a00 */
[----:B------:R-:W2:Y:S01]  /*0280*/  LDG.E.64 R8, desc[UR4][R12.64] ;  /* 0x000000040c087981 */ /* 0x000ea2000c1e1b00 */
[----:B------:R-:W1:Y:S03]  /*0290*/  LDCU UR6, c[0x0][0x38c] ;  /* 0x00007180ff0677ac */ /* 0x000e660008000800 */
[----:B------:R-:W3:Y:S03]  /*02a0*/  LDG.E.64 R6, desc[UR4][R14.64] ;  /* 0x000000040e067981 */ /* 0x000ee6000c1e1b00 */
[----:B------:R-:W4:Y:S08]  /*02b0*/  LDC.64 R10, c[0x0][0x3b0] ;  /* 0x0000ec00ff0a7b82 */ /* 0x000f300000000a00 */
[----:B------:R-:W5:Y:S01]  /*02c0*/  LDC.64 R4, c[0x0][0x388] ;  /* 0x0000e200ff047b82 */ /* 0x000f620000000a00 */
[----:B0-----:R-:W-:-:S06]  /*02d0*/  IMAD.WIDE R22, R2, 0x8, R22 ;  /* 0x0000000802167825 */ /* 0x001fcc00078e0216 */
[----:B------:R-:W2:Y:S01]  /*02e0*/  LDG.E.64 R22, desc[UR4][R22.64] ;  /* 0x0000000416167981 */ /* 0x000ea2000c1e1b00 */
[----:B----4-:R-:W-:-:S06]  /*02f0*/  IMAD.WIDE R10, R2, 0x8, R10 ;  /* 0x00000008020a7825 */ /* 0x010fcc00078e020a */
[----:B------:R-:W3:Y:S01]  /*0300*/  LDG.E.64 R10, desc[UR4][R10.64] ;  /* 0x000000040a0a7981 */ /* 0x000ee2000c1e1b00 */
[----:B-1----:R-:W5:Y:S01]  /*0310*/  MUFU.RCP64H R21, UR6 ;  /* 0x0000000600157d08 */ /* 0x002f620008001800 */
[----:B------:R-:W-:Y:S01]  /*0320*/  IMAD.MOV.U32 R20, RZ, RZ, 0x1 ;  /* 0x00000001ff147424 */ /* 0x000fe200078e00ff */
[----:B------:R-:W-:-:S05]  /*0330*/  DMUL R18, R18, R18 ;  /* 0x0000001212127228 */ /* 0x000fca0000000000 */
[----:B-----5:R-:W-:-:S08]  /*0340*/  DFMA R24, R20, -R4, 1 ;  /* 0x3ff000001418742b */ /* 0x020fd00000000804 */
[----:B------:R-:W-:-:S08]  /*0350*/  DFMA R24, R24, R24, R24 ;  /* 0x000000181818722b */ /* 0x000fd00000000018 */
[----:B------:R-:W-:Y:S01]  /*0360*/  DFMA R24, R20, R24, R20 ;  /* 0x000000181418722b */ /* 0x000fe20000000014 */
[----:B------:R-:W-:Y:S01]  /*0370*/  BSSY.RECONVERGENT B1, `(.L_x_95) ;  /* 0x0000011000017945 */ /* 0x000fe20003800200 */
[----:B--2---:R-:W-:-:S08]  /*0380*/  DMUL R18, R18, R22 ;  /* 0x0000001612127228 */ /* 0x004fd00000000000 */
[----:B------:R-:W-:Y:S02]  /*0390*/  DMUL R8, R18, R8 ;  /* 0x0000000812087228 */ /* 0x000fe40000000000 */
[----:B------:R-:W-:-:S06]  /*03a0*/  DFMA R18, R24, -R4, 1 ;  /* 0x3ff000001812742b */ /* 0x000fcc0000000804 */
[----:B---3--:R-:W-:Y:S02]  /*03b0*/  DFMA R6, R10, R6, R8 ;  /* 0x000000060a06722b */ /* 0x008fe40000000008 */
[----:B------:R-:W-:-:S08]  /*03c0*/  DFMA R18, R24, R18, R24 ;  /* 0x000000121812722b */ /* 0x000fd00000000018 */
        /* <DEDUP_REMOVED lines=8> */
[----:B------:R-:W-:Y:S05]  /*0450*/  CALL.REL.NOINC `($__internal_11_$__cuda_sm20_div_rn_f64_full) ;  /* 0x0000000400bc7944 */ /* 0x000fea0003c00000 */
[----:B------:R-:W-:Y:S02]  /*0460*/  IMAD.MOV.U32 R4, RZ, RZ, R3 ;  /* 0x000000ffff047224 */ /* 0x000fe400078e0003 */
[----:B------:R-:W-:-:S07]  /*0470*/  IMAD.MOV.U32 R5, RZ, RZ, R6 ;  /* 0x000000ffff057224 */ /* 0x000fce00078e0006 */
.L_x_96:
[----:B------:R-:W-:Y:S05]  /*0480*/  BSYNC.RECONVERGENT B1 ;  /* 0x0000000000017941 */ /* 0x000fea0003800200 */
.L_x_95:
[----:B------:R-:W0:Y:S01]  /*0490*/  MUFU.RSQ64H R7, R5 ;  /* 0x0000000500077308 */ /* 0x000e220000001c00 */
[----:B------:R-:W-:Y:S01]  /*04a0*/  IADD3 R6, PT, PT, R5, -0x3500000, RZ ;  /* 0xfcb0000005067810 */ /* 0x000fe20007ffe0ff */
[----:B------:R-:W-:Y:S01]  /*04b0*/  IMAD.MOV.U32 R10, RZ, RZ, 0x0 ;  /* 0x00000000ff0a7424 */ /* 0x000fe200078e00ff */
[----:B------:R-:W-:Y:S01]  /*04c0*/  BSSY.RECONVERGENT B1, `(.L_x_97) ;  /* 0x0000011000017945 */ /* 0x000fe20003800200 */
[----:B------:R-:W-:Y:S01]  /*04d0*/  IMAD.MOV.U32 R11, RZ, RZ, 0x3fd80000 ;  /* 0x3fd80000ff0b7424 */ /* 0x000fe200078e00ff */
[----:B------:R-:W-:Y:S01]  /*04e0*/  ISETP.GE.U32.AND P1, PT, R6, 0x7ca00000, PT ;  /* 0x7ca000000600780c */ /* 0x000fe20003f26070 */
[----:B------:R-:W-:Y:S02]  /*04f0*/  DSETP.GTU.AND P0, PT, R4, RZ, PT ;  /* 0x000000ff0400722a */ /* 0x000fe40003f0c000 */
        /* <DEDUP_REMOVED lines=12> */
[----:B------:R-:W-:Y:S05]  /*05c0*/  CALL.REL.NOINC `($__internal_12_$__cuda_sm20_dsqrt_rn_f64_mediumpath_v1) ;  /* 0x0000000800cc7944 */ /* 0x000fea0003c00000 */
.L_x_98:
[----:B------:R-:W-:Y:S05]  /*05d0*/  BSYNC.RECONVERGENT B1 ;  /* 0x0000000000017941 */ /* 0x000fea0003800200 */
.L_x_97:
        /* <DEDUP_REMOVED lines=9> */
.L_x_92:
[----:B------:R-:W-:Y:S05]  /*0670*/  BSYNC.RECONVERGENT B0 ;  /* 0x0000000000007941 */ /* 0x000fea0003800200 */
.L_x_91:
[----:B------:R-:W0:Y:S08]  /*0680*/  LDC.64 R6, c[0x0][0x3f8] ;  /* 0x0000fe00ff067b82 */ /* 0x000e300000000a00 */
[----:B------:R-:W1:Y:S08]  /*0690*/  LDC.64 R10, c[0x0][0x3d8] ;  /* 0x0000f600ff0a7b82 */ /* 0x000e700000000a00 */
[----:B------:R-:W2:Y:S01]  /*06a0*/  LDC.64 R18, c[0x0][0x3e0] ;  /* 0x0000f800ff127b82 */ /* 0x000ea20000000a00 */
[----:B0-----:R-:W-:-:S07]  /*06b0*/  IMAD.WIDE R6, R2, 0x8, R6 ;  /* 0x0000000802067825 */ /* 0x001fce00078e0206 */
[----:B------:R-:W0:Y:S01]  /*06c0*/  LDC.64 R24, c[0x0][0x3e8] ;  /* 0x0000fa00ff187b82 */ /* 0x000e220000000a00 */
[----:B------:R3:W-:Y:S04]  /*06d0*/  STG.E.64 desc[UR4][R6.64], R4 ;  /* 0x0000000406007986 */ /* 0x0007e8000c101b04 */
[----:B------:R-:W4:Y:S01]  /*06e0*/  LDG.E.64 R12, desc[UR4][R12.64] ;  /* 0x000000040c0c7981 */ /* 0x000f22000c1e1b00 */
[----:B-1----:R-:W-:-:S03]  /*06f0*/  IMAD.WIDE R10, R2, 0x8, R10 ;  /* 0x00000008020a7825 */ /* 0x002fc600078e020a */
[----:B------:R-:W3:Y:S01]  /*0700*/  LDG.E.64 R16, desc[UR4][R16.64] ;  /* 0x0000000410107981 */ /* 0x000ee2000c1e1b00 */
[----:B--2---:R-:W-:-:S03]  /*0710*/  IMAD.WIDE R18, R2, 0x8, R18 ;  /* 0x0000000802127825 */ /* 0x004fc600078e0212 */
[----:B------:R-:W2:Y:S04]  /*0720*/  LDG.E.64 R10, desc[UR4][R10.64] ;  /* 0x000000040a0a7981 */ /* 0x000ea8000c1e1b00 */
[----:B------:R-:W5:Y:S04]  /*0730*/  LDG.E.64 R8, desc[UR4][R14.64] ;  /* 0x000000040e087981 */ /* 0x000f68000c1e1b00 */
[----:B------:R-:W2:Y:S01]  /*0740*/  LDG.E.64 R18, desc[UR4][R18.64] ;  /* 0x0000000412127981 */ /* 0x000ea2000c1e1b00 */
[----:B0-----:R-:W-:Y:S01]  /*0750*/  IMAD.WIDE R2, R2, 0x8, R24 ;  /* 0x0000000802027825 */ /* 0x001fe200078e0218 */
[----:B----4-:R-:W-:-:S08]  /*0760*/  DADD R22, R12, R4 ;  /* 0x000000000c167229 */ /* 0x010fd00000000004 */
[----:B------:R-:W-:Y:S02]  /*0770*/  DMUL R22, R22, -4 ;  /* 0xc010000016167828 */ /* 0x000fe40000000000 */
[----:B--2---:R-:W-:Y:S02]  /*0780*/  DADD R20, R10, R18 ;  /* 0x000000000a147229 */ /* 0x004fe40000000012 */
[----:B---3--:R-:W-:Y:S01]  /*0790*/  DMUL R4, R16, 0.5 ;  /* 0x3fe0000010047828 */ /* 0x008fe20000000000 */
[----:B------:R-:W0:Y:S05]  /*07a0*/  LDC.64 R10, c[0x0][0x398] ;  /* 0x0000e600ff0a7b82 */ /* 0x000e2a0000000a00 */
[----:B------:R-:W-:-:S08]  /*07b0*/  DFMA R20, R20, 3, R22 ;  /* 0x400800001414782b */ /* 0x000fd00000000016 */
[----:B-----5:R-:W-:Y:S01]  /*07c0*/  DFMA R4, R4, R20, R8 ;  /* 0x000000140404722b */ /* 0x020fe20000000008 */
[----:B------:R-:W1:Y:S06]  /*07d0*/  LDC.64 R8, c[0x0][0x390] ;  /* 0x0000e400ff087b82 */ /* 0x000e6c0000000a00 */
[----:B------:R2:W-:Y:S04]  /*07e0*/  STG.E.64 desc[UR4][R14.64], R4 ;  /* 0x000000040e007986 */ /* 0x0005e8000c101b04 */
[----:B------:R-:W3:Y:S02]  /*07f0*/  LDG.E.64 R2, desc[UR4][R2.64] ;  /* 0x0000000402027981 */ /* 0x000ee4000c1e1b00 */
[----:B---3--:R-:W-:-:S08]  /*0800*/  DFMA R6, R2, 0.5, R4 ;  /* 0x3fe000000206782b */ /* 0x008fd00000000004 */
[----:B-1----:R-:W-:-:S06]  /*0810*/  DSETP.GEU.AND P0, PT, |R6|, R8, PT ;  /* 0x000000080600722a */ /* 0x002fcc0003f0e200 */
[----:B------:R-:W-:Y:S02]  /*0820*/  FSEL R6, R6, RZ, P0 ;  /* 0x000000ff06067208 */ /* 0x000fe40000000000 */
[----:B------:R-:W-:-:S06]  /*0830*/  FSEL R7, R7, RZ, P0 ;  /* 0x000000ff07077208 */ /* 0x000fcc0000000000 */
[----:B0-----:R-:W-:Y:S01]  /*0840*/  DSETP.GEU.AND P0, PT, R6, R10, PT ;  /* 0x0000000a0600722a */ /* 0x001fe20003f0e000 */
[----:B------:R2:W-:-:S13]  /*0850*/  STG.E.64 desc[UR4][R14.64], R6 ;  /* 0x000000060e007986 */ /* 0x0005da000c101b04 */
[----:B------:R-:W-:Y:S05]  /*0860*/  @P0 EXIT ;  /* 0x000000000000094d */ /* 0x000fea0003800000 */
[----:B------:R-:W-:Y:S01]  /*0870*/  STG.E.64 desc[UR4][R14.64], R10 ;  /* 0x0000000a0e007986 */ /* 0x000fe2000c101b04 */
[----:B------:R-:W-:Y:S05]  /*0880*/  EXIT ;  /* 0x000000000000794d */ /* 0x000fea0003800000 */
        .weak           $__internal_10_$__cuda_sm20_dblrcp_rn_slowpath_v3
        .type           $__internal_10_$__cuda_sm20_dblrcp_rn_slowpath_v3,@function
        .size           $__internal_10_$__cuda_sm20_dblrcp_rn_slowpath_v3,($__internal_11_$__cuda_sm20_div_rn_f64_full - $__internal_10_$__cuda_sm20_dblrcp_rn_slowpath_v3)
$__internal_10_$__cuda_sm20_dblrcp_rn_slowpath_v3:
[----:B------:R-:W-:Y:S01]  /*0890*/  IMAD.MOV.U32 R4, RZ, RZ, R6 ;  /* 0x000000ffff047224 */ /* 0x000fe200078e0006 */
[----:B------:R-:W-:Y:S01]  /*08a0*/  MOV R5, R7 ;  /* 0x0000000700057202 */ /* 0x000fe20000000f00 */
[----:B------:R-:W-:Y:S05]  /*08b0*/  BSSY.RECONVERGENT B2, `(.L_x_99) ;  /* 0x0000024000027945 */ /* 0x000fea0003800200 */
[----:B------:R-:W-:-:S14]  /*08c0*/  DSETP.GTU.AND P0, PT, |R4|, +INF , PT ;  /* 0x7ff000000400742a */ /* 0x000fdc0003f0c200 */
[----:B------:R-:W-:Y:S05]  /*08d0*/  @P0 BRA `(.L_x_100) ;  /* 0x00000000007c0947 */ /* 0x000fea0003800000 */
[----:B------:R-:W-:-:S05]  /*08e0*/  LOP3.LUT R3, R7, 0x7fffffff, RZ, 0xc0, !PT ;  /* 0x7fffffff07037812 */ /* 0x000fca00078ec0ff */
[----:B------:R-:W-:-:S05]  /*08f0*/  VIADD R6, R3, 0xffffffff ;  /* 0xffffffff03067836 */ /* 0x000fca0000000000 */
[----:B------:R-:W-:-:S13]  /*0900*/  ISETP.GE.U32.AND P0, PT, R6, 0x7fefffff, PT ;  /* 0x7fefffff0600780c */ /* 0x000fda0003f06070 */
[----:B------:R-:W-:Y:S01]  /*0910*/  @P0 LOP3.LUT R7, R5, 0x7ff00000, RZ, 0x3c, !PT ;  /* 0x7ff0000005070812 */ /* 0x000fe200078e3cff */
[----:B------:R-:W-:Y:S01]  /*0920*/  @P0 IMAD.MOV.U32 R6, RZ, RZ, RZ ;  /* 0x000000ffff060224 */ /* 0x000fe200078e00ff */
[----:B------:R-:W-:Y:S06]  /*0930*/  @P0 BRA `(.L_x_101) ;  /* 0x00000000006c0947 */ /* 0x000fec0003800000 */
[----:B------:R-:W-:-:S13]  /*0940*/  ISETP.GE.U32.AND P0, PT, R3, 0x1000001, PT ;  /* 0x010000010300780c */ /* 0x000fda0003f06070 */
[----:B------:R-:W-:Y:S05]  /*0950*/  @!P0 BRA `(.L_x_102) ;  /* 0x0000000000348947 */ /* 0x000fea0003800000 */
[----:B------:R-:W-:Y:S02]  /*0960*/  VIADD R7, R5, 0xc0200000 ;  /* 0xc020000005077836 */ /* 0x000fe40000000000 */
[----:B------:R-:W-:Y:S02]  /*0970*/  IMAD.MOV.U32 R6, RZ, RZ, R4 ;  /* 0x000000ffff067224 */ /* 0x000fe400078e0004 */
[----:B------:R-:W0:Y:S04]  /*0980*/  MUFU.RCP64H R9, R7 ;  /* 0x0000000700097308 */ /* 0x000e280000001800 */
        /* <DEDUP_REMOVED lines=10> */
.L_x_102:
        /* <DEDUP_REMOVED lines=10> */
.L_x_100:
[----:B------:R-:W-:Y:S01]  /*0ad0*/  LOP3.LUT R7, R5, 0x80000, RZ, 0xfc, !PT ;  /* 0x0008000005077812 */ /* 0x000fe200078efcff */
[----:B------:R-:W-:-:S07]  /*0ae0*/  IMAD.MOV.U32 R6, RZ, RZ, R4 ;  /* 0x000000ffff067224 */ /* 0x000fce00078e0004 */
.L_x_101:
[----:B------:R-:W-:Y:S05]  /*0af0*/  BSYNC.RECONVERGENT B2 ;  /* 0x0000000000027941 */ /* 0x000fea0003800200 */
.L_x_99:
[----:B------:R-:W-:Y:S01]  /*0b00*/  IMAD.MOV.U32 R4, RZ, RZ, R0 ;  /* 0x000000ffff047224 */ /* 0x000fe200078e0000 */
[----:B------:R-:W-:Y:S01]  /*0b10*/  MOV R5, 0x0 ;  /* 0x0000000000057802 */ /* 0x000fe20000000f00 */
[----:B------:R-:W-:Y:S02]  /*0b20*/  IMAD.MOV.U32 R18, RZ, RZ, R6 ;  /* 0x000000ffff127224 */ /* 0x000fe400078e0006 */
[----:B------:R-:W-:Y:S01]  /*0b30*/  IMAD.MOV.U32 R19, RZ, RZ, R7 ;  /* 0x000000ffff137224 */ /* 0x000fe200078e0007 */
[----:B------:R-:W-:Y:S06]  /*0b40*/  RET.REL.NODEC R4 `(_Z30CalcEnergyForElemsPart2_kernelidddPdS_S_S_S_S_S_S_S_S_S_S_) ;  /* 0xfffffff4042c7950 */ /* 0x000fec0003c3ffff */
        .weak           $__internal_11_$__cuda_sm20_div_rn_f64_full
        .type           $__internal_11_$__cuda_sm20_div_rn_f64_full,@function
        .size           $__internal_11_$__cuda_sm20_div_rn_f64_full,($__internal_12_$__cuda_sm20_dsqrt_rn_f64_mediumpath_v1 - $__internal_11_$__cuda_sm20_div_rn_f64_full)
$__internal_11_$__cuda_sm20_div_rn_f64_full:
[----:B------:R-:W0:Y:S01]  /*0b50*/  LDC.64 R10, c[0x0][0x388] ;  /* 0x0000e200ff0a7b82 */ /* 0x000e220000000a00 */
[----:B------:R-:W-:Y:S01]  /*0b60*/  IMAD.MOV.U32 R20, RZ, RZ, 0x1 ;  /* 0x00000001ff147424 */ /* 0x000fe200078e00ff */
        /* <DEDUP_REMOVED lines=9> */
[----:B0-----:R-:W-:-:S06]  /*0c00*/  @!P0 DMUL R8, R4, 8.98846567431157953865e+307 ;  /* 0x7fe0000004088828 */ /* 0x001fcc0000000000 */
[----:B------:R-:W0:Y:S02]  /*0c10*/  MUFU.RCP64H R21, R9 ;  /* 0x0000000900157308 */ /* 0x000e240000001800 */
[----:B0-----:R-:W-:-:S08]  /*0c20*/  DFMA R4, R20, -R8, 1 ;  /* 0x3ff000001404742b */ /* 0x001fd00000000808 */
[----:B------:R-:W-:Y:S01]  /*0c30*/  DFMA R18, R4, R4, R4 ;  /* 0x000000040412722b */ /* 0x000fe20000000004 */
[----:B------:R-:W-:Y:S01]  /*0c40*/  LOP3.LUT R4, R11, 0x7ff00000, RZ, 0xc0, !PT ;  /* 0x7ff000000b047812 */ /* 0x000fe200078ec0ff */
[----:B------:R-:W-:-:S03]  /*0c50*/  IMAD.MOV.U32 R5, RZ, RZ, 0x1ca00000 ;  /* 0x1ca00000ff057424 */ /* 0x000fc600078e00ff */
[----:B------:R-:W-:-:S03]  /*0c60*/  ISETP.GE.U32.AND P1, PT, R3, R4, PT ;  /* 0x000000040300720c */ /* 0x000fc60003f26070 */
[----:B------:R-:W-:Y:S01]  /*0c70*/  DFMA R20, R20, R18, R20 ;  /* 0x000000121414722b */ /* 0x000fe20000000014 */
[----:B------:R-:W-:Y:S01]  /*0c80*/  SEL R5, R5, 0x63400000, !P1 ;  /* 0x6340000005057807 */ /* 0x000fe20004800000 */
[----:B------:R-:W-:-:S03]  /*0c90*/  IMAD.MOV.U32 R18, RZ, RZ, R6 ;  /* 0x000000ffff127224 */ /* 0x000fc600078e0006 */
[----:B------:R-:W-:-:S03]  /*0ca0*/  @!P2 LOP3.LUT R24, R5, 0x80000000, R7, 0xf8, !PT ;  /* 0x800000000518a812 */ /* 0x000fc600078ef807 */
[----:B------:R-:W-:Y:S01]  /*0cb0*/  DFMA R22, R20, -R8, 1 ;  /* 0x3ff000001416742b */ /* 0x000fe20000000808 */
[----:B------:R-:W-:Y:S02]  /*0cc0*/  LOP3.LUT R19, R5, 0x800fffff, R7, 0xf8, !PT ;  /* 0x800fffff05137812 */ /* 0x000fe400078ef807 */
[----:B------:R-:W-:Y:S02]  /*0cd0*/  @!P2 LOP3.LUT R25, R24, 0x100000, RZ, 0xfc, !PT ;  /* 0x001000001819a812 */ /* 0x000fe400078efcff */
[----:B------:R-:W-:-:S03]  /*0ce0*/  @!P2 MOV R24, RZ ;  /* 0x000000ff0018a202 */ /* 0x000fc60000000f00 */
[----:B------:R-:W-:-:S03]  /*0cf0*/  DFMA R20, R20, R22, R20 ;  /* 0x000000161414722b */ /* 0x000fc60000000014 */
[----:B------:R-:W-:-:S08]  /*0d00*/  @!P2 DFMA R18, R18, 2, -R24 ;  /* 0x400000001212a82b */ /* 0x000fd00000000818 */
[----:B------:R-:W-:Y:S02]  /*0d10*/  DMUL R22, R20, R18 ;  /* 0x0000001214167228 */ /* 0x000fe40000000000 */
[----:B------:R-:W-:-:S06]  /*0d20*/  @!P2 LOP3.LUT R26, R19, 0x7ff00000, RZ, 0xc0, !PT ;  /* 0x7ff00000131aa812 */ /* 0x000fcc00078ec0ff */
[----:B------:R-:W-:-:S08]  /*0d30*/  DFMA R24, R22, -R8, R18 ;  /* 0x800000081618722b */ /* 0x000fd00000000012 */
[----:B------:R-:W-:Y:S01]  /*0d40*/  DFMA R24, R20, R24, R22 ;  /* 0x000000181418722b */ /* 0x000fe20000000016 */
[----:B------:R-:W-:Y:S01]  /*0d50*/  IMAD.MOV.U32 R21, RZ, RZ, R4 ;  /* 0x000000ffff157224 */ /* 0x000fe200078e0004 */
[----:B------:R-:W-:Y:S01]  /*0d60*/  @!P0 LOP3.LUT R21, R9, 0x7ff00000, RZ, 0xc0, !PT ;  /* 0x7ff0000009158812 */ /* 0x000fe200078ec0ff */
[----:B------:R-:W-:-:S04]  /*0d70*/  VIADD R20, R26, 0xffffffff ;  /* 0xffffffff1a147836 */ /* 0x000fc80000000000 */
[----:B------:R-:W-:Y:S01]  /*0d80*/  VIADD R22, R21, 0xffffffff ;  /* 0xffffffff15167836 */ /* 0x000fe20000000000 */
[----:B------:R-:W-:-:S04]  /*0d90*/  ISETP.GT.U32.AND P0, PT, R20, 0x7feffffe, PT ;  /* 0x7feffffe1400780c */ /* 0x000fc80003f04070 */
[----:B------:R-:W-:-:S13]  /*0da0*/  ISETP.GT.U32.OR P0, PT, R22, 0x7feffffe, P0 ;  /* 0x7feffffe1600780c */ /* 0x000fda0000704470 */
        /* <DEDUP_REMOVED lines=17> */
[----:B------:R-:W-:Y:S01]  /*0ec0*/  DMUL.RP R6, R24, R6 ;  /* 0x0000000618067228 */ /* 0x000fe20000008000 */
[----:B------:R-:W-:-:S04]  /*0ed0*/  IADD3 R3, PT, PT, -R3, -0x43300000, RZ ;  /* 0xbcd0000003037810 */ /* 0x000fc80007ffe1ff */
[----:B------:R-:W-:-:S05]  /*0ee0*/  DFMA R8, R4, -R8, R24 ;  /* 0x800000080408722b */ /* 0x000fca0000000018 */
[----:B------:R-:W-:-:S05]  /*0ef0*/  LOP3.LUT R11, R7, R11, RZ, 0x3c, !PT ;  /* 0x0000000b070b7212 */ /* 0x000fca00078e3cff */
[----:B------:R-:W-:-:S04]  /*0f00*/  FSETP.NEU.AND P0, PT, |R9|, R3, PT ;  /* 0x000000030900720b */ /* 0x000fc80003f0d200 */
[----:B------:R-:W-:Y:S02]  /*0f10*/  FSEL R4, R6, R4, !P0 ;  /* 0x0000000406047208 */ /* 0x000fe40004000000 */
[----:B------:R-:W-:Y:S01]  /*0f20*/  FSEL R5, R11, R5, !P0 ;  /* 0x000000050b057208 */ /* 0x000fe20004000000 */
[----:B------:R-:W-:Y:S06]  /*0f30*/  BRA `(.L_x_105) ;  /* 0x0000000000587947 */ /* 0x000fec0003800000 */
.L_x_104:
        /* <DEDUP_REMOVED lines=14> */
[----:B------:R-:W-:Y:S01]  /*1020*/  @P0 IMAD.MOV.U32 R4, RZ, RZ, RZ ;  /* 0x000000ffff040224 */ /* 0x000fe200078e00ff */
[----:B------:R-:W-:Y:S01]  /*1030*/  @P0 MOV R5, R3 ;  /* 0x0000000300050202 */ /* 0x000fe20000000f00 */
[----:B------:R-:W-:Y:S06]  /*1040*/  BRA `(.L_x_105) ;  /* 0x0000000000147947 */ /* 0x000fec0003800000 */
.L_x_107:
[----:B------:R-:W-:Y:S01]  /*1050*/  LOP3.LUT R5, R11, 0x80000, RZ, 0xfc, !PT ;  /* 0x000800000b057812 */ /* 0x000fe200078efcff */
[----:B------:R-:W-:Y:S01]  /*1060*/  IMAD.MOV.U32 R4, RZ, RZ, R10 ;  /* 0x000000ffff047224 */ /* 0x000fe200078e000a */
[----:B------:R-:W-:Y:S06]  /*1070*/  BRA `(.L_x_105) ;  /* 0x0000000000087947 */ /* 0x000fec0003800000 */
.L_x_106:
[----:B------:R-:W-:Y:S01]  /*1080*/  LOP3.LUT R5, R7, 0x80000, RZ, 0xfc, !PT ;  /* 0x0008000007057812 */ /* 0x000fe200078efcff */
[----:B------:R-:W-:-:S07]  /*1090*/  IMAD.MOV.U32 R4, RZ, RZ, R6 ;  /* 0x000000ffff047224 */ /* 0x000fce00078e0006 */
.L_x_105:
[----:B------:R-:W-:Y:S05]  /*10a0*/  BSYNC.RECONVERGENT B2 ;  /* 0x0000000000027941 */ /* 0x000fea0003800200 */
.L_x_103:
[----:B------:R-:W-:Y:S01]  /*10b0*/  IMAD.MOV.U32 R3, RZ, RZ, R4 ;  /* 0x000000ffff037224 */ /* 0x000fe200078e0004 */
[----:B------:R-:W-:Y:S01]  /*10c0*/  MOV R4, R0 ;  /* 0x0000000000047202 */ /* 0x000fe20000000f00 */
[----:B------:R-:W-:Y:S02]  /*10d0*/  IMAD.MOV.U32 R6, RZ, RZ, R5 ;  /* 0x000000ffff067224 */ /* 0x000fe400078e0005 */
[----:B------:R-:W-:-:S04]  /*10e0*/  IMAD.MOV.U32 R5, RZ, RZ, 0x0 ;  /* 0x00000000ff057424 */ /* 0x000fc800078e00ff */
[----:B------:R-:W-:Y:S05]  /*10f0*/  RET.REL.NODEC R4 `(_Z30CalcEnergyForElemsPart2_kernelidddPdS_S_S_S_S_S_S_S_S_S_S_) ;  /* 0xffffffec04c07950 */ /* 0x000fea0003c3ffff */
        .weak           $__internal_12_$__cuda_sm20_dsqrt_rn_f64_mediumpath_v1
        .type           $__internal_12_$__cuda_sm20_dsqrt_rn_f64_mediumpath_v1,@function
        .size           $__internal_12_$__cuda_sm20_dsqrt_rn_f64_mediumpath_v1,(.L_x_300 - $__internal_12_$__cuda_sm20_dsqrt_rn_f64_mediumpath_v1)
$__internal_12_$__cuda_sm20_dsqrt_rn_f64_mediumpath_v1:
        /* <DEDUP_REMOVED lines=16> */
.L_x_109:
        /* <DEDUP_REMOVED lines=24> */
.L_x_111:
[----:B------:R-:W-:-:S11]  /*1380*/  DADD R4, R6, R6 ;  /* 0x0000000006047229 */ /* 0x000fd60000000006 */
.L_x_110:
[----:B------:R-:W-:Y:S05]  /*1390*/  BSYNC.RECONVERGENT B2 ;  /* 0x0000000000027941 */ /* 0x000fea0003800200 */
.L_x_108:
[----:B------:R-:W-:Y:S01]  /*13a0*/  MOV R8, R4 ;  /* 0x0000000400087202 */ /* 0x000fe20000000f00 */
[----:B------:R-:W-:Y:S02]  /*13b0*/  IMAD.MOV.U32 R9, RZ, RZ, R5 ;  /* 0x000000ffff097224 */ /* 0x000fe400078e0005 */
[----:B------:R-:W-:Y:S02]  /*13c0*/  IMAD.MOV.U32 R4, RZ, RZ, R0 ;  /* 0x000000ffff047224 */ /* 0x000fe400078e0000 */
[----:B------:R-:W-:-:S04]  /*13d0*/  IMAD.MOV.U32 R5, RZ, RZ, 0x0 ;  /* 0x00000000ff057424 */ /* 0x000fc800078e00ff */
[----:B------:R-:W-:Y:S05]  /*13e0*/  RET.REL.NODEC R4 `(_Z30CalcEnergyForElemsPart2_kernelidddPdS_S_S_S_S_S_S_S_S_S_S_) ;  /* 0xffffffec04047950 */ /* 0x000fea0003c3ffff */
.L_x_112:
        /* <DEDUP_REMOVED lines=9> */
.L_x_300:


//--------------------- .text._Z30CalcEnergyForElemsPart1_kernelidPdS_S_S_S_S_ --------------------------
	.section	.text._Z30CalcEnergyForElemsPart1_kernelidPdS_S_S_S_S_,"ax",@progbits
	.align	128
        .global         _Z30CalcEnergyForElemsPart1_kernelidPdS_S_S_S_S_
        .type           _Z30CalcEnergyForElemsPart1_kernelidPdS_S_S_S_S_,@function
        .size           _Z30CalcEnergyForElemsPart1_kernelidPdS_S_S_S_S_,(.L_x_323 - _Z30CalcEnergyForElemsPart1_kernelidPdS_S_S_S_S_)
        .other          _Z30CalcEnergyForElemsPart1_kernelidPdS_S_S_S_S_,@"STO_CUDA_ENTRY STV_DEFAULT"
_Z30CalcEnergyForElemsPart1_kernelidPdS_S_S_S_S_:
.text._Z30CalcEnergyForElemsPart1_kernelidPdS_S_S_S_S_:
        /* <DEDUP_REMOVED lines=11> */
[----:B------:R-:W3:Y:S08]  /*00b0*/  LDC.64 R4, c[0x0][0x398] ;  /* 0x0000e600ff047b82 */ /* 0x000ef00000000a00 */
[----:B------:R-:W4:Y:S01]  /*00c0*/  LDC.64 R2, c[0x0][0x390] ;  /* 0x0000e400ff027b82 */ /* 0x000f220000000a00 */
[----:B0-----:R-:W-:-:S06]  /*00d0*/  IMAD.WIDE R8, R0, 0x8, R8 ;  /* 0x0000000800087825 */ /* 0x001fcc00078e0208 */
[----:B-1----:R-:W5:Y:S01]  /*00e0*/  LDG.E.64 R8, desc[UR4][R8.64] ;  /* 0x0000000408087981 */ /* 0x002f62000c1e1b00 */
[----:B------:R-:W0:Y:S01]  /*00f0*/  LDC.64 R14, c[0x0][0x3b0] ;  /* 0x0000ec00ff0e7b82 */ /* 0x000e220000000a00 */
[----:B--2---:R-:W-:-:S06]  /*0100*/  IMAD.WIDE R10, R0, 0x8, R10 ;  /* 0x00000008000a7825 */ /* 0x004fcc00078e020a */
[----:B------:R-:W5:Y:S01]  /*0110*/  LDG.E.64 R10, desc[UR4][R10.64] ;  /* 0x000000040a0a7981 */ /* 0x000f62000c1e1b00 */
[C---:B---3--:R-:W-:Y:S01]  /*0120*/  IMAD.WIDE R4, R0.reuse, 0x8, R4 ;  /* 0x0000000800047825 */ /* 0x048fe200078e0204 */
[----:B------:R-:W1:Y:S05]  /*0130*/  LDC.64 R18, c[0x0][0x388] ;  /* 0x0000e200ff127b82 */ /* 0x000e6a0000000a00 */
[----:B------:R-:W2:Y:S01]  /*0140*/  LDG.E.64 R4, desc[UR4][R4.64] ;  /* 0x0000000404047981 */ /* 0x000ea2000c1e1b00 */
[C---:B----4-:R-:W-:Y:S02]  /*0150*/  IMAD.WIDE R2, R0.reuse, 0x8, R2 ;  /* 0x0000000800027825 */ /* 0x050fe400078e0202 */
[----:B------:R-:W3:Y:S04]  /*0160*/  LDC.64 R16, c[0x0][0x3b8] ;  /* 0x0000ee00ff107b82 */ /* 0x000ee80000000a00 */
[----:B------:R-:W4:Y:S01]  /*0170*/  LDG.E.64 R2, desc[UR4][R2.64] ;  /* 0x0000000402027981 */ /* 0x000f22000c1e1b00 */
[----:B0-----:R-:W-:-:S06]  /*0180*/  IMAD.WIDE R14, R0, 0x8, R14 ;  /* 0x00000008000e7825 */ /* 0x001fcc00078e020e */
[----:B------:R-:W3:Y:S01]  /*0190*/  LDG.E.64 R14, desc[UR4][R14.64] ;  /* 0x000000040e0e7981 */ /* 0x000ee2000c1e1b00 */
[----:B-----5:R-:W-:Y:S02]  /*01a0*/  DADD R12, R8, R10 ;  /* 0x00000000080c7229 */ /* 0x020fe4000000000a */
[----:B--2---:R-:W-:-:S08]  /*01b0*/  DMUL R6, R4, 0.5 ;  /* 0x3fe0000004067828 */ /* 0x004fd00000000000 */
[----:B----4-:R-:W-:-:S08]  /*01c0*/  DFMA R6, -R6, R12, R2 ;  /* 0x0000000c0606722b */ /* 0x010fd00000000102 */
[----:B---3--:R-:W-:-:S08]  /*01d0*/  DFMA R6, R14, 0.5, R6 ;  /* 0x3fe000000e06782b */ /* 0x008fd00000000006 */
[----:B-1----:R-:W-:Y:S01]  /*01e0*/  DSETP.GEU.AND P0, PT, R6, R18, PT ;  /* 0x000000120600722a */ /* 0x002fe20003f0e000 */
[----:B------:R-:W-:-:S05]  /*01f0*/  IMAD.WIDE R4, R0, 0x8, R16 ;  /* 0x0000000800047825 */ /* 0x000fca00078e0210 */
[----:B------:R0:W-:Y:S08]  /*0200*/  STG.E.64 desc[UR4][R4.64], R6 ;  /* 0x0000000604007986 */ /* 0x0001f0000c101b04 */
[----:B------:R-:W-:Y:S05]  /*0210*/  @P0 EXIT ;  /* 0x000000000000094d */ /* 0x000fea0003800000 */
[----:B------:R-:W-:Y:S01]  /*0220*/  STG.E.64 desc[UR4][R4.64], R18 ;  /* 0x0000001204007986 */ /* 0x000fe2000c101b04 */
[----:B------:R-:W-:Y:S05]  /*0230*/  EXIT ;  /* 0x000000000000794d */ /* 0x000fea0003800000 */
.L_x_113:
        /* <DEDUP_REMOVED lines=12> */
.L_x_323:


//--------------------- .text._Z27CalcPressureForElems_kernelPdS_S_S_S_S_dddid --------------------------
	.section	.text._Z27CalcPressureForElems_kernelPdS_S_S_S_S_dddid,"ax",@progbits
	.align	128
        .global         _Z27CalcPressureForElems_kernelPdS_S_S_S_S_dddid
        .type           _Z27CalcPressureForElems_kernelPdS_S_S_S_S_dddid,@function
        .size           _Z27CalcPressureForElems_kernelPdS_S_S_S_S_dddid,(.L_x_324 - _Z27CalcPressureForElems_kernelPdS_S_S_S_S_dddid)
        .other          _Z27CalcPressureForElems_kernelPdS_S_S_S_S_dddid,@"STO_CUDA_ENTRY STV_DEFAULT"
_Z27CalcPressureForElems_kernelPdS_S_S_S_S_dddid:
.text._Z27CalcPressureForElems_kernelPdS_S_S_S_S_dddid:
        /* <DEDUP_REMOVED lines=10> */
[----:B------:R-:W2:Y:S06]  /*00a0*/  LDCU.128 UR8, c[0x0][0x3b0] ;  /* 0x00007600ff0877ac */ /* 0x000eac0008000c00 */
[----:B------:R-:W3:Y:S01]  /*00b0*/  LDC.64 R14, c[0x0][0x3d0] ;  /* 0x0000f400ff0e7b82 */ /* 0x000ee20000000a00 */
[----:B------:R-:W4:Y:S07]  /*00c0*/  LDCU.64 UR6, c[0x0][0x3c0] ;  /* 0x00007800ff0677ac */ /* 0x000f2e0008000a00 */
[----:B------:R-:W5:Y:S01]  /*00d0*/  LDC.64 R6, c[0x0][0x388] ;  /* 0x0000e200ff067b82 */ /* 0x000f620000000a00 */
[----:B0-----:R-:W-:-:S07]  /*00e0*/  IMAD.WIDE R2, R0, 0x8, R2 ;  /* 0x0000000800027825 */ /* 0x001fce00078e0202 */
[----:B------:R-:W0:Y:S01]  /*00f0*/  LDC.64 R8, c[0x0][0x390] ;  /* 0x0000e400ff087b82 */ /* 0x000e220000000a00 */
[----:B-1----:R-:W2:Y:S07]  /*0100*/  LDG.E.64 R2, desc[UR4][R2.64] ;  /* 0x0000000402027981 */ /* 0x002eae000c1e1b00 */
[----:B------:R-:W1:Y:S01]  /*0110*/  LDC.64 R10, c[0x0][0x398] ;  /* 0x0000e600ff0a7b82 */ /* 0x000e620000000a00 */
[----:B-----5:R-:W-:-:S07]  /*0120*/  IMAD.WIDE R6, R0, 0x8, R6 ;  /* 0x0000000800067825 */ /* 0x020fce00078e0206 */
[----:B------:R-:W5:Y:S01]  /*0130*/  LDC.64 R16, c[0x0][0x380] ;  /* 0x0000e000ff107b82 */ /* 0x000f620000000a00 */
[----:B0-----:R-:W-:-:S07]  /*0140*/  IMAD.WIDE R8, R0, 0x8, R8 ;  /* 0x0000000800087825 */ /* 0x001fce00078e0208 */
[----:B------:R-:W0:Y:S01]  /*0150*/  LDC.64 R18, c[0x0][0x3a8] ;  /* 0x0000ea00ff127b82 */ /* 0x000e220000000a00 */
[----:B-1----:R-:W-:Y:S01]  /*0160*/  IMAD.WIDE R10, R0, 0x8, R10 ;  /* 0x00000008000a7825 */ /* 0x002fe200078e020a */
[----:B--2---:R-:W-:-:S08]  /*0170*/  DADD R4, R2, 1 ;  /* 0x3ff0000002047429 */ /* 0x004fd00000000000 */
[----:B---3--:R-:W-:-:S07]  /*0180*/  DMUL R4, R4, R14 ;  /* 0x0000000e04047228 */ /* 0x008fce0000000000 */
[----:B------:R0:W-:Y:S04]  /*0190*/  STG.E.64 desc[UR4][R6.64], R4 ;  /* 0x0000000406007986 */ /* 0x0001e8000c101b04 */
[----:B------:R1:W-:Y:S04]  /*01a0*/  STG.E.64 desc[UR4][R8.64], R14 ;  /* 0x0000000e08007986 */ /* 0x0003e8000c101b04 */
[----:B------:R-:W2:Y:S04]  /*01b0*/  LDG.E.64 R2, desc[UR4][R6.64] ;  /* 0x0000000406027981 */ /* 0x000ea8000c1e1b00 */
[----:B------:R-:W2:Y:S01]  /*01c0*/  LDG.E.64 R10, desc[UR4][R10.64] ;  /* 0x000000040a0a7981 */ /* 0x000ea2000c1e1b00 */
[----:B0-----:R-:W-:Y:S01]  /*01d0*/  IMAD.WIDE R4, R0, 0x8, R18 ;  /* 0x0000000800047825 */ /* 0x001fe200078e0212 */
[----:B--2---:R-:W-:-:S08]  /*01e0*/  DMUL R2, R2, R10 ;  /* 0x0000000a02027228 */ /* 0x004fd00000000000 */
[----:B------:R-:W-:-:S06]  /*01f0*/  DSETP.GEU.AND P0, PT, |R2|, UR10, PT ;  /* 0x0000000a02007e2a */ /* 0x000fcc000bf0e200 */
[----:B------:R-:W-:Y:S02]  /*0200*/  FSEL R12, R2, RZ, P0 ;  /* 0x000000ff020c7208 */ /* 0x000fe40000000000 */
[----:B------:R-:W-:Y:S01]  /*0210*/  FSEL R13, R3, RZ, P0 ;  /* 0x000000ff030d7208 */ /* 0x000fe20000000000 */
[----:B-----5:R-:W-:-:S05]  /*0220*/  IMAD.WIDE R2, R0, 0x8, R16 ;  /* 0x0000000800027825 */ /* 0x020fca00078e0210 */
[----:B------:R1:W-:Y:S04]  /*0230*/  STG.E.64 desc[UR4][R2.64], R12 ;  /* 0x0000000c02007986 */ /* 0x0003e8000c101b04 */
[----:B------:R-:W4:Y:S02]  /*0240*/  LDG.E.64 R4, desc[UR4][R4.64] ;  /* 0x0000000404047981 */ /* 0x000f24000c1e1b00 */
[----:B----4-:R-:W-:-:S06]  /*0250*/  DSETP.GE.AND P0, PT, R4, UR6, PT ;  /* 0x0000000604007e2a */ /* 0x010fcc000bf06000 */
[----:B------:R-:W-:Y:S02]  /*0260*/  FSEL R6, R12, RZ, !P0 ;  /* 0x000000ff0c067208 */ /* 0x000fe40004000000 */
[----:B------:R-:W-:-:S06]  /*0270*/  FSEL R7, R13, RZ, !P0 ;  /* 0x000000ff0d077208 */ /* 0x000fcc0004000000 */
[----:B------:R-:W-:-:S14]  /*0280*/  DSETP.GEU.AND P0, PT, R6, UR8, PT ;  /* 0x0000000806007e2a */ /* 0x000fdc000bf0e000 */
[----:B------:R-:W0:Y:S08]  /*0290*/  @!P0 LDC R6, c[0x0][0x3b0] ;  /* 0x0000ec00ff068b82 */ /* 0x000e300000000800 */
[----:B------:R-:W2:Y:S01]  /*02a0*/  @!P0 LDC R7, c[0x0][0x3b4] ;  /* 0x0000ed00ff078b82 */ /* 0x000ea20000000800 */
[----:B------:R-:W-:-:S14]  /*02b0*/  DSETP.GE.OR P0, PT, R4, UR6, !P0 ;  /* 0x0000000604007e2a */ /* 0x000fdc000c706400 */
[----:B-1----:R-:W-:Y:S05]  /*02c0*/  @!P0 EXIT ;  /* 0x000000000000894d */ /* 0x002fea0003800000 */
[----:B0-----:R-:W-:Y:S02]  /*02d0*/  MOV R4, R6 ;  /* 0x0000000600047202 */ /* 0x001fe40000000f00 */
[----:B--2---:R-:W-:-:S05]  /*02e0*/  MOV R5, R7 ;  /* 0x0000000700057202 */ /* 0x004fca0000000f00 */
[----:B------:R-:W-:Y:S01]  /*02f0*/  STG.E.64 desc[UR4][R2.64], R4 ;  /* 0x0000000402007986 */ /* 0x000fe2000c101b04 */
[----:B------:R-:W-:Y:S05]  /*0300*/  EXIT ;  /* 0x000000000000794d */ /* 0x000fea0003800000 */
.L_x_114:
        /* <DEDUP_REMOVED lines=15> */
.L_x_324:


//--------------------- .text._Z35CalcMonotonicQRegionForElems_kerneldddddiPiS_S_S_S_S_S_S_PdS0_S0_S0_S0_S0_S0_S0_S0_S0_S0_S0_ --------------------------
	.section	.text._Z35CalcMonotonicQRegionForElems_kerneldddddiPiS_S_S_S_S_S_S_PdS0_S0_S0_S0_S0_S0_S0_S0_S0_S0_S0_,"ax",@progbits
	.align	128
        .global         _Z35CalcMonotonicQRegionForElems_kerneldddddiPiS_S_S_S_S_S_S_PdS0_S0_S0_S0_S0_S0_S0_S0_S0_S0_S0_
        .type           _Z35CalcMonotonicQRegionForElems_kerneldddddiPiS_S_S_S_S_S_S_PdS0_S0_S0_S0_S0_S0_S0_S0_S0_S0_S0_,@function
        .size           _Z35CalcMonotonicQRegionForElems_kerneldddddiPiS_S_S_S_S_S_S_PdS0_S0_S0_S0_S0_S0_S0_S0_S0_S0_S0_,(.L_x_302 - _Z35CalcMonotonicQRegionForElems_kerneldddddiPiS_S_S_S_S_S_S_PdS0_S0_S0_S0_S0_S0_S0_S0_S0_S0_S0_)
        .other          _Z35CalcMonotonicQRegionForElems_kerneldddddiPiS_S_S_S_S_S_S_PdS0_S0_S0_S0_S0_S0_S0_S0_S0_S0_S0_,@"STO_CUDA_ENTRY STV_DEFAULT"
_Z35CalcMonotonicQRegionForElems_kerneldddddiPiS_S_S_S_S_S_S_PdS0_S0_S0_S0_S0_S0_S0_S0_S0_S0_S0_:
.text._Z35CalcMonotonicQRegionForElems_kerneldddddiPiS_S_S_S_S_S_S_PdS0_S0_S0_S0_S0_S0_S0_S0_S0_S0_S0_:
        /* <DEDUP_REMOVED lines=11> */
[----:B0-----:R-:W-:-:S07]  /*00b0*/  IMAD.WIDE R4, R3, 0x4, R4 ;  /* 0x0000000403047825 */ /* 0x001fce00078e0204 */
[----:B------:R-:W0:Y:S01]  /*00c0*/  LDC.64 R2, c[0x0][0x3b8] ;  /* 0x0000ee00ff027b82 */ /* 0x000e220000000a00 */
[----:B-1----:R-:W0:Y:S02]  /*00d0*/  LDG.E R0, desc[UR4][R4.64] ;  /* 0x0000000404007981 */ /* 0x002e24000c1e1900 */
[----:B0-----:R-:W-:-:S06]  /*00e0*/  IMAD.WIDE R2, R0, 0x4, R2 ;  /* 0x0000000400027825 */ /* 0x001fcc00078e0202 */
[----:B------:R-:W3:Y:S01]  /*00f0*/  LDG.E R2, desc[UR4][R2.64] ;  /* 0x0000000402027981 */ /* 0x000ee2000c1e1900 */
[----:B--2---:R-:W-:-:S06]  /*0100*/  IMAD.WIDE R6, R0, 0x8, R8 ;  /* 0x0000000800067825 */ /* 0x004fcc00078e0208 */
[----:B------:R-:W5:Y:S01]  /*0110*/  LDG.E.64 R6, desc[UR4][R6.64] ;  /* 0x0000000406067981 */ /* 0x000f62000c1e1b00 */
[----:B------:R-:W-:Y:S01]  /*0120*/  BSSY.RECONVERGENT B0, `(.L_x_115) ;  /* 0x0000013000007945 */ /* 0x000fe20003800200 */
[----:B---3--:R-:W-:Y:S02]  /*0130*/  SHF.R.U32.HI R11, RZ, 0x2, R2 ;  /* 0x00000002ff0b7819 */ /* 0x008fe40000011602 */
[----:B------:R-:W-:Y:S02]  /*0140*/  LOP3.LUT R10, R2, 0x3, RZ, 0xc0, !PT ;  /* 0x00000003020a7812 */ /* 0x000fe400078ec0ff */
[----:B------:R-:W-:-:S03]  /*0150*/  LOP3.LUT R12, R11, 0x3, RZ, 0xc0, !PT ;  /* 0x000000030b0c7812 */ /* 0x000fc600078ec0ff */
[----:B------:R-:W-:Y:S02]  /*0160*/  VIADD R11, R10, 0xfffffffe ;  /* 0xfffffffe0a0b7836 */ /* 0x000fe40000000000 */
[----:B------:R-:W-:-:S03]  /*0170*/  VIADD R4, R12, 0xfffffffe ;  /* 0xfffffffe0c047836 */ /* 0x000fc60000000000 */
[----:B------:R-:W-:Y:S02]  /*0180*/  ISETP.GE.U32.AND P0, PT, R11, 0x2, PT ;  /* 0x000000020b00780c */ /* 0x000fe40003f06070 */
[----:B------:R-:W-:Y:S02]  /*0190*/  ISETP.GE.U32.AND P1, PT, R4, 0x2, PT ;  /* 0x000000020400780c */ /* 0x000fe40003f26070 */
[----:B------:R-:W-:-:S09]  /*01a0*/  CS2R R4, SRZ ;  /* 0x0000000000047805 */ /* 0x000fd2000001ff00 */
[----:B------:R-:W-:Y:S05]  /*01b0*/  @!P0 BRA `(.L_x_116) ;  /* 0x0000000000248947 */ /* 0x000fea0003800000 */
[----:B------:R-:W-:Y:S01]  /*01c0*/  ISETP.NE.AND P0, PT, R10, 0x1, PT ;  /* 0x000000010a00780c */ /* 0x000fe20003f05270 */
[----:B-----5:R-:W-:Y:S02]  /*01d0*/  IMAD.MOV.U32 R4, RZ, RZ, R6 ;  /* 0x000000ffff047224 */ /* 0x020fe400078e0006 */
[----:B------:R-:W-:-:S10]  /*01e0*/  IMAD.MOV.U32 R5, RZ, RZ, R7 ;  /* 0x000000ffff057224 */ /* 0x000fd400078e0007 */
[----:B------:R-:W-:Y:S05]  /*01f0*/  @!P0 BRA `(.L_x_116) ;  /* 0x0000000000148947 */ /* 0x000fea0003800000 */
[----:B------:R-:W0:Y:S02]  /*0200*/  LDC.64 R10, c[0x0][0x3c0] ;  /* 0x0000f000ff0a7b82 */ /* 0x000e240000000a00 */
[----:B0-----:R-:W-:-:S05]  /*0210*/  IMAD.WIDE R10, R0, 0x4, R10 ;  /* 0x00000004000a7825 */ /* 0x001fca00078e020a */
[----:B------:R-:W2:Y:S02]  /*0220*/  LDG.E R5, desc[UR4][R10.64] ;  /* 0x000000040a057981 */ /* 0x000ea4000c1e1900 */
[----:B--2---:R-:W-:-:S06]  /*0230*/  IMAD.WIDE R4, R5, 0x8, R8 ;  /* 0x0000000805047825 */ /* 0x004fcc00078e0208 */
[----:B------:R-:W5:Y:S02]  /*0240*/  LDG.E.64 R4, desc[UR4][R4.64] ;  /* 0x0000000404047981 */ /* 0x000f64000c1e1b00 */
.L_x_116:
[----:B------:R-:W-:Y:S05]  /*0250*/  BSYNC.RECONVERGENT B0 ;  /* 0x0000000000007941 */ /* 0x000fea0003800200 */
.L_x_115:
[----:B------:R-:W-:Y:S01]  /*0260*/  BSSY.RECONVERGENT B0, `(.L_x_117) ;  /* 0x000000d000007945 */ /* 0x000fe20003800200 */
[----:B------:R-:W-:-:S03]  /*0270*/  CS2R R10, SRZ ;  /* 0x00000000000a7805 */ /* 0x000fc6000001ff00 */
[----:B------:R-:W-:Y:S05]  /*0280*/  @!P1 BRA `(.L_x_118) ;  /* 0x0000000000289947 */ /* 0x000fea0003800000 */
[----:B------:R-:W-:-:S13]  /*0290*/  ISETP.NE.AND P0, PT, R12, 0x1, PT ;  /* 0x000000010c00780c */ /* 0x000fda0003f05270 */
[----:B------:R-:W-:Y:S05]  /*02a0*/  @!P0 BRA `(.L_x_119) ;  /* 0x0000000000188947 */ /* 0x000fea0003800000 */
[----:B------:R-:W0:Y:S02]  /*02b0*/  LDC.64 R12, c[0x0][0x3c8] ;  /* 0x0000f200ff0c7b82 */ /* 0x000e240000000a00 */
[----:B0-----:R-:W-:-:S06]  /*02c0*/  IMAD.WIDE R12, R0, 0x4, R12 ;  /* 0x00000004000c7825 */ /* 0x001fcc00078e020c */
[----:B------:R-:W2:Y:S02]  /*02d0*/  LDG.E R13, desc[UR4][R12.64] ;  /* 0x000000040c0d7981 */ /* 0x000ea4000c1e1900 */
[----:B--2---:R-:W-:-:S05]  /*02e0*/  IMAD.WIDE R8, R13, 0x8, R8 ;  /* 0x000000080d087825 */ /* 0x004fca00078e0208 */
[----:B------:R0:W5:Y:S01]  /*02f0*/  LDG.E.64 R10, desc[UR4][R8.64] ;  /* 0x00000004080a7981 */ /* 0x000162000c1e1b00 */
[----:B------:R-:W-:Y:S05]  /*0300*/  BRA `(.L_x_118) ;  /* 0x0000000000087947 */ /* 0x000fea0003800000 */
.L_x_119:
[----:B-----5:R-:W-:Y:S02]  /*0310*/  IMAD.MOV.U32 R10, RZ, RZ, R6 ;  /* 0x000000ffff0a7224 */ /* 0x020fe400078e0006 */
[----:B------:R-:W-:-:S07]  /*0320*/  IMAD.MOV.U32 R11, RZ, RZ, R7 ;  /* 0x000000ffff0b7224 */ /* 0x000fce00078e0007 */
.L_x_118:
[----:B------:R-:W-:Y:S05]  /*0330*/  BSYNC.RECONVERGENT B0 ;  /* 0x0000000000007941 */ /* 0x000fea0003800200 */
.L_x_117:
[----:B------:R-:W0:Y:S01]  /*0340*/  LDCU.64 UR6, c[0x0][0x3a0] ;  /* 0x00007400ff0677ac */ /* 0x000e220008000a00 */
[----:B------:R-:W-:Y:S01]  /*0350*/  BSSY.RECONVERGENT B0, `(.L_x_120) ;  /* 0x0000013000007945 */ /* 0x000fe20003800200 */
[----:B0----5:R-:W-:-:S06]  /*0360*/  DADD R8, R6, UR6 ;  /* 0x0000000606087e29 */ /* 0x021fcc0008000000 */
        /* <DEDUP_REMOVED lines=9> */
[----:B------:R-:W-:Y:S01]  /*0400*/  LOP3.LUT R16, R9, 0x7fffffff, RZ, 0xc0, !PT ;  /* 0x7fffffff09107812 */ /* 0x000fe200078ec0ff */
[----:B------:R-:W-:Y:S01]  /*0410*/  IMAD.MOV.U32 R19, RZ, RZ, R8 ;  /* 0x000000ffff137224 */ /* 0x000fe200078e0008 */
[----:B------:R-:W-:Y:S01]  /*0420*/  MOV R18, 0x460 ;  /* 0x0000046000127802 */ /* 0x000fe20000000f00 */
[----:B------:R-:W-:Y:S02]  /*0430*/  IMAD.MOV.U32 R13, RZ, RZ, R9 ;  /* 0x000000ffff0d7224 */ /* 0x000fe400078e0009 */
[----:B------:R-:W-:-:S07]  /*0440*/  VIADD R16, R16, 0xfff00000 ;  /* 0xfff0000010107836 */ /* 0x000fce0000000000 */
[----:B------:R-:W-:Y:S05]  /*0450*/  CALL.REL.NOINC `($__internal_13_$__cuda_sm20_dblrcp_rn_slowpath_v3) ;  /* 0x0000001000407944 */ /* 0x000fea0003c00000 */
[----:B------:R-:W-:Y:S02]  /*0460*/  IMAD.MOV.U32 R14, RZ, RZ, R16 ;  /* 0x000000ffff0e7224 */ /* 0x000fe400078e0010 */
[----:B------:R-:W-:-:S07]  /*0470*/  IMAD.MOV.U32 R15, RZ, RZ, R17 ;  /* 0x000000ffff0f7224 */ /* 0x000fce00078e0011 */
.L_x_121:
[----:B------:R-:W-:Y:S05]  /*0480*/  BSYNC.RECONVERGENT B0 ;  /* 0x0000000000007941 */ /* 0x000fea0003800200 */
.L_x_120:
[----:B------:R-:W0:Y:S01]  /*0490*/  LDC.64 R12, c[0x0][0x3f8] ;  /* 0x0000fe00ff0c7b82 */ /* 0x000e220000000a00 */
[----:B------:R-:W1:Y:S01]  /*04a0*/  LDCU.64 UR6, c[0x0][0x390] ;  /* 0x00007200ff0677ac */ /* 0x000e620008000a00 */
[----:B0-----:R-:W-:-:S06]  /*04b0*/  IMAD.WIDE R8, R0, 0x8, R12 ;  /* 0x0000000800087825 */ /* 0x001fcc00078e020c */
[----:B------:R-:W5:Y:S01]  /*04c0*/  LDG.E.64 R8, desc[UR4][R8.64] ;  /* 0x0000000408087981 */ /* 0x000f62000c1e1b00 */
[C---:B------:R-:W-:Y:S01]  /*04d0*/  DMUL R4, R14.reuse, R4 ;  /* 0x000000040e047228 */ /* 0x040fe20000000000 */
[----:B------:R-:W-:Y:S01]  /*04e0*/  SHF.R.U32.HI R3, RZ, 0x4, R2 ;  /* 0x00000004ff037819 */ /* 0x000fe20000011602 */
[----:B------:R-:W-:Y:S01]  /*04f0*/  DMUL R10, R14, R10 ;  /* 0x0000000a0e0a7228 */ /* 0x000fe20000000000 */
[----:B------:R-:W-:Y:S02]  /*0500*/  BSSY.RECONVERGENT B0, `(.L_x_122) ;  /* 0x000001f000007945 */ /* 0x000fe40003800200 */
[----:B------:R-:W-:-:S03]  /*0510*/  LOP3.LUT R3, R3, 0x3, RZ, 0xc0, !PT ;  /* 0x0000000303037812 */ /* 0x000fc600078ec0ff */
[C---:B-1----:R-:W-:Y:S01]  /*0520*/  DMUL R16, R4.reuse, UR6 ;  /* 0x0000000604107c28 */ /* 0x042fe20008000000 */
[----:B------:R-:W-:Y:S01]  /*0530*/  ISETP.GT.AND P1, PT, R3, 0x1, PT ;  /* 0x000000010300780c */ /* 0x000fe20003f24270 */
[----:B------:R-:W-:Y:S02]  /*0540*/  DADD R14, R4, R10 ;  /* 0x00000000040e7229 */ /* 0x000fe4000000000a */
[----:B------:R-:W-:-:S06]  /*0550*/  DMUL R10, R10, UR6 ;  /* 0x000000060a0a7c28 */ /* 0x000fcc0008000000 */
[----:B------:R-:W-:-:S08]  /*0560*/  DMUL R14, R14, 0.5 ;  /* 0x3fe000000e0e7828 */ /* 0x000fd00000000000 */
[----:B------:R-:W-:-:S06]  /*0570*/  DSETP.GEU.AND P0, PT, R16, R14, PT ;  /* 0x0000000e1000722a */ /* 0x000fcc0003f0e000 */
[----:B------:R-:W-:Y:S02]  /*0580*/  FSEL R4, R16, R14, !P0 ;  /* 0x0000000e10047208 */ /* 0x000fe40004000000 */
[----:B------:R-:W-:Y:S02]  /*0590*/  FSEL R5, R17, R15, !P0 ;  /* 0x0000000f11057208 */ /* 0x000fe40004000000 */
[----:B------:R-:W-:-:S04]  /*05a0*/  CS2R R14, SRZ ;  /* 0x00000000000e7805 */ /* 0x000fc8000001ff00 */
[----:B------:R-:W-:-:S06]  /*05b0*/  DSETP.GEU.AND P0, PT, R10, R4, PT ;  /* 0x000000040a00722a */ /* 0x000fcc0003f0e000 */
[----:B------:R-:W-:Y:S02]  /*05c0*/  FSEL R4, R10, R4, !P0 ;  /* 0x000000040a047208 */ /* 0x000fe40004000000 */
[----:B------:R-:W-:-:S06]  /*05d0*/  FSEL R5, R11, R5, !P0 ;  /* 0x000000050b057208 */ /* 0x000fcc0004000000 */
[----:B------:R-:W-:-:S06]  /*05e0*/  DSETP.GEU.AND P0, PT, R4, RZ, PT ;  /* 0x000000ff0400722a */ /* 0x000fcc0003f0e000 */
[----:B------:R-:W-:Y:S02]  /*05f0*/  FSEL R20, R4, RZ, P0 ;  /* 0x000000ff04147208 */ /* 0x000fe40000000000 */
[----:B------:R-:W-:Y:S01]  /*0600*/  FSEL R21, R5, RZ, P0 ;  /* 0x000000ff05157208 */ /* 0x000fe20000000000 */
[----:B------:R-:W-:Y:S06]  /*0610*/  @P1 BRA `(.L_x_123) ;  /* 0x0000000000281947 */ /* 0x000fec0003800000 */
[----:B------:R-:W-:Y:S01]  /*0620*/  ISETP.NE.AND P0, PT, R3, RZ, PT ;  /* 0x000000ff0300720c */ /* 0x000fe20003f05270 */
[----:B-----5:R-:W-:Y:S02]  /*0630*/  IMAD.MOV.U32 R14, RZ, RZ, R8 ;  /* 0x000000ffff0e7224 */ /* 0x020fe400078e0008 */
[----:B------:R-:W-:-:S10]  /*0640*/  IMAD.MOV.U32 R15, RZ, RZ, R9 ;  /* 0x000000ffff0f7224 */ /* 0x000fd400078e0009 */
[----:B------:R-:W-:Y:S05]  /*0650*/  @P0 BRA `(.L_x_124) ;  /* 0x0000000000240947 */ /* 0x000fea0003800000 */
[----:B------:R-:W0:Y:S02]  /*0660*/  LDC.64 R4, c[0x0][0x3d0] ;  /* 0x0000f400ff047b82 */ /* 0x000e240000000a00 */
[----:B0-----:R-:W-:-:S06]  /*0670*/  IMAD.WIDE R4, R0, 0x4, R4 ;  /* 0x0000000400047825 */ /* 0x001fcc00078e0204 */
[----:B------:R-:W2:Y:S02]  /*0680*/  LDG.E R5, desc[UR4][R4.64] ;  /* 0x0000000404057981 */ /* 0x000ea4000c1e1900 */
[----:B--2---:R-:W-:-:S06]  /*0690*/  IMAD.WIDE R14, R5, 0x8, R12 ;  /* 0x00000008050e7825 */ /* 0x004fcc00078e020c */
[----:B------:R-:W5:Y:S01]  /*06a0*/  LDG.E.64 R14, desc[UR4][R14.64] ;  /* 0x000000040e0e7981 */ /* 0x000f62000c1e1b00 */
[----:B------:R-:W-:Y:S05]  /*06b0*/  BRA `(.L_x_124) ;  /* 0x00000000000c7947 */ /* 0x000fea0003800000 */
.L_x_123:
[----:B------:R-:W-:-:S13]  /*06c0*/  ISETP.NE.AND P0, PT, R3, 0x2, PT ;  /* 0x000000020300780c */ /* 0x000fda0003f05270 */
[----:B------:R-:W-:Y:S02]  /*06d0*/  @P0 IMAD.MOV.U32 R14, RZ, RZ, R16 ;  /* 0x000000ffff0e0224 */ /* 0x000fe400078e0010 */
[----:B------:R-:W-:-:S07]  /*06e0*/  @P0 IMAD.MOV.U32 R15, RZ, RZ, R17 ;  /* 0x000000ffff0f0224 */ /* 0x000fce00078e0011 */
.L_x_124:
[----:B------:R-:W-:Y:S05]  /*06f0*/  BSYNC.RECONVERGENT B0 ;  /* 0x0000000000007941 */ /* 0x000fea0003800200 */
.L_x_122:
[----:B------:R-:W-:Y:S01]  /*0700*/  SHF.R.U32.HI R3, RZ, 0x6, R2 ;  /* 0x00000006ff037819 */ /* 0x000fe20000011602 */
[----:B------:R-:W-:Y:S01]  /*0710*/  BSSY.RECONVERGENT B0, `(.L_x_125) ;  /* 0x0000012000007945 */ /* 0x000fe20003800200 */
[----:B------:R-:W-:Y:S02]  /*0720*/  CS2R R4, SRZ ;  /* 0x0000000000047805 */ /* 0x000fe4000001ff00 */
[----:B------:R-:W-:-:S04]  /*0730*/  LOP3.LUT R3, R3, 0x3, RZ, 0xc0, !PT ;  /* 0x0000000303037812 */ /* 0x000fc800078ec0ff */
[----:B------:R-:W-:-:S13]  /*0740*/  ISETP.GT.AND P0, PT, R3, 0x1, PT ;  /* 0x000000010300780c */ /* 0x000fda0003f04270 */
[----:B------:R-:W-:Y:S05]  /*0750*/  @P0 BRA `(.L_x_126) ;  /* 0x0000000000280947 */ /* 0x000fea0003800000 */
[----:B------:R-:W-:Y:S01]  /*0760*/  ISETP.NE.AND P0, PT, R3, RZ, PT ;  /* 0x000000ff0300720c */ /* 0x000fe20003f05270 */
[----:B-----5:R-:W-:Y:S02]  /*0770*/  IMAD.MOV.U32 R4, RZ, RZ, R8 ;  /* 0x000000ffff047224 */ /* 0x020fe400078e0008 */
[----:B------:R-:W-:-:S10]  /*0780*/  IMAD.MOV.U32 R5, RZ, RZ, R9 ;  /* 0x000000ffff057224 */ /* 0x000fd400078e0009 */
[----:B------:R-:W-:Y:S05]  /*0790*/  @P0 BRA `(.L_x_127) ;  /* 0x0000000000240947 */ /* 0x000fea0003800000 */
[----:B------:R-:W0:Y:S02]  /*07a0*/  LDC.64 R10, c[0x0][0x3d8] ;  /* 0x0000f600ff0a7b82 */ /* 0x000e240000000a00 */
[----:B0-----:R-:W-:-:S05]  /*07b0*/  IMAD.WIDE R10, R0, 0x4, R10 ;  /* 0x00000004000a7825 */ /* 0x001fca00078e020a */
[----:B------:R-:W2:Y:S02]  /*07c0*/  LDG.E R5, desc[UR4][R10.64] ;  /* 0x000000040a057981 */ /* 0x000ea4000c1e1900 */
[----:B--2---:R-:W-:-:S06]  /*07d0*/  IMAD.WIDE R4, R5, 0x8, R12 ;  /* 0x0000000805047825 */ /* 0x004fcc00078e020c */
[----:B------:R-:W5:Y:S01]  /*07e0*/  LDG.E.64 R4, desc[UR4][R4.64] ;  /* 0x0000000404047981 */ /* 0x000f62000c1e1b00 */
[----:B------:R-:W-:Y:S05]  /*07f0*/  BRA `(.L_x_127) ;  /* 0x00000000000c7947 */ /* 0x000fea0003800000 */
.L_x_126:
[----:B------:R-:W-:-:S13]  /*0800*/  ISETP.NE.AND P0, PT, R3, 0x2, PT ;  /* 0x000000020300780c */ /* 0x000fda0003f05270 */
[----:B------:R-:W-:Y:S02]  /*0810*/  @P0 IMAD.MOV.U32 R4, RZ, RZ, R10 ;  /* 0x000000ffff040224 */ /* 0x000fe400078e000a */
[----:B------:R-:W-:-:S07]  /*0820*/  @P0 IMAD.MOV.U32 R5, RZ, RZ, R11 ;  /* 0x000000ffff050224 */ /* 0x000fce00078e000b */
.L_x_127:
[----:B------:R-:W-:Y:S05]  /*0830*/  BSYNC.RECONVERGENT B0 ;  /* 0x0000000000007941 */ /* 0x000fea0003800200 */
.L_x_125:
        /* <DEDUP_REMOVED lines=18> */
.L_x_129:
[----:B------:R-:W-:Y:S05]  /*0960*/  BSYNC.RECONVERGENT B0 ;  /* 0x0000000000007941 */ /* 0x000fea0003800200 */
.L_x_128:
        /* <DEDUP_REMOVED lines=16> */
[----:B------:R-:W-:-:S06]  /*0a70*/  FSEL R5, R23, R5, !P0 ;  /* 0x0000000517057208 */ /* 0x000fcc0004000000 */
[----:B------:R-:W-:-:S06]  /*0a80*/  DSETP.GEU.AND P0, PT, R18, R4, PT ;  /* 0x000000041200722a */ /* 0x000fcc0003f0e000 */
[----:B------:R-:W-:Y:S02]  /*0a90*/  FSEL R14, R18, R4, !P0 ;  /* 0x00000004120e7208 */ /* 0x000fe40004000000 */
[----:B------:R-:W-:Y:S02]  /*0aa0*/  FSEL R15, R19, R5, !P0 ;  /* 0x00000005130f7208 */ /* 0x000fe40004000000 */
[----:B------:R-:W-:-:S04]  /*0ab0*/  CS2R R4, SRZ ;  /* 0x0000000000047805 */ /* 0x000fc8000001ff00 */
        /* <DEDUP_REMOVED lines=14> */
.L_x_131:
[----:B------:R-:W-:-:S13]  /*0ba0*/  ISETP.NE.AND P0, PT, R3, 0x2, PT ;  /* 0x000000020300780c */ /* 0x000fda0003f05270 */
[----:B------:R-:W-:Y:S02]  /*0bb0*/  @P0 IMAD.MOV.U32 R4, RZ, RZ, R22 ;  /* 0x000000ffff040224 */ /* 0x000fe400078e0016 */
[----:B------:R-:W-:-:S07]  /*0bc0*/  @P0 IMAD.MOV.U32 R5, RZ, RZ, R23 ;  /* 0x000000ffff050224 */ /* 0x000fce00078e0017 */
.L_x_132:
[----:B------:R-:W-:Y:S05]  /*0bd0*/  BSYNC.RECONVERGENT B0 ;  /* 0x0000000000007941 */ /* 0x000fea0003800200 */
.L_x_130:
[----:B------:R-:W-:Y:S01]  /*0be0*/  SHF.R.U32.HI R2, RZ, 0xa, R2 ;  /* 0x0000000aff027819 */ /* 0x000fe20000011602 */
[----:B------:R-:W0:Y:S01]  /*0bf0*/  LDCU.64 UR6, c[0x0][0x3a0] ;  /* 0x00007400ff0677ac */ /* 0x000e220008000a00 */
[----:B------:R-:W-:Y:S02]  /*0c00*/  BSSY.RECONVERGENT B0, `(.L_x_133) ;  /* 0x0000013000007945 */ /* 0x000fe40003800200 */
[----:B------:R-:W-:Y:S02]  /*0c10*/  LOP3.LUT R22, R2, 0x3, RZ, 0xc0, !PT ;  /* 0x0000000302167812 */ /* 0x000fe400078ec0ff */
[----:B------:R-:W-:Y:S02]  /*0c20*/  CS2R R2, SRZ ;  /* 0x0000000000027805 */ /* 0x000fe4000001ff00 */
[----:B------:R-:W-:Y:S01]  /*0c30*/  ISETP.GT.AND P0, PT, R22, 0x1, PT ;  /* 0x000000011600780c */ /* 0x000fe20003f04270 */
[----:B0----5:R-:W-:-:S12]  /*0c40*/  DADD R16, R10, UR6 ;  /* 0x000000060a107e29 */ /* 0x021fd80008000000 */
[----:B------:R-:W-:Y:S05]  /*0c50*/  @P0 BRA `(.L_x_134) ;  /* 0x0000000000280947 */ /* 0x000fea0003800000 */
[----:B------:R-:W-:Y:S01]  /*0c60*/  ISETP.NE.AND P0, PT, R22, RZ, PT ;  /* 0x000000ff1600720c */ /* 0x000fe20003f05270 */
[----:B------:R-:W-:Y:S02]  /*0c70*/  IMAD.MOV.U32 R2, RZ, RZ, R10 ;  /* 0x000000ffff027224 */ /* 0x000fe400078e000a */
        /* <DEDUP_REMOVED lines=8> */
.L_x_134:
[----:B------:R-:W-:-:S13]  /*0d00*/  ISETP.NE.AND P0, PT, R22, 0x2, PT ;  /* 0x000000021600780c */ /* 0x000fda0003f05270 */
[----:B------:R-:W-:Y:S02]  /*0d10*/  @P0 IMAD.MOV.U32 R2, RZ, RZ, R18 ;  /* 0x000000ffff020224 */ /* 0x000fe400078e0012 */
[----:B------:R-:W-:-:S07]  /*0d20*/  @P0 IMAD.MOV.U32 R3, RZ, RZ, R19 ;  /* 0x000000ffff030224 */ /* 0x000fce00078e0013 */
.L_x_135:
[----:B------:R-:W-:Y:S05]  /*0d30*/  BSYNC.RECONVERGENT B0 ;  /* 0x0000000000007941 */ /* 0x000fea0003800200 */
.L_x_133:
[----:B------:R-:W0:Y:S01]  /*0d40*/  MUFU.RCP64H R13, R17 ;  /* 0x00000011000d7308 */ /* 0x000e220000001800 */
[----:B------:R-:W-:Y:S01]  /*0d50*/  VIADD R12, R17, 0x300402 ;  /* 0x00300402110c7836 */ /* 0x000fe20000000000 */
[----:B------:R-:W-:Y:S04]  /*0d60*/  BSSY.RECONVERGENT B0, `(.L_x_136) ;  /* 0x0000010000007945 */ /* 0x000fe80003800200 */
[----:B------:R-:W-:Y:S01]  /*0d70*/  FSETP.GEU.AND P0, PT, |R12|, 5.8789094863358348022e-39, PT ;  /* 0x004004020c00780b */ /* 0x000fe20003f0e200 */
[----:B0-----:R-:W-:-:S08]  /*0d80*/  DFMA R18, R12, -R16, 1 ;  /* 0x3ff000000c12742b */ /* 0x001fd00000000810 */
[----:B------:R-:W-:-:S08]  /*0d90*/  DFMA R18, R18, R18, R18 ;  /* 0x000000121212722b */ /* 0x000fd00000000012 */
[----:B------:R-:W-:-:S08]  /*0da0*/  DFMA R18, R12, R18, R12 ;  /* 0x000000120c12722b */ /* 0x000fd0000000000c */
[----:B------:R-:W-:-:S08]  /*0db0*/  DFMA R22, R18, -R16, 1 ;  /* 0x3ff000001216742b */ /* 0x000fd00000000810 */
[----:B------:R-:W-:Y:S01]  /*0dc0*/  DFMA R18, R18, R22, R18 ;  /* 0x000000161212722b */ /* 0x000fe20000000012 */
[----:B------:R-:W-:Y:S10]  /*0dd0*/  @P0 BRA `(.L_x_137) ;  /* 0x0000000000200947 */ /* 0x000ff40003800000 */
[----:B------:R-:W-:Y:S01]  /*0de0*/  LOP3.LUT R12, R17, 0x7fffffff, RZ, 0xc0, !PT ;  /* 0x7fffffff110c7812 */ /* 0x000fe200078ec0ff */
[----:B------:R-:W-:Y:S01]  /*0df0*/  IMAD.MOV.U32 R19, RZ, RZ, R16 ;  /* 0x000000ffff137224 */ /* 0x000fe200078e0010 */
[----:B------:R-:W-:Y:S01]  /*0e00*/  MOV R18, 0xe40 ;  /* 0x00000e4000127802 */ /* 0x000fe20000000f00 */
[----:B------:R-:W-:Y:S02]  /*0e10*/  IMAD.MOV.U32 R13, RZ, RZ, R17 ;  /* 0x000000ffff0d7224 */ /* 0x000fe400078e0011 */
[----:B------:R-:W-:-:S07]  /*0e20*/  VIADD R16, R12, 0xfff00000 ;  /* 0xfff000000c107836 */ /* 0x000fce0000000000 */
[----:B-----5:R-:W-:Y:S05]  /*0e30*/  CALL.REL.NOINC `($__internal_13_$__cuda_sm20_dblrcp_rn_slowpath_v3) ;  /* 0x0000000400c87944 */ /* 0x020fea0003c00000 */
[----:B------:R-:W-:Y:S02]  /*0e40*/  IMAD.MOV.U32 R18, RZ, RZ, R16 ;  /* 0x000000ffff127224 */ /* 0x000fe400078e0010 */
[----:B------:R-:W-:-:S07]  /*0e50*/  IMAD.MOV.U32 R19, RZ, RZ, R17 ;  /* 0x000000ffff137224 */ /* 0x000fce00078e0011 */
.L_x_137:
[----:B------:R-:W-:Y:S05]  /*0e60*/  BSYNC.RECONVERGENT B0 ;  /* 0x0000000000007941 */ /* 0x000fea0003800200 */
.L_x_136:
[----:B------:R-:W0:Y:S01]  /*0e70*/  LDC.64 R12, c[0x0][0x420] ;  /* 0x00010800ff0c7b82 */ /* 0x000e220000000a00 */
[----:B------:R-:W1:Y:S01]  /*0e80*/  LDCU.128 UR12, c[0x0][0x390] ;  /* 0x00007200ff0c77ac */ /* 0x000e620008000c00 */
[----:B------:R-:W-:Y:S01]  /*0e90*/  DMUL R4, R18, R4 ;  /* 0x0000000412047228 */ /* 0x000fe20000000000 */
[----:B------:R-:W2:Y:S01]  /*0ea0*/  LDCU.64 UR6, c[0x0][0x398] ;  /* 0x00007300ff0677ac */ /* 0x000ea20008000a00 */
[----:B0-----:R-:W-:-:S06]  /*0eb0*/  IMAD.WIDE R12, R0, 0x8, R12 ;  /* 0x00000008000c7825 */ /* 0x001fcc00078e020c */
[----:B------:R-:W3:Y:S01]  /*0ec0*/  LDG.E.64 R12, desc[UR4][R12.64] ;  /* 0x000000040c0c7981 */ /* 0x000ee2000c1e1b00 */
[----:B-----5:R-:W-:Y:S01]  /*0ed0*/  DMUL R18, R18, R2 ;  /* 0x0000000212127228 */ /* 0x020fe20000000000 */
[----:B------:R-:W-:Y:S07]  /*0ee0*/  BSSY.RECONVERGENT B0, `(.L_x_138) ;  /* 0x0000060000007945 */ /* 0x000fee0003800200 */
[C---:B------:R-:W-:Y:S02]  /*0ef0*/  DADD R2, R4.reuse, R18 ;  /* 0x0000000004027229 */ /* 0x040fe40000000012 */
[----:B-1----:R-:W-:-:S02]  /*0f00*/  DMUL R4, R4, UR12 ;  /* 0x0000000c04047c28 */ /* 0x002fc40008000000 */
[----:B------:R-:W-:-:S04]  /*0f10*/  DMUL R18, R18, UR12 ;  /* 0x0000000c12127c28 */ /* 0x000fc80008000000 */
[----:B------:R-:W-:-:S08]  /*0f20*/  DMUL R2, R2, 0.5 ;  /* 0x3fe0000002027828 */ /* 0x000fd00000000000 */
[----:B------:R-:W-:-:S06]  /*0f30*/  DSETP.GEU.AND P0, PT, R4, R2, PT ;  /* 0x000000020400722a */ /* 0x000fcc0003f0e000 */
[----:B------:R-:W-:Y:S02]  /*0f40*/  FSEL R2, R4, R2, !P0 ;  /* 0x0000000204027208 */ /* 0x000fe40004000000 */
[----:B------:R-:W-:-:S06]  /*0f50*/  FSEL R3, R5, R3, !P0 ;  /* 0x0000000305037208 */ /* 0x000fcc0004000000 */
[----:B------:R-:W-:-:S06]  /*0f60*/  DSETP.GEU.AND P0, PT, R18, R2, PT ;  /* 0x000000021200722a */ /* 0x000fcc0003f0e000 */
[----:B------:R-:W-:Y:S02]  /*0f70*/  FSEL R2, R18, R2, !P0 ;  /* 0x0000000212027208 */ /* 0x000fe40004000000 */
[----:B------:R-:W-:-:S06]  /*0f80*/  FSEL R3, R19, R3, !P0 ;  /* 0x0000000313037208 */ /* 0x000fcc0004000000 */
[----:B------:R-:W-:-:S06]  /*0f90*/  DSETP.GEU.AND P0, PT, R2, RZ, PT ;  /* 0x000000ff0200722a */ /* 0x000fcc0003f0e000 */
[----:B------:R-:W-:Y:S02]  /*0fa0*/  FSEL R2, R2, RZ, P0 ;  /* 0x000000ff02027208 */ /* 0x000fe40000000000 */
[----:B------:R-:W-:-:S06]  /*0fb0*/  FSEL R3, R3, RZ, P0 ;  /* 0x000000ff03037208 */ /* 0x000fcc0000000000 */
[----:B------:R-:W-:-:S06]  /*0fc0*/  DSETP.GT.AND P0, PT, R2, UR14, PT ;  /* 0x0000000e02007e2a */ /* 0x000fcc000bf04000 */
[----:B--2---:R-:W-:Y:S02]  /*0fd0*/  FSEL R4, R2, UR6, !P0 ;  /* 0x0000000602047c08 */ /* 0x004fe4000c000000 */
[----:B------:R-:W-:Y:S02]  /*0fe0*/  FSEL R5, R3, UR7, !P0 ;  /* 0x0000000703057c08 */ /* 0x000fe4000c000000 */
[----:B------:R-:W-:Y:S01]  /*0ff0*/  CS2R R2, SRZ ;  /* 0x0000000000027805 */ /* 0x000fe2000001ff00 */
[----:B---3--:R-:W-:Y:S01]  /*1000*/  DSETP.GT.AND P1, PT, R12, RZ, PT ;  /* 0x000000ff0c00722a */ /* 0x008fe20003f24000 */
[----:B------:R-:W-:-:S13]  /*1010*/  CS2R R12, SRZ ;  /* 0x00000000000c7805 */ /* 0x000fda000001ff00 */
[----:B------:R-:W-:Y:S05]  /*1020*/  @P1 BRA `(.L_x_139) ;  /* 0x00000004002c1947 */ /* 0x000fea0003800000 */
[----:B------:R-:W0:Y:S08]  /*1030*/  LDC.64 R16, c[0x0][0x430] ;  /* 0x00010c00ff107b82 */ /* 0x000e300000000a00 */
[----:B------:R-:W1:Y:S08]  /*1040*/  LDC.64 R2, c[0x0][0x438] ;  /* 0x00010e00ff027b82 */ /* 0x000e700000000a00 */
[----:B------:R-:W2:Y:S01]  /*1050*/  LDC.64 R18, c[0x0][0x428] ;  /* 0x00010a00ff127b82 */ /* 0x000ea20000000a00 */
[----:B0-----:R-:W-:-:S07]  /*1060*/  IMAD.WIDE R16, R0, 0x8, R16 ;  /* 0x0000000800107825 */ /* 0x001fce00078e0210 */
[----:B------:R-:W0:Y:S01]  /*1070*/  LDC.64 R12, c[0x0][0x408] ;  /* 0x00010200ff0c7b82 */ /* 0x000e220000000a00 */
[----:B------:R-:W3:Y:S01]  /*1080*/  LDG.E.64 R16, desc[UR4][R16.64] ;  /* 0x0000000410107981 */ /* 0x000ee2000c1e1b00 */
[----:B-1----:R-:W-:-:S06]  /*1090*/  IMAD.WIDE R2, R0, 0x8, R2 ;  /* 0x0000000800027825 */ /* 0x002fcc00078e0202 */
[----:B------:R-:W1:Y:S01]  /*10a0*/  LDC.64 R24, c[0x0][0x418] ;  /* 0x00010600ff187b82 */ /* 0x000e620000000a00 */
[----:B------:R-:W3:Y:S01]  /*10b0*/  LDG.E.64 R2, desc[UR4][R2.64] ;  /* 0x0000000402027981 */ /* 0x000ee2000c1e1b00 */
[----:B--2---:R-:W-:-:S06]  /*10c0*/  IMAD.WIDE R18, R0, 0x8, R18 ;  /* 0x0000000800127825 */ /* 0x004fcc00078e0212 */
[----:B------:R-:W2:Y:S01]  /*10d0*/  LDC.64 R22, c[0x0][0x410] ;  /* 0x00010400ff167b82 */ /* 0x000ea20000000a00 */
[----:B------:R-:W4:Y:S01]  /*10e0*/  LDG.E.64 R18, desc[UR4][R18.64] ;  /* 0x0000000412127981 */ /* 0x000f22000c1e1b00 */
[----:B0-----:R-:W-:-:S06]  /*10f0*/  IMAD.WIDE R12, R0, 0x8, R12 ;  /* 0x00000008000c7825 */ /* 0x001fcc00078e020c */
[----:B------:R-:W5:Y:S01]  /*1100*/  LDG.E.64 R12, desc[UR4][R12.64] ;  /* 0x000000040c0c7981 */ /* 0x000f62000c1e1b00 */
[----:B-1----:R-:W-:-:S06]  /*1110*/  IMAD.WIDE R24, R0, 0x8, R24 ;  /* 0x0000000800187825 */ /* 0x002fcc00078e0218 */
[----:B------:R-:W5:Y:S01]  /*1120*/  LDG.E.64 R24, desc[UR4][R24.64] ;  /* 0x0000000418187981 */ /* 0x000f62000c1e1b00 */
[----:B--2---:R-:W-:-:S06]  /*1130*/  IMAD.WIDE R22, R0, 0x8, R22 ;  /* 0x0000000800167825 */ /* 0x004fcc00078e0216 */
[----:B------:R-:W2:Y:S01]  /*1140*/  LDG.E.64 R22, desc[UR4][R22.64] ;  /* 0x0000000416167981 */ /* 0x000ea2000c1e1b00 */
[----:B------:R-:W-:Y:S02]  /*1150*/  DSETP.GT.AND P2, PT, R20, UR14, PT ;  /* 0x0000000e14007e2a */ /* 0x000fe4000bf44000 */
[----:B------:R-:W-:Y:S01]  /*1160*/  DSETP.GT.AND P3, PT, R14, UR14, PT ;  /* 0x0000000e0e007e2a */ /* 0x000fe2000bf64000 */
[----:B------:R-:W-:Y:S01]  /*1170*/  BSSY.RECONVERGENT B1, `(.L_x_140) ;  /* 0x0000022000017945 */ /* 0x000fe20003800200 */
[----:B---3--:R-:W-:-:S06]  /*1180*/  DMUL R16, R16, R2 ;  /* 0x0000000210107228 */ /* 0x008fcc0000000000 */
[----:B------:R-:W0:Y:S01]  /*1190*/  MUFU.RCP64H R3, R17 ;  /* 0x0000001100037308 */ /* 0x000e220000001800 */
[----:B------:R-:W-:-:S06]  /*11a0*/  IMAD.MOV.U32 R2, RZ, RZ, 0x1 ;  /* 0x00000001ff027424 */ /* 0x000fcc00078e00ff */
[----:B0-----:R-:W-:-:S08]  /*11b0*/  DFMA R26, -R16, R2, 1 ;  /* 0x3ff00000101a742b */ /* 0x001fd00000000102 */
[----:B------:R-:W-:-:S08]  /*11c0*/  DFMA R26, R26, R26, R26 ;  /* 0x0000001a1a1a722b */ /* 0x000fd0000000001a */
[----:B------:R-:W-:-:S08]  /*11d0*/  DFMA R26, R2, R26, R2 ;  /* 0x0000001a021a722b */ /* 0x000fd00000000002 */
[----:B------:R-:W-:-:S08]  /*11e0*/  DFMA R2, -R16, R26, 1 ;  /* 0x3ff000001002742b */ /* 0x000fd0000000011a */
[----:B------:R-:W-:-:S08]  /*11f0*/  DFMA R2, R26, R2, R26 ;  /* 0x000000021a02722b */ /* 0x000fd0000000001a */
[----:B----4-:R-:W-:-:S08]  /*1200*/  DMUL R26, R18, R2 ;  /* 0x00000002121a7228 */ /* 0x010fd00000000000 */
[----:B------:R-:W-:-:S08]  /*1210*/  DFMA R28, -R16, R26, R18 ;  /* 0x0000001a101c722b */ /* 0x000fd00000000112 */
[----:B------:R-:W-:Y:S02]  /*1220*/  DFMA R2, R2, R28, R26 ;  /* 0x0000001c0202722b */ /* 0x000fe4000000001a */
[----:B-----5:R-:W-:Y:S02]  /*1230*/  DMUL R12, R6, R12 ;  /* 0x0000000c060c7228 */ /* 0x020fe40000000000 */
[----:B------:R-:W-:Y:S01]  /*1240*/  DMUL R24, R10, R24 ;  /* 0x000000180a187228 */ /* 0x000fe20000000000 */
[----:B------:R-:W-:-:S05]  /*1250*/  FSEL R10, R20, UR6, !P2 ;  /* 0x00000006140a7c08 */ /* 0x000fca000d000000 */
[----:B------:R-:W-:Y:S01]  /*1260*/  FFMA R6, RZ, R17, R3 ;  /* 0x00000011ff067223 */ /* 0x000fe20000000003 */
[----:B------:R-:W-:Y:S01]  /*1270*/  FSEL R11, R21, UR7, !P2 ;  /* 0x00000007150b7c08 */ /* 0x000fe2000d000000 */
[----:B--2---:R-:W-:Y:S01]  /*1280*/  DMUL R22, R8, R22 ;  /* 0x0000001608167228 */ /* 0x004fe20000000000 */
[----:B------:R-:W-:Y:S02]  /*1290*/  FSETP.GEU.AND P2, PT, |R19|, 6.5827683646048100446e-37, PT ;  /* 0x036000001300780b */ /* 0x000fe40003f4e200 */
[----:B------:R-:W-:Y:S01]  /*12a0*/  FSETP.GT.AND P1, PT, |R6|, 1.469367938527859385e-39, PT ;  /* 0x001000000600780b */ /* 0x000fe20003f24200 */
[----:B------:R-:W-:Y:S01]  /*12b0*/  DSETP.GT.AND P0, PT, R12, RZ, PT ;  /* 0x000000ff0c00722a */ /* 0x000fe20003f04000 */
[----:B------:R-:W-:Y:S02]  /*12c0*/  FSEL R8, R14, UR6, !P3 ;  /* 0x000000060e087c08 */ /* 0x000fe4000d800000 */
[----:B------:R-:W-:Y:S01]  /*12d0*/  FSEL R9, R15, UR7, !P3 ;  /* 0x000000070f097c08 */ /* 0x000fe2000d800000 */
[----:B------:R-:W-:-:S02]  /*12e0*/  DSETP.GT.AND P3, PT, R24, RZ, PT ;  /* 0x000000ff1800722a */ /* 0x000fc40003f64000 */
[----:B------:R-:W-:Y:S02]  /*12f0*/  FSEL R6, R12, RZ, !P0 ;  /* 0x000000ff0c067208 */ /* 0x000fe40004000000 */
[----:B------:R-:W-:Y:S01]  /*1300*/  FSEL R7, R13, RZ, !P0 ;  /* 0x000000ff0d077208 */ /* 0x000fe20004000000 */
[----:B------:R-:W-:Y:S01]  /*1310*/  DSETP.GT.AND P0, PT, R22, RZ, PT ;  /* 0x000000ff1600722a */ /* 0x000fe20003f04000 */
[----:B------:R-:W-:Y:S02]  /*1320*/  FSEL R14, R24, RZ, !P3 ;  /* 0x000000ff180e7208 */ /* 0x000fe40005800000 */
[----:B------:R-:W-:-:S03]  /*1330*/  FSEL R15, R25, RZ, !P3 ;  /* 0x000000ff190f7208 */ /* 0x000fc60005800000 */
[----:B------:R-:W-:Y:S02]  /*1340*/  FSEL R12, R22, RZ, !P0 ;  /* 0x000000ff160c7208 */ /* 0x000fe40004000000 */
[----:B------:R-:W-:Y:S01]  /*1350*/  FSEL R13, R23, RZ, !P0 ;  /* 0x000000ff170d7208 */ /* 0x000fe20004000000 */
[----:B------:R-:W-:Y:S06]  /*1360*/  @P1 BRA P2, `(.L_x_141) ;  /* 0x0000000000081947 */ /* 0x000fec0001000000 */
[----:B------:R-:W-:-:S07]  /*1370*/  MOV R22, 0x1390 ;  /* 0x0000139000167802 */ /* 0x000fce0000000f00 */
[----:B------:R-:W-:Y:S05]  /*1380*/  CALL.REL.NOINC `($__internal_14_$__cuda_sm20_div_rn_f64_full) ;  /* 0x0000000400187944 */ /* 0x000fea0003c00000 */
.L_x_141:
[----:B------:R-:W-:Y:S05]  /*1390*/  BSYNC.RECONVERGENT B1 ;  /* 0x0000000000017941 */ /* 0x000fea0003800200 */
.L_x_140:
[C---:B------:R-:W-:Y:S01]  /*13a0*/  DADD R16, -R8.reuse, 1 ;  /* 0x3ff0000008107429 */ /* 0x040fe20000000100 */
[----:B------:R-:W0:Y:S01]  /*13b0*/  LDCU.128 UR8, c[0x0][0x380] ;  /* 0x00007000ff0877ac */ /* 0x000e220008000c00 */
[----:B------:R-:W-:Y:S02]  /*13c0*/  DFMA R20, -R8, R8, 1 ;  /* 0x3ff000000814742b */ /* 0x000fe40000000108 */
[----:B------:R-:W-:Y:S02]  /*13d0*/  DMUL R18, R12, R12 ;  /* 0x0000000c0c127228 */ /* 0x000fe40000000000 */
[----:B------:R-:W-:Y:S02]  /*13e0*/  DADD R8, -R10, 1 ;  /* 0x3ff000000a087429 */ /* 0x000fe40000000100 */
[----:B------:R-:W-:Y:S02]  /*13f0*/  DMUL R16, R12, R16 ;  /* 0x000000100c107228 */ /* 0x000fe40000000000 */
[----:B------:R-:W-:-:S02]  /*1400*/  DFMA R12, -R10, R10, 1 ;  /* 0x3ff000000a0c742b */ /* 0x000fc4000000010a */
[----:B------:R-:W-:Y:S02]  /*1410*/  DMUL R18, R18, R20 ;  /* 0x0000001412127228 */ /* 0x000fe40000000000 */
[C---:B------:R-:W-:Y:S02]  /*1420*/  DMUL R10, R6.reuse, R6 ;  /* 0x00000006060a7228 */ /* 0x040fe40000000000 */
[----:B------:R-:W-:Y:S02]  /*1430*/  DFMA R8, R6, R8, R16 ;  /* 0x000000080608722b */ /* 0x000fe40000000010 */
[C---:B------:R-:W-:Y:S02]  /*1440*/  DFMA R16, -R4.reuse, R4, 1 ;  /* 0x3ff000000410742b */ /* 0x040fe40000000104 */
[----:B------:R-:W-:Y:S02]  /*1450*/  DADD R6, -R4, 1 ;  /* 0x3ff0000004067429 */ /* 0x000fe40000000100 */
[----:B------:R-:W-:-:S02]  /*1460*/  DFMA R10, R10, R12, R18 ;  /* 0x0000000c0a0a722b */ /* 0x000fc40000000012 */
[----:B------:R-:W-:Y:S02]  /*1470*/  DMUL R12, R14, R14 ;  /* 0x0000000e0e0c7228 */ /* 0x000fe40000000000 */
[----:B0-----:R-:W-:Y:S02]  /*1480*/  DMUL R4, R2, -UR8 ;  /* 0x8000000802047c28 */ /* 0x001fe40008000000 */
[----:B------:R-:W-:-:S04]  /*1490*/  DFMA R6, R14, R6, R8 ;  /* 0x000000060e06722b */ /* 0x000fc80000000008 */
[----:B------:R-:W-:Y:S02]  /*14a0*/  DFMA R10, R12, R16, R10 ;  /* 0x000000100c0a722b */ /* 0x000fe4000000000a */
[----:B------:R-:W-:Y:S02]  /*14b0*/  DMUL R12, R2, UR10 ;  /* 0x0000000a020c7c28 */ /* 0x000fe40008000000 */
[----:B------:R-:W-:-:S06]  /*14c0*/  DMUL R2, R4, R6 ;  /* 0x0000000604027228 */ /* 0x000fcc0000000000 */
[----:B------:R-:W-:-:S11]  /*14d0*/  DMUL R12, R12, R10 ;  /* 0x0000000a0c0c7228 */ /* 0x000fd60000000000 */
.L_x_139:
[----:B------:R-:W-:Y:S05]  /*14e0*/  BSYNC.RECONVERGENT B0 ;  /* 0x0000000000007941 */ /* 0x000fea0003800200 */
.L_x_138:
[----:B------:R-:W0:Y:S08]  /*14f0*/  LDC.64 R4, c[0x0][0x440] ;  /* 0x00011000ff047b82 */ /* 0x000e300000000a00 */
[----:B------:R-:W1:Y:S01]  /*1500*/  LDC.64 R6, c[0x0][0x448] ;  /* 0x00011200ff067b82 */ /* 0x000e620000000a00 */
[----:B0-----:R-:W-:-:S05]  /*1510*/  IMAD.WIDE R4, R0, 0x8, R4 ;  /* 0x0000000800047825 */ /* 0x001fca00078e0204 */
[----:B------:R-:W-:Y:S01]  /*1520*/  STG.E.64 desc[UR4][R4.64], R12 ;  /* 0x0000000c04007986 */ /* 0x000fe2000c101b04 */
[----:B-1----:R-:W-:-:S05]  /*1530*/  IMAD.WIDE R6, R0, 0x8, R6 ;  /* 0x0000000800067825 */ /* 0x002fca00078e0206 */
[----:B------:R-:W-:Y:S01]  /*1540*/  STG.E.64 desc[UR4][R6.64], R2 ;  /* 0x0000000206007986 */ /* 0x000fe2000c101b04 */
[----:B------:R-:W-:Y:S05]  /*1550*/  EXIT ;  /* 0x000000000000794d */ /* 0x000fea0003800000 */
        .weak           $__internal_13_$__cuda_sm20_dblrcp_rn_slowpath_v3
        .type           $__internal_13_$__cuda_sm20_dblrcp_rn_slowpath_v3,@function
        .size           $__internal_13_$__cuda_sm20_dblrcp_rn_slowpath_v3,($__internal_14_$__cuda_sm20_div_rn_f64_full - $__internal_13_$__cuda_sm20_dblrcp_rn_slowpath_v3)
$__internal_13_$__cuda_sm20_dblrcp_rn_slowpath_v3:
[----:B------:R-:W-:Y:S01]  /*1560*/  IMAD.MOV.U32 R12, RZ, RZ, R19 ;  /* 0x000000ffff0c7224 */ /* 0x000fe200078e0013 */
        /* <DEDUP_REMOVED lines=24> */
.L_x_145:
[----:B------:R-:W-:-:S06]  /*16f0*/  DMUL R12, R12, 8.11296384146066816958e+31 ;  /* 0x469000000c0c7828 */ /* 0x000fcc0000000000 */
        /* <DEDUP_REMOVED lines=8> */
.L_x_143:
[----:B------:R-:W-:Y:S01]  /*1780*/  LOP3.LUT R23, R13, 0x80000, RZ, 0xfc, !PT ;  /* 0x000800000d177812 */ /* 0x000fe200078efcff */
[----:B------:R-:W-:-:S07]  /*1790*/  IMAD.MOV.U32 R22, RZ, RZ, R12 ;  /* 0x000000ffff167224 */ /* 0x000fce00078e000c */
.L_x_144:
[----:B------:R-:W-:Y:S05]  /*17a0*/  BSYNC.RECONVERGENT B1 ;  /* 0x0000000000017941 */ /* 0x000fea0003800200 */
.L_x_142:
[----:B------:R-:W-:Y:S02]  /*17b0*/  IMAD.MOV.U32 R19, RZ, RZ, 0x0 ;  /* 0x00000000ff137424 */ /* 0x000fe400078e00ff */
[----:B------:R-:W-:Y:S02]  /*17c0*/  IMAD.MOV.U32 R16, RZ, RZ, R22 ;  /* 0x000000ffff107224 */ /* 0x000fe400078e0016 */
[----:B------:R-:W-:Y:S01]  /*17d0*/  IMAD.MOV.U32 R17, RZ, RZ, R23 ;  /* 0x000000ffff117224 */ /* 0x000fe200078e0017 */
[----:B------:R-:W-:Y:S06]  /*17e0*/  RET.REL.NODEC R18 `(_Z35CalcMonotonicQRegionForElems_kerneldddddiPiS_S_S_S_S_S_S_PdS0_S0_S0_S0_S0_S0_S0_S0_S0_S0_S0_) ;  /* 0xffffffe812047950 */ /* 0x000fec0003c3ffff */
        .weak           $__internal_14_$__cuda_sm20_div_rn_f64_full
        .type           $__internal_14_$__cuda_sm20_div_rn_f64_full,@function
        .size           $__internal_14_$__cuda_sm20_div_rn_f64_full,(.L_x_302 - $__internal_14_$__cuda_sm20_div_rn_f64_full)
$__internal_14_$__cuda_sm20_div_rn_f64_full:
[C---:B------:R-:W-:Y:S01]  /*17f0*/  FSETP.GEU.AND P0, PT, |R17|.reuse, 1.469367938527859385e-39, PT ;  /* 0x001000001100780b */ /* 0x040fe20003f0e200 */
[----:B------:R-:W-:Y:S01]  /*1800*/  IMAD.MOV.U32 R20, RZ, RZ, 0x1 ;  /* 0x00000001ff147424 */ /* 0x000fe200078e00ff */
[----:B------:R-:W-:Y:S01]  /*1810*/  LOP3.LUT R2, R17, 0x800fffff, RZ, 0xc0, !PT ;  /* 0x800fffff11027812 */ /* 0x000fe200078ec0ff */
[----:B------:R-:W-:Y:S01]  /*1820*/  BSSY.RECONVERGENT B2, `(.L_x_146) ;  /* 0x0000055000027945 */ /* 0x000fe20003800200 */
[C---:B------:R-:W-:Y:S02]  /*1830*/  FSETP.GEU.AND P2, PT, |R19|.reuse, 1.469367938527859385e-39, PT ;  /* 0x001000001300780b */ /* 0x040fe40003f4e200 */
[----:B------:R-:W-:Y:S01]  /*1840*/  LOP3.LUT R3, R2, 0x3ff00000, RZ, 0xfc, !PT ;  /* 0x3ff0000002037812 */ /* 0x000fe200078efcff */
[----:B------:R-:W-:Y:S01]  /*1850*/  IMAD.MOV.U32 R2, RZ, RZ, R16 ;  /* 0x000000ffff027224 */ /* 0x000fe200078e0010 */
[----:B------:R-:W-:Y:S02]  /*1860*/  LOP3.LUT R23, R19, 0x7ff00000, RZ, 0xc0, !PT ;  /* 0x7ff0000013177812 */ /* 0x000fe400078ec0ff */
[----:B------:R-:W-:-:S03]  /*1870*/  LOP3.LUT R30, R17, 0x7ff00000, RZ, 0xc0, !PT ;  /* 0x7ff00000111e7812 */ /* 0x000fc600078ec0ff */
[----:B------:R-:W-:Y:S01]  /*1880*/  @!P0 DMUL R2, R16, 8.98846567431157953865e+307 ;  /* 0x7fe0000010028828 */ /* 0x000fe20000000000 */
[----:B------:R-:W-:-:S03]  /*1890*/  ISETP.GE.U32.AND P1, PT, R23, R30, PT ;  /* 0x0000001e1700720c */ /* 0x000fc60003f26070 */
[----:B------:R-:W-:Y:S01]  /*18a0*/  @!P2 LOP3.LUT R28, R17, 0x7ff00000, RZ, 0xc0, !PT ;  /* 0x7ff00000111ca812 */ /* 0x000fe200078ec0ff */
[----:B------:R-:W-:Y:S01]  /*18b0*/  @!P2 IMAD.MOV.U32 R32, RZ, RZ, RZ ;  /* 0x000000ffff20a224 */ /* 0x000fe200078e00ff */
[----:B------:R-:W0:Y:S02]  /*18c0*/  MUFU.RCP64H R21, R3 ;  /* 0x0000000300157308 */ /* 0x000e240000001800 */
[----:B------:R-:W-:Y:S01]  /*18d0*/  @!P2 ISETP.GE.U32.AND P3, PT, R23, R28, PT ;  /* 0x0000001c1700a20c */ /* 0x000fe20003f66070 */
[----:B0-----:R-:W-:-:S08]  /*18e0*/  DFMA R24, R20, -R2, 1 ;  /* 0x3ff000001418742b */ /* 0x001fd00000000802 */
[----:B------:R-:W-:Y:S01]  /*18f0*/  DFMA R26, R24, R24, R24 ;  /* 0x00000018181a722b */ /* 0x000fe20000000018 */
[----:B------:R-:W-:-:S05]  /*1900*/  IMAD.MOV.U32 R24, RZ, RZ, 0x1ca00000 ;  /* 0x1ca00000ff187424 */ /* 0x000fca00078e00ff */
[C---:B------:R-:W-:Y:S02]  /*1910*/  @!P2 SEL R25, R24.reuse, 0x63400000, !P3 ;  /* 0x634000001819a807 */ /* 0x040fe40005800000 */
[----:B------:R-:W-:Y:S01]  /*1920*/  DFMA R26, R20, R26, R20 ;  /* 0x0000001a141a722b */ /* 0x000fe20000000014 */
[----:B------:R-:W-:Y:S01]  /*1930*/  SEL R21, R24, 0x63400000, !P1 ;  /* 0x6340000018157807 */ /* 0x000fe20004800000 */
[----:B------:R-:W-:Y:S01]  /*1940*/  IMAD.MOV.U32 R20, RZ, RZ, R18 ;  /* 0x000000ffff147224 */ /* 0x000fe200078e0012 */
[--C-:B------:R-:W-:Y:S02]  /*1950*/  @!P2 LOP3.LUT R25, R25, 0x80000000, R19.reuse, 0xf8, !PT ;  /* 0x800000001919a812 */ /* 0x100fe400078ef813 */
[----:B------:R-:W-:Y:S02]  /*1960*/  LOP3.LUT R21, R21, 0x800fffff, R19, 0xf8, !PT ;  /* 0x800fffff15157812 */ /* 0x000fe400078ef813 */
[----:B------:R-:W-:Y:S01]  /*1970*/  @!P2 LOP3.LUT R33, R25, 0x100000, RZ, 0xfc, !PT ;  /* 0x001000001921a812 */ /* 0x000fe200078efcff */
[----:B------:R-:W-:-:S05]  /*1980*/  DFMA R28, R26, -R2, 1 ;  /* 0x3ff000001a1c742b */ /* 0x000fca0000000802 */
[----:B------:R-:W-:Y:S01]  /*1990*/  @!P2 DFMA R20, R20, 2, -R32 ;  /* 0x400000001414a82b */ /* 0x000fe20000000820 */
[----:B------:R-:W-:Y:S02]  /*19a0*/  IMAD.MOV.U32 R32, RZ, RZ, R23 ;  /* 0x000000ffff207224 */ /* 0x000fe400078e0017 */
[----:B------:R-:W-:Y:S01]  /*19b0*/  DFMA R26, R26, R28, R26 ;  /* 0x0000001c1a1a722b */ /* 0x000fe2000000001a */
[----:B------:R-:W-:Y:S01]  /*19c0*/  IMAD.MOV.U32 R33, RZ, RZ, R30 ;  /* 0x000000ffff217224 */ /* 0x000fe200078e001e */
[----:B------:R-:W-:-:S05]  /*19d0*/  @!P0 LOP3.LUT R33, R3, 0x7ff00000, RZ, 0xc0, !PT ;  /* 0x7ff0000003218812 */ /* 0x000fca00078ec0ff */
[----:B------:R-:W-:Y:S01]  /*19e0*/  @!P2 LOP3.LUT R32, R21, 0x7ff00000, RZ, 0xc0, !PT ;  /* 0x7ff000001520a812 */ /* 0x000fe200078ec0ff */
[----:B------:R-:W-:-:S04]  /*19f0*/  DMUL R28, R26, R20 ;  /* 0x000000141a1c7228 */ /* 0x000fc80000000000 */
[----:B------:R-:W-:-:S04]  /*1a00*/  VIADD R25, R32, 0xffffffff ;  /* 0xffffffff20197836 */ /* 0x000fc80000000000 */
[----:B------:R-:W-:Y:S01]  /*1a10*/  DFMA R30, R28, -R2, R20 ;  /* 0x800000021c1e722b */ /* 0x000fe20000000014 */
[----:B------:R-:W-:Y:S01]  /*1a20*/  ISETP.GT.U32.AND P0, PT, R25, 0x7feffffe, PT ;  /* 0x7feffffe1900780c */ /* 0x000fe20003f04070 */
[----:B------:R-:W-:-:S05]  /*1a30*/  VIADD R25, R33, 0xffffffff ;  /* 0xffffffff21197836 */ /* 0x000fca0000000000 */
[----:B------:R-:W-:Y:S01]  /*1a40*/  ISETP.GT.U32.OR P0, PT, R25, 0x7feffffe, P0 ;  /* 0x7feffffe1900780c */ /* 0x000fe20000704470 */
[----:B------:R-:W-:-:S12]  /*1a50*/  DFMA R26, R26, R30, R28 ;  /* 0x0000001e1a1a722b */ /* 0x000fd8000000001c */
[----:B------:R-:W-:Y:S05]  /*1a60*/  @P0 BRA `(.L_x_147) ;  /* 0x00000000006c0947 */ /* 0x000fea0003800000 */
[----:B------:R-:W-:-:S04]  /*1a70*/  LOP3.LUT R28, R17, 0x7ff00000, RZ, 0xc0, !PT ;  /* 0x7ff00000111c7812 */ /* 0x000fc800078ec0ff */
[CC--:B------:R-:W-:Y:S02]  /*1a80*/  VIADDMNMX R18, R23.reuse, -R28.reuse, 0xb9600000, !PT ;  /* 0xb960000017127446 */ /* 0x0c0fe4000780091c */
[----:B------:R-:W-:Y:S01]  /*1a90*/  ISETP.GE.U32.AND P0, PT, R23, R28, PT ;  /* 0x0000001c1700720c */ /* 0x000fe20003f06070 */
[----:B------:R-:W-:Y:S01]  /*1aa0*/  IMAD.MOV.U32 R28, RZ, RZ, RZ ;  /* 0x000000ffff1c7224 */ /* 0x000fe200078e00ff */
        /* <DEDUP_REMOVED lines=13> */
[----:B------:R-:W-:Y:S02]  /*1b80*/  IMAD.MOV R3, RZ, RZ, -R18 ;  /* 0x000000ffff037224 */ /* 0x000fe400078e0a12 */
[----:B------:R-:W-:-:S06]  /*1b90*/  IMAD.MOV.U32 R2, RZ, RZ, RZ ;  /* 0x000000ffff027224 */ /* 0x000fcc00078e00ff */
[----:B------:R-:W-:Y:S02]  /*1ba0*/  DFMA R2, R24, -R2, R26 ;  /* 0x800000021802722b */ /* 0x000fe4000000001a */
[----:B------:R-:W-:-:S04]  /*1bb0*/  DMUL.RP R26, R26, R28 ;  /* 0x0000001c1a1a7228 */ /* 0x000fc80000008000 */
[----:B------:R-:W-:-:S04]  /*1bc0*/  IADD3 R2, PT, PT, -R18, -0x43300000, RZ ;  /* 0xbcd0000012027810 */ /* 0x000fc80007ffe1ff */
[----:B------:R-:W-:Y:S02]  /*1bd0*/  FSETP.NEU.AND P0, PT, |R3|, R2, PT ;  /* 0x000000020300720b */ /* 0x000fe40003f0d200 */
[----:B------:R-:W-:Y:S02]  /*1be0*/  LOP3.LUT R17, R27, R17, RZ, 0x3c, !PT ;  /* 0x000000111b117212 */ /* 0x000fe400078e3cff */
[----:B------:R-:W-:Y:S02]  /*1bf0*/  FSEL R24, R26, R24, !P0 ;  /* 0x000000181a187208 */ /* 0x000fe40004000000 */
[----:B------:R-:W-:Y:S01]  /*1c00*/  FSEL R25, R17, R25, !P0 ;  /* 0x0000001911197208 */ /* 0x000fe20004000000 */
[----:B------:R-:W-:Y:S06]  /*1c10*/  BRA `(.L_x_148) ;  /* 0x0000000000547947 */ /* 0x000fec0003800000 */
.L_x_147:
        /* <DEDUP_REMOVED lines=16> */
.L_x_150:
[----:B------:R-:W-:Y:S01]  /*1d20*/  LOP3.LUT R25, R17, 0x80000, RZ, 0xfc, !PT ;  /* 0x0008000011197812 */ /* 0x000fe200078efcff */
[----:B------:R-:W-:Y:S01]  /*1d30*/  IMAD.MOV.U32 R24, RZ, RZ, R16 ;  /* 0x000000ffff187224 */ /* 0x000fe200078e0010 */
[----:B------:R-:W-:Y:S06]  /*1d40*/  BRA `(.L_x_148) ;  /* 0x0000000000087947 */ /* 0x000fec0003800000 */
.L_x_149:
[----:B------:R-:W-:Y:S01]  /*1d50*/  LOP3.LUT R25, R19, 0x80000, RZ, 0xfc, !PT ;  /* 0x0008000013197812 */ /* 0x000fe200078efcff */
[----:B------:R-:W-:-:S07]  /*1d60*/  IMAD.MOV.U32 R24, RZ, RZ, R18 ;  /* 0x000000ffff187224 */ /* 0x000fce00078e0012 */
.L_x_148:
[----:B------:R-:W-:Y:S05]  /*1d70*/  BSYNC.RECONVERGENT B2 ;  /* 0x0000000000027941 */ /* 0x000fea0003800200 */
.L_x_146:
[----:B------:R-:W-:Y:S02]  /*1d80*/  IMAD.MOV.U32 R23, RZ, RZ, 0x0 ;  /* 0x00000000ff177424 */ /* 0x000fe400078e00ff */
[----:B------:R-:W-:Y:S02]  /*1d90*/  IMAD.MOV.U32 R2, RZ, RZ, R24 ;  /* 0x000000ffff027224 */ /* 0x000fe400078e0018 */
[----:B------:R-:W-:Y:S01]  /*1da0*/  IMAD.MOV.U32 R3, RZ, RZ, R25 ;  /* 0x000000ffff037224 */ /* 0x000fe200078e0019 */
[----:B------:R-:W-:Y:S06]  /*1db0*/  RET.REL.NODEC R22 `(_Z35CalcMonotonicQRegionForElems_kerneldddddiPiS_S_S_S_S_S_S_PdS0_S0_S0_S0_S0_S0_S0_S0_S0_S0_S0_) ;  /* 0xffffffe016907950 */ /* 0x000fec0003c3ffff */
.L_x_151:
        /* <DEDUP_REMOVED lines=12> */
.L_x_302:


//--------------------- .text._Z38CalcMonotonicQGradientsForElems_kerneliPiPdS0_S0_S0_S0_S0_S0_S0_S0_S0_S0_S0_S0_S0_ --------------------------
	.section	.text._Z38CalcMonotonicQGradientsForElems_kerneliPiPdS0_S0_S0_S0_S0_S0_S0_S0_S0_S0_S0_S0_S0_,"ax",@progbits
	.align	128
        .global         _Z38CalcMonotonicQGradientsForElems_kerneliPiPdS0_S0_S0_S0_S0_S0_S0_S0_S0_S0_S0_S0_S0_
        .type           _Z38CalcMonotonicQGradientsForElems_kerneliPiPdS0_S0_S0_S0_S0_S0_S0_S0_S0_S0_S0_S0_S0_,@function
        .size           _Z38CalcMonotonicQGradientsForElems_kerneliPiPdS0_S0_S0_S0_S0_S0_S0_S0_S0_S0_S0_S0_S0_,(.L_x_305 - _Z38CalcMonotonicQGradientsForElems_kerneliPiPdS0_S0_S0_S0_S0_S0_S0_S0_S0_S0_S0_S0_S0_)
        .other          _Z38CalcMonotonicQGradientsForElems_kerneliPiPdS0_S0_S0_S0_S0_S0_S0_S0_S0_S0_S0_S0_S0_,@"STO_CUDA_ENTRY STV_DEFAULT"
_Z38CalcMonotonicQGradientsForElems_kerneliPiPdS0_S0_S0_S0_S0_S0_S0_S0_S0_S0_S0_S0_S0_:
.text._Z38CalcMonotonicQGradientsForElems_kerneliPiPdS0_S0_S0_S0_S0_S0_S0_S0_S0_S0_S0_S0_S0_:
[----:B------:R-:W-:Y:S01]  /*0000*/  LDC R1, c[0x0][0x37c] ;  /* 0x0000df00ff017b82 */ /* 0x000fe20000000800 */
[----:B------:R-:W0:Y:S07]  /*0010*/  S2R R4, SR_CTAID.X ;  /* 0x0000000000047919 */ /* 0x000e2e0000002500 */
[----:B------:R-:W1:Y:S01]  /*0020*/  LDC R15, c[0x0][0x380] ;  /* 0x0000e000ff0f7b82 */ /* 0x000e620000000800 */
[----:B------:R-:W0:Y:S01]  /*0030*/  LDCU UR4, c[0x0][0x360] ;  /* 0x00006c00ff0477ac */ /* 0x000e220008000800 */
[----:B------:R-:W0:Y:S02]  /*0040*/  S2R R5, SR_TID.X ;  /* 0x0000000000057919 */ /* 0x000e240000002100 */
[----:B0-----:R-:W-:-:S05]  /*0050*/  IMAD R0, R4, UR4, R5 ;  /* 0x0000000404007c24 */ /* 0x001fca000f8e0205 */
[----:B-1----:R-:W-:-:S13]  /*0060*/  ISETP.GE.AND P0, PT, R0, R15, PT ;  /* 0x0000000f0000720c */ /* 0x002fda0003f06270 */
[----:B------:R-:W-:Y:S05]  /*0070*/  @P0 EXIT ;  /* 0x000000000000094d */ /* 0x000fea0003800000 */
[----:B------:R-:W0:Y:S01]  /*0080*/  LDC.64 R2, c[0x0][0x388] ;  /* 0x0000e200ff027b82 */ /* 0x000e220000000a00 */
[----:B------:R-:W1:Y:S01]  /*0090*/  LDCU UR6, c[0x0][0x360] ;  /* 0x00006c00ff0677ac */ /* 0x000e620008000800 */
[----:B------:R-:W2:Y:S06]  /*00a0*/  LDCU.64 UR4, c[0x0][0x358] ;  /* 0x00006b00ff0477ac */ /* 0x000eac0008000a00 */
[----:B------:R-:W3:Y:S08]  /*00b0*/  LDC.64 R86, c[0x0][0x3c0] ;  /* 0x0000f000ff567b82 */ /* 0x000ef00000000a00 */
[----:B------:R-:W4:Y:S01]  /*00c0*/  LDC.64 R88, c[0x0][0x3c8] ;  /* 0x0000f200ff587b82 */ /* 0x000f220000000a00 */
[----:B-1----:R-:W-:-:S04]  /*00d0*/  IMAD R0, R4, UR6, R5 ;  /* 0x0000000604007c24 */ /* 0x002fc8000f8e0205 */
[----:B0-----:R-:W-:-:S03]  /*00e0*/  IMAD.WIDE R2, R0, 0x4, R2 ;  /* 0x0000000400027825 */ /* 0x001fc600078e0202 */
[----:B------:R-:W0:Y:S02]  /*00f0*/  LDC.64 R94, c[0x0][0x390] ;  /* 0x0000e400ff5e7b82 */ /* 0x000e240000000a00 */
[----:B--2---:R1:W0:Y:S01]  /*0100*/  LDG.E R29, desc[UR4][R2.64] ;  /* 0x00000004021d7981 */ /* 0x004222000c1e1900 */
[----:B------:R-:W-:-:S05]  /*0110*/  IMAD.WIDE R4, R15, 0x4, R2 ;  /* 0x000000040f047825 */ /* 0x000fca00078e0202 */
[----:B------:R-:W2:Y:S01]  /*0120*/  LDC.64 R92, c[0x0][0x398] ;  /* 0x0000e600ff5c7b82 */ /* 0x000ea20000000a00 */
[----:B------:R3:W2:Y:S01]  /*0130*/  LDG.E R23, desc[UR4][R4.64] ;  /* 0x0000000404177981 */ /* 0x0006a2000c1e1900 */
[----:B------:R-:W-:-:S05]  /*0140*/  IMAD.WIDE R6, R15, 0x4, R4 ;  /* 0x000000040f067825 */ /* 0x000fca00078e0204 */
[----:B------:R-:W2:Y:S01]  /*0150*/  LDG.E R17, desc[UR4][R6.64] ;  /* 0x0000000406117981 */ /* 0x000ea2000c1e1900 */
[C---:B------:R-:W-:Y:S01]  /*0160*/  IMAD.WIDE R8, R15.reuse, 0x4, R6 ;  /* 0x000000040f087825 */ /* 0x040fe200078e0206 */
[----:B------:R-:W2:Y:S04]  /*0170*/  LDC.64 R90, c[0x0][0x3a0] ;  /* 0x0000e800ff5a7b82 */ /* 0x000ea80000000a00 */
[----:B------:R-:W2:Y:S01]  /*0180*/  LDG.E R35, desc[UR4][R8.64] ;  /* 0x0000000408237981 */ /* 0x000ea2000c1e1900 */
[----:B------:R-:W-:-:S03]  /*0190*/  IMAD.WIDE R10, R15, 0x4, R8 ;  /* 0x000000040f0a7825 */ /* 0x000fc600078e0208 */
[----:B------:R-:W2:Y:S02]  /*01a0*/  LDC.64 R46, c[0x0][0x3a8] ;  /* 0x0000ea00ff2e7b82 */ /* 0x000ea40000000a00 */
[----:B------:R-:W2:Y:S01]  /*01b0*/  LDG.E R37, desc[UR4][R10.64] ;  /* 0x000000040a257981 */ /* 0x000ea2000c1e1900 */
[----:B------:R-:W-:-:S05]  /*01c0*/  IMAD.WIDE R12, R15, 0x4, R10 ;  /* 0x000000040f0c7825 */ /* 0x000fca00078e020a */
[----:B------:R2:W2:Y:S01]  /*01d0*/  LDG.E R39, desc[UR4][R12.64] ;  /* 0x000000040c277981 */ /* 0x0004a2000c1e1900 */
[C---:B-1----:R-:W-:Y:S01]  /*01e0*/  IMAD.WIDE R2, R15.reuse, 0x4, R12 ;  /* 0x000000040f027825 */ /* 0x042fe200078e020c */
[----:B------:R-:W1:Y:S04]  /*01f0*/  LDC.64 R48, c[0x0][0x3b0] ;  /* 0x0000ec00ff307b82 */ /* 0x000e680000000a00 */
[----:B------:R-:W2:Y:S01]  /*0200*/  LDG.E R45, desc[UR4][R2.64] ;  /* 0x00000004022d7981 */ /* 0x000ea2000c1e1900 */
[----:B---3--:R-:W-:-:S03]  /*0210*/  IMAD.WIDE R4, R15, 0x4, R2 ;  /* 0x000000040f047825 */ /* 0x008fc600078e0202 */
[----:B------:R-:W3:Y:S02]  /*0220*/  LDC.64 R52, c[0x0][0x3b8] ;  /* 0x0000ee00ff347b82 */ /* 0x000ee40000000a00 */
[----:B------:R3:W3:Y:S01]  /*0230*/  LDG.E R103, desc[UR4][R4.64] ;  /* 0x0000000404677981 */ /* 0x0006e2000c1e1900 */
[----:B------:R-:W-:-:S04]  /*0240*/  IMAD.WIDE R86, R0, 0x8, R86 ;  /* 0x0000000800567825 */ /* 0x000fc800078e0256 */
[----:B----4-:R-:W-:Y:S02]  /*0250*/  IMAD.WIDE R88, R0, 0x8, R88 ;  /* 0x0000000800587825 */ /* 0x010fe400078e0258 */
[----:B------:R-:W4:Y:S04]  /*0260*/  LDG.E.64 R86, desc[UR4][R86.64] ;  /* 0x0000000456567981 */ /* 0x000f28000c1e1b00 */
[----:B------:R-:W4:Y:S01]  /*0270*/  LDG.E.64 R88, desc[UR4][R88.64] ;  /* 0x0000000458587981 */ /* 0x000f22000c1e1b00 */
[----:B------:R-:W-:Y:S01]  /*0280*/  UMOV UR6, 0x932d2e72 ;  /* 0x932d2e7200067882 */ /* 0x000fe20000000000 */
[----:B------:R-:W-:Y:S01]  /*0290*/  UMOV UR7, 0x38754484 ;  /* 0x3875448400077882 */ /* 0x000fe20000000000 */
[----:B0-----:R-:W-:-:S04]  /*02a0*/  IMAD.WIDE R82, R29, 0x8, R94 ;  /* 0x000000081d527825 */ /* 0x001fc800078e025e */
[C---:B--2---:R-:W-:Y:S02]  /*02b0*/  IMAD.WIDE R80, R29.reuse, 0x8, R92 ;  /* 0x000000081d507825 */ /* 0x044fe400078e025c */
[----:B------:R-:W5:Y:S02]  /*02c0*/  LDG.E.64 R82, desc[UR4][R82.64] ;  /* 0x0000000452527981 */ /* 0x000f64000c1e1b00 */
[C---:B------:R-:W-:Y:S02]  /*02d0*/  IMAD.WIDE R78, R29.reuse, 0x8, R90 ;  /* 0x000000081d4e7825 */ /* 0x040fe400078e025a */
[----:B------:R-:W5:Y:S02]  /*02e0*/  LDG.E.64 R80, desc[UR4][R80.64] ;  /* 0x0000000450507981 */ /* 0x000f64000c1e1b00 */
[C---:B------:R-:W-:Y:S02]  /*02f0*/  IMAD.WIDE R32, R29.reuse, 0x8, R46 ;  /* 0x000000081d207825 */ /* 0x040fe400078e022e */
[----:B------:R-:W5:Y:S02]  /*0300*/  LDG.E.64 R78, desc[UR4][R78.64] ;  /* 0x000000044e4e7981 */ /* 0x000f64000c1e1b00 */
[----:B-1----:R-:W-:-:S02]  /*0310*/  IMAD.WIDE R30, R29, 0x8, R48 ;  /* 0x000000081d1e7825 */ /* 0x002fc400078e0230 */
[----:B------:R-:W5:Y:S02]  /*0320*/  LDG.E.64 R32, desc[UR4][R32.64] ;  /* 0x0000000420207981 */ /* 0x000f64000c1e1b00 */
[C---:B------:R-:W-:Y:S02]  /*0330*/  IMAD.WIDE R64, R35.reuse, 0x8, R94 ;  /* 0x0000000823407825 */ /* 0x040fe400078e025e */
[----:B------:R-:W5:Y:S02]  /*0340*/  LDG.E.64 R30, desc[UR4][R30.64] ;  /* 0x000000041e1e7981 */ /* 0x000f64000c1e1b00 */
[C---:B------:R-:W-:Y:S02]  /*0350*/  IMAD.WIDE R62, R35.reuse, 0x8, R92 ;  /* 0x00000008233e7825 */ /* 0x040fe400078e025c */
[----:B------:R-:W5:Y:S02]  /*0360*/  LDG.E.64 R64, desc[UR4][R64.64] ;  /* 0x0000000440407981 */ /* 0x000f64000c1e1b00 */
[----:B------:R-:W-:-:S02]  /*0370*/  IMAD.WIDE R50, R35, 0x8, R90 ;  /* 0x0000000823327825 */ /* 0x000fc400078e025a */
[----:B------:R-:W5:Y:S02]  /*0380*/  LDG.E.64 R62, desc[UR4][R62.64] ;  /* 0x000000043e3e7981 */ /* 0x000f64000c1e1b00 */
[C---:B------:R-:W-:Y:S02]  /*0390*/  IMAD.WIDE R14, R35.reuse, 0x8, R46 ;  /* 0x00000008230e7825 */ /* 0x040fe400078e022e */
[----:B------:R-:W5:Y:S02]  /*03a0*/  LDG.E.64 R50, desc[UR4][R50.64] ;  /* 0x0000000432327981 */ /* 0x000f64000c1e1b00 */
[C---:B------:R-:W-:Y:S02]  /*03b0*/  IMAD.WIDE R12, R35.reuse, 0x8, R48 ;  /* 0x00000008230c7825 */ /* 0x040fe400078e0230 */
[----:B------:R-:W5:Y:S02]  /*03c0*/  LDG.E.64 R14, desc[UR4][R14.64] ;  /* 0x000000040e0e7981 */ /* 0x000f64000c1e1b00 */
[----:B---3--:R-:W-:-:S02]  /*03d0*/  IMAD.WIDE R10, R35, 0x8, R52 ;  /* 0x00000008230a7825 */ /* 0x008fc400078e0234 */
        /* <DEDUP_REMOVED lines=21> */
[----:B------:R-:W-:Y:S02]  /*0530*/  IMAD.WIDE R24, R23, 0x8, R48 ;  /* 0x0000000817187825 */ /* 0x000fe400078e0230 */
        /* <DEDUP_REMOVED lines=9> */
[----:B------:R-:W-:Y:S02]  /*05d0*/  IMAD.WIDE R18, R17, 0x8, R48 ;  /* 0x0000000811127825 */ /* 0x000fe400078e0230 */
        /* <DEDUP_REMOVED lines=17> */
[----:B------:R-:W-:-:S04]  /*06f0*/  IMAD.WIDE R40, R45, 0x8, R46 ;  /* 0x000000082d287825 */ /* 0x000fc800078e022e */
[----:B------:R-:W-:Y:S01]  /*0700*/  IMAD.WIDE R42, R45, 0x8, R48 ;  /* 0x000000082d2a7825 */ /* 0x000fe200078e0230 */
[----:B----4-:R-:W-:Y:S01]  /*0710*/  DMUL R88, R86, R88 ;  /* 0x0000005856587228 */ /* 0x010fe20000000000 */
[----:B------:R-:W5:Y:S02]  /*0720*/  LDG.E.64 R40, desc[UR4][R40.64] ;  /* 0x0000000428287981 */ /* 0x000f64000c1e1b00 */
[--C-:B------:R-:W-:Y:S02]  /*0730*/  IMAD.WIDE R28, R29, 0x8, R52.reuse ;  /* 0x000000081d1c7825 */ /* 0x100fe400078e0234 */
[----:B------:R-:W5:Y:S02]  /*0740*/  LDG.E.64 R42, desc[UR4][R42.64] ;  /* 0x000000042a2a7981 */ /* 0x000f64000c1e1b00 */
[--C-:B------:R-:W-:Y:S02]  /*0750*/  IMAD.WIDE R22, R23, 0x8, R52.reuse ;  /* 0x0000000817167825 */ /* 0x100fe400078e0234 */
[----:B------:R-:W5:Y:S02]  /*0760*/  LDG.E.64 R28, desc[UR4][R28.64] ;  /* 0x000000041c1c7981 */ /* 0x000f64000c1e1b00 */
[----:B------:R-:W-:-:S02]  /*0770*/  IMAD.WIDE R16, R17, 0x8, R52 ;  /* 0x0000000811107825 */ /* 0x000fc400078e0234 */
[----:B------:R-:W5:Y:S02]  /*0780*/  LDG.E.64 R22, desc[UR4][R22.64] ;  /* 0x0000000416167981 */ /* 0x000f64000c1e1b00 */
[--C-:B------:R-:W-:Y:S02]  /*0790*/  IMAD.WIDE R38, R39, 0x8, R52.reuse ;  /* 0x0000000827267825 */ /* 0x100fe400078e0234 */
        /* <DEDUP_REMOVED lines=14> */
[----:B------:R0:W5:Y:S04]  /*0880*/  LDG.E.64 R106, desc[UR4][R100.64] ;  /* 0x00000004646a7981 */ /* 0x000168000c1e1b00 */
[----:B------:R1:W5:Y:S04]  /*0890*/  LDG.E.64 R108, desc[UR4][R94.64] ;  /* 0x000000045e6c7981 */ /* 0x000368000c1e1b00 */
[----:B------:R2:W5:Y:S01]  /*08a0*/  LDG.E.64 R112, desc[UR4][R90.64] ;  /* 0x000000045a707981 */ /* 0x000562000c1e1b00 */
[----:B0-----:R-:W-:-:S06]  /*08b0*/  DADD R100, R88, UR6 ;  /* 0x0000000658647e29 */ /* 0x001fcc0008000000 */
[----:B------:R-:W1:Y:S04]  /*08c0*/  MUFU.RCP64H R87, R101 ;  /* 0x0000006500577308 */ /* 0x000e680000001800 */
[----:B------:R-:W-:-:S06]  /*08d0*/  IADD3 R86, PT, PT, R101, 0x300402, RZ ;  /* 0x0030040265567810 */ /* 0x000fcc0007ffe0ff */
[----:B-1----:R-:W-:-:S08]  /*08e0*/  DFMA R94, -R100, R86, 1 ;  /* 0x3ff00000645e742b */ /* 0x002fd00000000156 */
[----:B------:R-:W-:Y:S01]  /*08f0*/  DFMA R94, R94, R94, R94 ;  /* 0x0000005e5e5e722b */ /* 0x000fe2000000005e */
[----:B------:R-:W-:-:S07]  /*0900*/  FSETP.GEU.AND P0, PT, |R86|, 5.8789094863358348022e-39, PT ;  /* 0x004004025600780b */ /* 0x000fce0003f0e200 */
[----:B------:R-:W-:Y:S01]  /*0910*/  DFMA R94, R86, R94, R86 ;  /* 0x0000005e565e722b */ /* 0x000fe20000000056 */
[----:B------:R-:W-:Y:S07]  /*0920*/  BSSY.RECONVERGENT B0, `(.L_x_152) ;  /* 0x000000a000007945 */ /* 0x000fee0003800200 */
[----:B--2---:R-:W-:-:S08]  /*0930*/  DFMA R90, -R100, R94, 1 ;  /* 0x3ff00000645a742b */ /* 0x004fd0000000015e */
[----:B------:R-:W-:Y:S01]  /*0940*/  DFMA R86, R94, R90, R94 ;  /* 0x0000005a5e56722b */ /* 0x000fe2000000005e */
[----:B------:R-:W-:Y:S10]  /*0950*/  @P0 BRA `(.L_x_153) ;  /* 0x0000000000180947 */ /* 0x000ff40003800000 */
[----:B------:R-:W-:Y:S02]  /*0960*/  LOP3.LUT R86, R101, 0x7fffffff, RZ, 0xc0, !PT ;  /* 0x7fffffff65567812 */ /* 0x000fe400078ec0ff */
[----:B------:R-:W-:Y:S02]  /*0970*/  MOV R102, 0x9a0 ;  /* 0x000009a000667802 */ /* 0x000fe40000000f00 */
[----:B------:R-:W-:-:S07]  /*0980*/  IADD3 R92, PT, PT, R86, -0x100000, RZ ;  /* 0xfff00000565c7810 */ /* 0x000fce0007ffe0ff */
[----:B-----5:R-:W-:Y:S05]  /*0990*/  CALL.REL.NOINC `($__internal_15_$__cuda_sm20_dblrcp_rn_slowpath_v3) ;  /* 0x00000014008c7944 */ /* 0x020fea0003c00000 */
[----:B------:R-:W-:Y:S01]  /*09a0*/  IMAD.MOV.U32 R86, RZ, RZ, R90 ;  /* 0x000000ffff567224 */ /* 0x000fe200078e005a */
[----:B------:R-:W-:-:S07]  /*09b0*/  MOV R87, R91 ;  /* 0x0000005b00577202 */ /* 0x000fce0000000f00 */
.L_x_153:
[----:B------:R-:W-:Y:S05]  /*09c0*/  BSYNC.RECONVERGENT B0 ;  /* 0x0000000000007941 */ /* 0x000fea0003800200 */
.L_x_152:
[----:B-----5:R-:W-:Y:S01]  /*09d0*/  DADD R90, R82, R76 ;  /* 0x00000000525a7229 */ /* 0x020fe2000000004c */
[----:B------:R-:W-:Y:S01]  /*09e0*/  UMOV UR6, 0x932d2e72 ;  /* 0x932d2e7200067882 */ /* 0x000fe20000000000 */
[----:B------:R-:W-:Y:S01]  /*09f0*/  DADD R92, R70, R64 ;  /* 0x00000000465c7229 */ /* 0x000fe20000000040 */
[----:B------:R-:W-:Y:S01]  /*0a00*/  UMOV UR7, 0x38754484 ;  /* 0x3875448400077882 */ /* 0x000fe20000000000 */
[----:B------:R-:W-:Y:S01]  /*0a10*/  DADD R94, R78, R72 ;  /* 0x000000004e5e7229 */ /* 0x000fe20000000048 */
[----:B------:R-:W-:Y:S01]  /*0a20*/  MOV R124, 0x0 ;  /* 0x00000000007c7802 */ /* 0x000fe20000000f00 */
[----:B------:R-:W-:Y:S01]  /*0a30*/  DADD R100, R66, R50 ;  /* 0x0000000042647229 */ /* 0x000fe20000000032 */
[----:B------:R-:W-:Y:S01]  /*0a40*/  IMAD.MOV.U32 R125, RZ, RZ, 0x3fd80000 ;  /* 0x3fd80000ff7d7424 */ /* 0x000fe200078e00ff */
[----:B------:R-:W-:Y:S01]  /*0a50*/  DADD R90, R54, R90 ;  /* 0x00000000365a7229 */ /* 0x000fe2000000005a */
[----:B------:R-:W-:Y:S01]  /*0a60*/  BSSY.RECONVERGENT B0, `(.L_x_154) ;  /* 0x000004a000007945 */ /* 0x000fe20003800200 */
[----:B------:R-:W-:-:S02]  /*0a70*/  DADD R92, R96, R92 ;  /* 0x00000000605c7229 */ /* 0x000fc4000000005c */
[----:B------:R-:W-:Y:S02]  /*0a80*/  DADD R94, R84, R94 ;  /* 0x00000000545e7229 */ /* 0x000fe4000000005e */
[----:B------:R-:W-:Y:S02]  /*0a90*/  DADD R100, R106, R100 ;  /* 0x000000006a647229 */ /* 0x000fe40000000064 */
[----:B------:R-:W-:Y:S02]  /*0aa0*/  DADD R90, R60, R90 ;  /* 0x000000003c5a7229 */ /* 0x000fe4000000005a */
[----:B------:R-:W-:Y:S02]  /*0ab0*/  DADD R92, R108, R92 ;  /* 0x000000006c5c7229 */ /* 0x000fe4000000005c */
[----:B------:R-:W-:Y:S02]  /*0ac0*/  DADD R94, R56, R94 ;  /* 0x00000000385e7229 */ /* 0x000fe4000000005e */
[----:B------:R-:W-:-:S02]  /*0ad0*/  DADD R100, R112, R100 ;  /* 0x0000000070647229 */ /* 0x000fc40000000064 */
[----:B------:R-:W-:Y:S02]  /*0ae0*/  DADD R102, R76, R70 ;  /* 0x000000004c667229 */ /* 0x000fe40000000046 */
[----:B------:R-:W-:Y:S02]  /*0af0*/  DADD R104, R82, R64 ;  /* 0x0000000052687229 */ /* 0x000fe40000000040 */
[----:B------:R-:W-:Y:S02]  /*0b00*/  DADD R90, R90, -R92 ;  /* 0x000000005a5a7229 */ /* 0x000fe4000000085c */
[----:B------:R-:W-:Y:S02]  /*0b10*/  DADD R100, R94, -R100 ;  /* 0x000000005e647229 */ /* 0x000fe40000000864 */
[----:B------:R-:W-:Y:S02]  /*0b20*/  DADD R92, R80, R74 ;  /* 0x00000000505c7229 */ /* 0x000fe4000000004a */
        /* <DEDUP_REMOVED lines=15> */
[C---:B------:R-:W-:Y:S02]  /*0c20*/  DADD R94, R110.reuse, R94 ;  /* 0x000000006e5e7229 */ /* 0x040fe4000000005e */
[----:B------:R-:W-:Y:S02]  /*0c30*/  DADD R116, R110, R116 ;  /* 0x000000006e747229 */ /* 0x000fe40000000074 */
[----:B------:R-:W-:Y:S02]  /*0c40*/  DADD R118, R84, R118 ;  /* 0x0000000054767229 */ /* 0x000fe40000000076 */
[----:B------:R-:W-:-:S02]  /*0c50*/  DADD R120, R56, R120 ;  /* 0x0000000038787229 */ /* 0x000fc40000000078 */
[----:B------:R-:W-:Y:S02]  /*0c60*/  DADD R102, R102, -R104 ;  /* 0x0000000066667229 */ /* 0x000fe40000000868 */
[----:B------:R-:W-:Y:S02]  /*0c70*/  DADD R94, R92, -R94 ;  /* 0x000000005c5e7229 */ /* 0x000fe4000000085e */
[----:B------:R-:W-:Y:S02]  /*0c80*/  DADD R104, R2, R114 ;  /* 0x0000000002687229 */ /* 0x000fe40000000072 */
[----:B------:R-:W-:Y:S02]  /*0c90*/  DADD R116, R58, R116 ;  /* 0x000000003a747229 */ /* 0x000fe40000000074 */
[----:B------:R-:W-:Y:S02]  /*0ca0*/  DADD R120, R118, -R120 ;  /* 0x0000000076787229 */ /* 0x000fe40000000878 */
[----:B------:R-:W-:-:S02]  /*0cb0*/  DMUL R114, R100, -0.25 ;  /* 0xbfd0000064727828 */ /* 0x000fc40000000000 */
[----:B------:R-:W-:Y:S02]  /*0cc0*/  DMUL R92, R102, 0.25 ;  /* 0x3fd00000665c7828 */ /* 0x000fe40000000000 */
[----:B------:R-:W-:Y:S02]  /*0cd0*/  DADD R104, R104, -R116 ;  /* 0x0000000068687229 */ /* 0x000fe40000000874 */
[----:B------:R-:W-:Y:S02]  /*0ce0*/  DMUL R118, R94, -0.25 ;  /* 0xbfd000005e767828 */ /* 0x000fe40000000000 */
[----:B------:R-:W-:Y:S02]  /*0cf0*/  DMUL R116, R90, -0.25 ;  /* 0xbfd000005a747828 */ /* 0x000fe40000000000 */
[----:B------:R-:W-:Y:S02]  /*0d00*/  DMUL R94, R120, 0.25 ;  /* 0x3fd00000785e7828 */ /* 0x000fe40000000000 */
[----:B------:R-:W-:-:S02]  /*0d10*/  DMUL R100, R114, R92 ;  /* 0x0000005c72647228 */ /* 0x000fc40000000000 */
[----:B------:R-:W-:-:S04]  /*0d20*/  DMUL R90, R104, 0.25 ;  /* 0x3fd00000685a7828 */ /* 0x000fc80000000000 */
[-C--:B------:R-:W-:Y:S02]  /*0d30*/  DMUL R102, R118, R94.reuse ;  /* 0x0000005e76667228 */ /* 0x080fe40000000000 */
[C---:B------:R-:W-:Y:S02]  /*0d40*/  DFMA R104, R116.reuse, R94, -R100 ;  /* 0x0000005e7468722b */ /* 0x040fe40000000864 */
[----:B------:R-:W-:-:S04]  /*0d50*/  DMUL R100, R116, R90 ;  /* 0x0000005a74647228 */ /* 0x000fc80000000000 */
[----:B------:R-:W-:Y:S02]  /*0d60*/  DFMA R102, R114, R90, -R102 ;  /* 0x0000005a7266722b */ /* 0x000fe40000000866 */
[----:B------:R-:W-:Y:S02]  /*0d70*/  DMUL R120, R104, R104 ;  /* 0x0000006868787228 */ /* 0x000fe40000000000 */
[----:B------:R-:W-:-:S06]  /*0d80*/  DFMA R100, R118, R92, -R100 ;  /* 0x0000005c7664722b */ /* 0x000fcc0000000864 */
[----:B------:R-:W-:-:S08]  /*0d90*/  DFMA R120, R102, R102, R120 ;  /* 0x000000666678722b */ /* 0x000fd00000000078 */
[----:B------:R-:W-:-:S08]  /*0da0*/  DFMA R120, R100, R100, R120 ;  /* 0x000000646478722b */ /* 0x000fd00000000078 */
[----:B------:R-:W-:-:S06]  /*0db0*/  DADD R122, R120, UR6 ;  /* 0x00000006787a7e29 */ /* 0x000fcc0008000000 */
[----:B------:R-:W0:Y:S04]  /*0dc0*/  MUFU.RSQ64H R127, R123 ;  /* 0x0000007b007f7308 */ /* 0x000e280000001c00 */
[----:B------:R-:W-:-:S05]  /*0dd0*/  VIADD R126, R123, 0xfcb00000 ;  /* 0xfcb000007b7e7836 */ /* 0x000fca0000000000 */
[----:B------:R-:W-:Y:S01]  /*0de0*/  ISETP.GE.U32.AND P0, PT, R126, 0x7ca00000, PT ;  /* 0x7ca000007e00780c */ /* 0x000fe20003f06070 */
[----:B0-----:R-:W-:-:S08]  /*0df0*/  DMUL R120, R126, R126 ;  /* 0x0000007e7e787228 */ /* 0x001fd00000000000 */
[----:B------:R-:W-:-:S08]  /*0e00*/  DFMA R120, R122, -R120, 1 ;  /* 0x3ff000007a78742b */ /* 0x000fd00000000878 */
        /* <DEDUP_REMOVED lines=9> */
[----:B------:R-:W-:Y:S01]  /*0ea0*/  MOV R120, R124 ;  /* 0x0000007c00787202 */ /* 0x000fe20000000f00 */
[----:B------:R-:W-:Y:S01]  /*0eb0*/  IMAD.MOV.U32 R121, RZ, RZ, R126 ;  /* 0x000000ffff797224 */ /* 0x000fe200078e007e */
[----:B------:R-:W-:Y:S01]  /*0ec0*/  MOV R125, R131 ;  /* 0x00000083007d7202 */ /* 0x000fe20000000f00 */
[----:B------:R-:W-:Y:S01]  /*0ed0*/  IMAD.MOV.U32 R124, RZ, RZ, R130 ;  /* 0x000000ffff7c7224 */ /* 0x000fe200078e0082 */
[----:B------:R-:W-:-:S07]  /*0ee0*/  MOV R126, 0xf00 ;  /* 0x00000f00007e7802 */ /* 0x000fce0000000f00 */
[----:B------:R-:W-:Y:S05]  /*0ef0*/  CALL.REL.NOINC `($__internal_17_$__cuda_sm20_dsqrt_rn_f64_mediumpath_v1) ;  /* 0x0000001800507944 */ /* 0x000fea0003c00000 */
.L_x_155:
[----:B------:R-:W-:Y:S05]  /*0f00*/  BSYNC.RECONVERGENT B0 ;  /* 0x0000000000007941 */ /* 0x000fea0003800200 */
.L_x_154:
[----:B------:R-:W0:Y:S01]  /*0f10*/  MUFU.RCP64H R123, R121 ;  /* 0x00000079007b7308 */ /* 0x000e220000001800 */
[----:B------:R-:W-:Y:S01]  /*0f20*/  MOV R122, 0x1 ;  /* 0x00000001007a7802 */ /* 0x000fe20000000f00 */
[----:B------:R-:W-:Y:S01]  /*0f30*/  DADD R54, R60, R54 ;  /* 0x000000003c367229 */ /* 0x000fe20000000036 */
[----:B------:R-:W-:Y:S01]  /*0f40*/  FSETP.GEU.AND P1, PT, |R89|, 6.5827683646048100446e-37, PT ;  /* 0x036000005900780b */ /* 0x000fe20003f2e200 */
[----:B------:R-:W-:Y:S01]  /*0f50*/  DADD R58, R58, R2 ;  /* 0x000000003a3a7229 */ /* 0x000fe20000000002 */
[----:B------:R-:W-:Y:S01]  /*0f60*/  BSSY.RECONVERGENT B0, `(.L_x_156) ;  /* 0x0000028000007945 */ /* 0x000fe20003800200 */
[----:B------:R-:W-:Y:S02]  /*0f70*/  DADD R74, R80, R74 ;  /* 0x00000000504a7229 */ /* 0x000fe4000000004a */
[----:B------:R-:W-:Y:S02]  /*0f80*/  DADD R76, R82, R76 ;  /* 0x00000000524c7229 */ /* 0x000fe4000000004c */
[----:B------:R-:W-:-:S02]  /*0f90*/  DADD R96, R96, R54 ;  /* 0x0000000060607229 */ /* 0x000fc40000000036 */
[----:B------:R-:W-:Y:S02]  /*0fa0*/  DADD R58, R98, R58 ;  /* 0x00000000623a7229 */ /* 0x000fe4000000003a */
[----:B------:R-:W-:Y:S02]  /*0fb0*/  DADD R68, R68, R74 ;  /* 0x0000000044447229 */ /* 0x000fe4000000004a */
[----:B------:R-:W-:Y:S02]  /*0fc0*/  DADD R72, R78, R72 ;  /* 0x000000004e487229 */ /* 0x000fe40000000048 */
[----:B0-----:R-:W-:Y:S02]  /*0fd0*/  DFMA R124, R122, -R120, 1 ;  /* 0x3ff000007a7c742b */ /* 0x001fe40000000878 */
[----:B------:R-:W-:Y:S02]  /*0fe0*/  DADD R56, R56, R84 ;  /* 0x0000000038387229 */ /* 0x000fe40000000054 */
[----:B------:R-:W-:-:S02]  /*0ff0*/  DADD R58, R110, R58 ;  /* 0x000000006e3a7229 */ /* 0x000fc4000000003a */
[----:B------:R-:W-:Y:S02]  /*1000*/  DADD R68, R62, R68 ;  /* 0x000000003e447229 */ /* 0x000fe40000000044 */
[----:B------:R-:W-:Y:S02]  /*1010*/  DFMA R124, R124, R124, R124 ;  /* 0x0000007c7c7c722b */ /* 0x000fe4000000007c */
[----:B------:R-:W-:Y:S02]  /*1020*/  DADD R70, R70, R76 ;  /* 0x0000000046467229 */ /* 0x000fe4000000004c */
[----:B------:R-:W-:Y:S02]  /*1030*/  DADD R56, R106, R56 ;  /* 0x000000006a387229 */ /* 0x000fe40000000038 */
[----:B------:R-:W-:Y:S02]  /*1040*/  DADD R66, R66, R72 ;  /* 0x0000000042427229 */ /* 0x000fe40000000048 */
[----:B------:R-:W-:-:S02]  /*1050*/  DFMA R124, R122, R124, R122 ;  /* 0x0000007c7a7c722b */ /* 0x000fc4000000007a */
[----:B------:R-:W-:Y:S02]  /*1060*/  DADD R96, R108, R96 ;  /* 0x000000006c607229 */ /* 0x000fe40000000060 */
[----:B------:R-:W-:Y:S02]  /*1070*/  DADD R70, R64, R70 ;  /* 0x0000000040467229 */ /* 0x000fe40000000046 */
[----:B------:R-:W-:Y:S02]  /*1080*/  DADD R56, R112, R56 ;  /* 0x0000000070387229 */ /* 0x000fe40000000038 */
[----:B------:R-:W-:Y:S02]  /*1090*/  DFMA R122, R124, -R120, 1 ;  /* 0x3ff000007c7a742b */ /* 0x000fe40000000878 */
[----:B------:R-:W-:Y:S02]  /*10a0*/  DADD R66, R50, R66 ;  /* 0x0000000032427229 */ /* 0x000fe40000000042 */
[----:B------:R-:W-:-:S04]  /*10b0*/  DADD R50, R96, -R70 ;  /* 0x0000000060327229 */ /* 0x000fc80000000846 */
[----:B------:R-:W-:Y:S02]  /*10c0*/  DFMA R122, R124, R122, R124 ;  /* 0x0000007a7c7a722b */ /* 0x000fe4000000007c */
[----:B------:R-:W-:Y:S02]  /*10d0*/  DADD R56, R56, -R66 ;  /* 0x0000000038387229 */ /* 0x000fe40000000842 */
[----:B------:R-:W-:-:S04]  /*10e0*/  DMUL R50, R50, 0.25 ;  /* 0x3fd0000032327828 */ /* 0x000fc80000000000 */
[----:B------:R-:W-:Y:S02]  /*10f0*/  DMUL R2, R88, R122 ;  /* 0x0000007a58027228 */ /* 0x000fe40000000000 */
[----:B------:R-:W-:-:S06]  /*1100*/  DMUL R56, R56, 0.25 ;  /* 0x3fd0000038387828 */ /* 0x000fcc0000000000 */
[----:B------:R-:W-:-:S08]  /*1110*/  DFMA R54, R2, -R120, R88 ;  /* 0x800000780236722b */ /* 0x000fd00000000058 */
[----:B------:R-:W-:Y:S02]  /*1120*/  DFMA R2, R122, R54, R2 ;  /* 0x000000367a02722b */ /* 0x000fe40000000002 */
[----:B------:R-:W-:-:S08]  /*1130*/  DADD R54, R58, -R68 ;  /* 0x000000003a367229 */ /* 0x000fd00000000844 */
[----:B------:R-:W-:Y:S01]  /*1140*/  FFMA R58, RZ, R121, R3 ;  /* 0x00000079ff3a7223 */ /* 0x000fe20000000003 */
[----:B------:R-:W-:-:S04]  /*1150*/  DMUL R54, R54, 0.25 ;  /* 0x3fd0000036367828 */ /* 0x000fc80000000000 */
[----:B------:R-:W-:-:S13]  /*1160*/  FSETP.GT.AND P0, PT, |R58|, 1.469367938527859385e-39, PT ;  /* 0x001000003a00780b */ /* 0x000fda0003f04200 */
[----:B------:R-:W-:Y:S05]  /*1170*/  @P0 BRA P1, `(.L_x_157) ;  /* 0x0000000000180947 */ /* 0x000fea0000800000 */
[----:B------:R-:W-:Y:S01]  /*1180*/  IMAD.MOV.U32 R2, RZ, RZ, R120 ;  /* 0x000000ffff027224 */ /* 0x000fe200078e0078 */
[----:B------:R-:W-:Y:S01]  /*1190*/  MOV R3, R121 ;  /* 0x0000007900037202 */ /* 0x000fe20000000f00 */
[----:B------:R-:W-:Y:S01]  /*11a0*/  IMAD.MOV.U32 R76, RZ, RZ, R88 ;  /* 0x000000ffff4c7224 */ /* 0x000fe200078e0058 */
[----:B------:R-:W-:Y:S02]  /*11b0*/  MOV R77, R89 ;  /* 0x00000059004d7202 */ /* 0x000fe40000000f00 */
[----:B------:R-:W-:-:S07]  /*11c0*/  MOV R64, 0x11e0 ;  /* 0x000011e000407802 */ /* 0x000fce0000000f00 */
[----:B------:R-:W-:Y:S05]  /*11d0*/  CALL.REL.NOINC `($__internal_16_$__cuda_sm20_div_rn_f64_full) ;  /* 0x0000001000247944 */ /* 0x000fea0003c00000 */
.L_x_157:
[----:B------:R-:W-:Y:S05]  /*11e0*/  BSYNC.RECONVERGENT B0 ;  /* 0x0000000000007941 */ /* 0x000fea0003800200 */
.L_x_156:
[----:B------:R-:W-:Y:S01]  /*11f0*/  DMUL R60, R116, R56 ;  /* 0x00000038743c7228 */ /* 0x000fe20000000000 */
[----:B------:R-:W-:Y:S01]  /*1200*/  UMOV UR6, 0x932d2e72 ;  /* 0x932d2e7200067882 */ /* 0x000fe20000000000 */
[----:B------:R-:W-:Y:S01]  /*1210*/  DMUL R58, R114, R54 ;  /* 0x00000036723a7228 */ /* 0x000fe20000000000 */
[----:B------:R-:W-:Y:S01]  /*1220*/  UMOV UR7, 0x38754484 ;  /* 0x3875448400077882 */ /* 0x000fe20000000000 */
[----:B------:R-:W-:Y:S01]  /*1230*/  DADD R74, R4, R38 ;  /* 0x00000000044a7229 */ /* 0x000fe20000000026 */
[----:B------:R-:W0:Y:S01]  /*1240*/  LDC.64 R78, c[0x0][0x3d0] ;  /* 0x0000f400ff4e7b82 */ /* 0x000e220000000a00 */
[----:B------:R-:W-:Y:S01]  /*1250*/  DMUL R104, R104, R86 ;  /* 0x0000005668687228 */ /* 0x000fe20000000000 */
[----:B------:R-:W-:Y:S01]  /*1260*/  BSSY.RECONVERGENT B0, `(.L_x_158) ;  /* 0x0000040000007945 */ /* 0x000fe20003800200 */
[-C--:B------:R-:W-:Y:S02]  /*1270*/  DFMA R114, R114, R50.reuse, -R60 ;  /* 0x000000327272722b */ /* 0x080fe4000000083c */
[----:B------:R-:W-:-:S02]  /*1280*/  DMUL R60, R118, R50 ;  /* 0x00000032763c7228 */ /* 0x000fc40000000000 */
[----:B------:R-:W-:Y:S01]  /*1290*/  DFMA R118, R118, R56, -R58 ;  /* 0x000000387676722b */ /* 0x000fe2000000083a */
[----:B------:R-:W1:Y:S01]  /*12a0*/  LDC.64 R80, c[0x0][0x3d8] ;  /* 0x0000f600ff507b82 */ /* 0x000e620000000a00 */
[----:B------:R-:W-:Y:S02]  /*12b0*/  DADD R74, R44, R74 ;  /* 0x000000002c4a7229 */ /* 0x000fe4000000004a */
[----:B------:R-:W-:Y:S02]  /*12c0*/  DMUL R58, R114, R114 ;  /* 0x00000072723a7228 */ /* 0x000fe40000000000 */
[----:B------:R-:W-:Y:S02]  /*12d0*/  DFMA R116, R116, R54, -R60 ;  /* 0x000000367474722b */ /* 0x000fe4000000083c */
[----:B------:R-:W-:Y:S02]  /*12e0*/  DADD R60, R6, R36 ;  /* 0x00000000063c7229 */ /* 0x000fe40000000024 */
[----:B------:R-:W-:-:S02]  /*12f0*/  DADD R74, R52, R74 ;  /* 0x00000000344a7229 */ /* 0x000fc4000000004a */
[----:B------:R-:W-:Y:S02]  /*1300*/  DFMA R62, R118, R118, R58 ;  /* 0x00000076763e722b */ /* 0x000fe4000000003a */
[----:B------:R-:W-:Y:S02]  /*1310*/  DADD R58, R30, R24 ;  /* 0x000000001e3a7229 */ /* 0x000fe40000000018 */
[----:B------:R-:W-:Y:S02]  /*1320*/  DADD R64, R42, R60 ;  /* 0x000000002a407229 */ /* 0x000fe4000000003c */
[----:B------:R-:W-:Y:S02]  /*1330*/  DADD R60, R32, R26 ;  /* 0x00000000203c7229 */ /* 0x000fe4000000001a */
[----:B------:R-:W-:Y:S02]  /*1340*/  DFMA R122, R116, R116, R62 ;  /* 0x00000074747a722b */ /* 0x000fe4000000003e */
[----:B------:R-:W-:-:S02]  /*1350*/  DADD R66, R18, R58 ;  /* 0x0000000012427229 */ /* 0x000fc4000000003a */
[----:B------:R-:W-:Y:S02]  /*1360*/  DADD R62, R8, R34 ;  /* 0x00000000083e7229 */ /* 0x000fe40000000022 */
[----:B------:R-:W-:Y:S02]  /*1370*/  DADD R70, R48, R64 ;  /* 0x0000000030467229 */ /* 0x000fe40000000040 */
[----:B------:R-:W-:Y:S02]  /*1380*/  DADD R122, R122, UR6 ;  /* 0x000000067a7a7e29 */ /* 0x000fe40008000000 */
[----:B------:R-:W-:Y:S02]  /*1390*/  DADD R72, R12, R66 ;  /* 0x000000000c487229 */ /* 0x000fe40000000042 */
[----:B------:R-:W-:Y:S02]  /*13a0*/  DADD R66, R40, R62 ;  /* 0x0000000028427229 */ /* 0x000fe4000000003e */
[----:B------:R-:W2:Y:S01]  /*13b0*/  MUFU.RSQ64H R65, R123 ;  /* 0x0000007b00417308 */ /* 0x000ea20000001c00 */
[----:B------:R-:W-:-:S02]  /*13c0*/  DADD R68, R20, R60 ;  /* 0x0000000014447229 */ /* 0x000fc4000000003c */
[----:B------:R-:W-:Y:S01]  /*13d0*/  DADD R62, R28, R22 ;  /* 0x000000001c3e7229 */ /* 0x000fe20000000016 */
[----:B------:R-:W-:Y:S01]  /*13e0*/  VIADD R64, R123, 0xfcb00000 ;  /* 0xfcb000007b407836 */ /* 0x000fe20000000000 */
[----:B------:R-:W-:Y:S02]  /*13f0*/  DADD R70, R70, -R72 ;  /* 0x0000000046467229 */ /* 0x000fe40000000848 */
[----:B------:R-:W-:Y:S02]  /*1400*/  DADD R66, R46, R66 ;  /* 0x000000002e427229 */ /* 0x000fe40000000042 */
[----:B------:R-:W-:Y:S01]  /*1410*/  DADD R68, R14, R68 ;  /* 0x000000000e447229 */ /* 0x000fe20000000044 */
[----:B------:R-:W-:Y:S01]  /*1420*/  ISETP.GE.U32.AND P0, PT, R64, 0x7ca00000, PT ;  /* 0x7ca000004000780c */ /* 0x000fe20003f06070 */
[----:B------:R-:W-:Y:S02]  /*1430*/  DADD R72, R16, R62 ;  /* 0x0000000010487229 */ /* 0x000fe4000000003e */
[----:B------:R-:W-:-:S02]  /*1440*/  DMUL R70, R70, 0.25 ;  /* 0x3fd0000046467828 */ /* 0x000fc40000000000 */
[----:B------:R-:W-:Y:S02]  /*1450*/  DMUL R102, R102, R86 ;  /* 0x0000005666667228 */ /* 0x000fe40000000000 */
[----:B--2---:R-:W-:Y:S02]  /*1460*/  DMUL R76, R64, R64 ;  /* 0x00000040404c7228 */ /* 0x004fe40000000000 */
[----:B------:R-:W-:Y:S02]  /*1470*/  DADD R66, R66, -R68 ;  /* 0x0000000042427229 */ /* 0x000fe40000000844 */
[----:B------:R-:W-:Y:S01]  /*1480*/  DADD R72, R10, R72 ;  /* 0x000000000a487229 */ /* 0x000fe20000000048 */
[----:B------:R-:W-:Y:S01]  /*1490*/  MOV R68, 0x0 ;  /* 0x0000000000447802 */ /* 0x000fe20000000f00 */
[----:B------:R-:W-:Y:S01]  /*14a0*/  DMUL R70, R104, R70 ;  /* 0x0000004668467228 */ /* 0x000fe20000000000 */
[----:B------:R-:W-:Y:S01]  /*14b0*/  IMAD.MOV.U32 R69, RZ, RZ, 0x3fd80000 ;  /* 0x3fd80000ff457424 */ /* 0x000fe200078e00ff */
[----:B------:R-:W-:-:S02]  /*14c0*/  DFMA R76, R122, -R76, 1 ;  /* 0x3ff000007a4c742b */ /* 0x000fc4000000084c */
[----:B------:R-:W-:Y:S02]  /*14d0*/  DMUL R66, R66, 0.25 ;  /* 0x3fd0000042427828 */ /* 0x000fe40000000000 */
[----:B------:R-:W-:Y:S02]  /*14e0*/  DADD R72, R74, -R72 ;  /* 0x000000004a487229 */ /* 0x000fe40000000848 */
[----:B------:R-:W-:Y:S02]  /*14f0*/  DMUL R100, R100, R86 ;  /* 0x0000005664647228 */ /* 0x000fe40000000000 */
[----:B------:R-:W-:Y:S02]  /*1500*/  DFMA R68, R76, R68, 0.5 ;  /* 0x3fe000004c44742b */ /* 0x000fe40000000044 */
[----:B------:R-:W-:Y:S02]  /*1510*/  DFMA R66, R102, R66, R70 ;  /* 0x000000426642722b */ /* 0x000fe40000000046 */
[----:B------:R-:W-:-:S02]  /*1520*/  DMUL R72, R72, 0.25 ;  /* 0x3fd0000048487828 */ /* 0x000fc40000000000 */
[----:B------:R-:W-:-:S06]  /*1530*/  DMUL R76, R64, R76 ;  /* 0x0000004c404c7228 */ /* 0x000fcc0000000000 */
[----:B------:R-:W-:Y:S02]  /*1540*/  DFMA R72, R100, R72, R66 ;  /* 0x000000486448722b */ /* 0x000fe40000000042 */
[----:B------:R-:W-:Y:S01]  /*1550*/  DFMA R120, R68, R76, R64 ;  /* 0x0000004c4478722b */ /* 0x000fe20000000040 */
[----:B0-----:R-:W-:-:S04]  /*1560*/  IMAD.WIDE R66, R0, 0x8, R78 ;  /* 0x0000000800427825 */ /* 0x001fc800078e024e */
[----:B-1----:R-:W-:Y:S01]  /*1570*/  IMAD.WIDE R68, R0, 0x8, R80 ;  /* 0x0000000800447825 */ /* 0x002fe200078e0250 */
[----:B------:R0:W-:Y:S02]  /*1580*/  STG.E.64 desc[UR4][R66.64], R2 ;  /* 0x0000000242007986 */ /* 0x0001e4000c101b04 */
[----:B------:R-:W-:Y:S02]  /*1590*/  DMUL R128, R122, R120 ;  /* 0x000000787a807228 */ /* 0x000fe40000000000 */
[----:B------:R0:W-:Y:S01]  /*15a0*/  STG.E.64 desc[UR4][R68.64], R72 ;  /* 0x0000004844007986 */ /* 0x0001e2000c101b04 */
[----:B------:R-:W-:Y:S01]  /*15b0*/  IADD3 R75, PT, PT, R121, -0x100000, RZ ;  /* 0xfff00000794b7810 */ /* 0x000fe20007ffe0ff */
[----:B------:R-:W-:-:S04]  /*15c0*/  IMAD.MOV.U32 R74, RZ, RZ, R120 ;  /* 0x000000ffff4a7224 */ /* 0x000fc800078e0078 */
[----:B------:R-:W-:-:S08]  /*15d0*/  DFMA R124, R128, -R128, R122 ;  /* 0x80000080807c722b */ /* 0x000fd0000000007a */
[----:B------:R-:W-:Y:S01]  /*15e0*/  DFMA R70, R124, R74, R128 ;  /* 0x0000004a7c46722b */ /* 0x000fe20000000080 */
[----:B0-----:R-:W-:Y:S10]  /*15f0*/  @!P0 BRA `(.L_x_159) ;  /* 0x0000000000188947 */ /* 0x001ff40003800000 */
[----:B------:R-:W-:Y:S01]  /*1600*/  MOV R121, R64 ;  /* 0x0000004000797202 */ /* 0x000fe20000000f00 */
[----:B------:R-:W-:Y:S01]  /*1610*/  IMAD.MOV.U32 R133, RZ, RZ, R75 ;  /* 0x000000ffff857224 */ /* 0x000fe200078e004b */
[----:B------:R-:W-:-:S07]  /*1620*/  MOV R126, 0x1640 ;  /* 0x00001640007e7802 */ /* 0x000fce0000000f00 */
[----:B------:R-:W-:Y:S05]  /*1630*/  CALL.REL.NOINC `($__internal_17_$__cuda_sm20_dsqrt_rn_f64_mediumpath_v1) ;  /* 0x0000001000807944 */ /* 0x000fea0003c00000 */
[----:B------:R-:W-:Y:S01]  /*1640*/  MOV R70, R120 ;  /* 0x0000007800467202 */ /* 0x000fe20000000f00 */
[----:B------:R-:W-:-:S07]  /*1650*/  IMAD.MOV.U32 R71, RZ, RZ, R121 ;  /* 0x000000ffff477224 */ /* 0x000fce00078e0079 */
.L_x_159:
[----:B------:R-:W-:Y:S05]  /*1660*/  BSYNC.RECONVERGENT B0 ;  /* 0x0000000000007941 */ /* 0x000fea0003800200 */
.L_x_158:
[----:B------:R-:W0:Y:S01]  /*1670*/  MUFU.RCP64H R3, R71 ;  /* 0x0000004700037308 */ /* 0x000e220000001800 */
[----:B------:R-:W-:Y:S01]  /*1680*/  HFMA2 R2, -RZ, RZ, 0, 5.9604644775390625e-08 ;  /* 0x00000001ff027431 */ /* 0x000fe200000001ff */
        /* <DEDUP_REMOVED lines=19> */
.L_x_161:
[----:B------:R-:W-:Y:S05]  /*17c0*/  BSYNC.RECONVERGENT B0 ;  /* 0x0000000000007941 */ /* 0x000fea0003800200 */
.L_x_160:
[----:B------:R-:W-:Y:S01]  /*17d0*/  DMUL R66, R94, R50 ;  /* 0x000000325e427228 */ /* 0x000fe20000000000 */
[----:B------:R-:W-:Y:S01]  /*17e0*/  UMOV UR6, 0x932d2e72 ;  /* 0x932d2e7200067882 */ /* 0x000fe20000000000 */
[-C--:B------:R-:W-:Y:S01]  /*17f0*/  DMUL R64, R90, R56.reuse ;  /* 0x000000385a407228 */ /* 0x080fe20000000000 */
[----:B------:R-:W-:Y:S01]  /*1800*/  UMOV UR7, 0x38754484 ;  /* 0x3875448400077882 */ /* 0x000fe20000000000 */
[----:B------:R-:W-:Y:S01]  /*1810*/  DADD R24, R24, R18 ;  /* 0x0000000018187229 */ /* 0x000fe20000000012 */
[----:B------:R-:W-:Y:S01]  /*1820*/  MOV R68, 0x0 ;  /* 0x0000000000447802 */ /* 0x000fe20000000f00 */
[----:B------:R-:W-:Y:S01]  /*1830*/  DADD R30, R30, R12 ;  /* 0x000000001e1e7229 */ /* 0x000fe2000000000c */
[----:B------:R-:W-:Y:S01]  /*1840*/  IMAD.MOV.U32 R69, RZ, RZ, 0x3fd80000 ;  /* 0x3fd80000ff457424 */ /* 0x000fe200078e00ff */
[C---:B------:R-:W-:Y:S01]  /*1850*/  DFMA R56, R92.reuse, R56, -R66 ;  /* 0x000000385c38722b */ /* 0x040fe20000000842 */
[----:B------:R-:W-:Y:S01]  /*1860*/  BSSY.RECONVERGENT B0, `(.L_x_162) ;  /* 0x000003e000007945 */ /* 0x000fe20003800200 */
[-C--:B------:R-:W-:Y:S01]  /*1870*/  DMUL R92, R92, R54.reuse ;  /* 0x000000365c5c7228 */ /* 0x080fe20000000000 */
[----:B------:R-:W0:Y:S01]  /*1880*/  LDC.64 R66, c[0x0][0x3e8] ;  /* 0x0000fa00ff427b82 */ /* 0x000e220000000a00 */
[----:B------:R-:W-:-:S02]  /*1890*/  DFMA R54, R94, R54, -R64 ;  /* 0x000000365e36722b */ /* 0x000fc40000000840 */
[----:B------:R-:W-:Y:S02]  /*18a0*/  DADD R32, R32, R14 ;  /* 0x0000000020207229 */ /* 0x000fe4000000000e */
[----:B------:R-:W-:Y:S02]  /*18b0*/  DMUL R64, R56, R56 ;  /* 0x0000003838407228 */ /* 0x000fe40000000000 */
[----:B------:R-:W-:Y:S02]  /*18c0*/  DFMA R50, R90, R50, -R92 ;  /* 0x000000325a32722b */ /* 0x000fe4000000085c */
[----:B------:R-:W-:Y:S02]  /*18d0*/  DADD R24, R42, R24 ;  /* 0x000000002a187229 */ /* 0x000fe40000000018 */
[----:B------:R-:W-:Y:S02]  /*18e0*/  DADD R30, R48, R30 ;  /* 0x00000000301e7229 */ /* 0x000fe4000000001e */
[----:B------:R-:W-:-:S02]  /*18f0*/  DFMA R64, R54, R54, R64 ;  /* 0x000000363640722b */ /* 0x000fc40000000040 */
[----:B------:R-:W-:Y:S02]  /*1900*/  DADD R26, R26, R20 ;  /* 0x000000001a1a7229 */ /* 0x000fe40000000014 */
[----:B------:R-:W-:Y:S02]  /*1910*/  DADD R32, R46, R32 ;  /* 0x000000002e207229 */ /* 0x000fe40000000020 */
[----:B------:R-:W-:Y:S02]  /*1920*/  DADD R24, R36, R24 ;  /* 0x0000000024187229 */ /* 0x000fe40000000018 */
[----:B------:R-:W-:Y:S02]  /*1930*/  DFMA R64, R50, R50, R64 ;  /* 0x000000323240722b */ /* 0x000fe40000000040 */
[----:B------:R-:W-:Y:S02]  /*1940*/  DADD R30, R6, R30 ;  /* 0x00000000061e7229 */ /* 0x000fe4000000001e */
[----:B------:R-:W-:-:S02]  /*1950*/  DADD R22, R22, R16 ;  /* 0x0000000016167229 */ /* 0x000fc40000000010 */
[----:B------:R-:W-:Y:S02]  /*1960*/  DADD R26, R40, R26 ;  /* 0x00000000281a7229 */ /* 0x000fe4000000001a */
[----:B------:R-:W-:Y:S02]  /*1970*/  DADD R122, R64, UR6 ;  /* 0x00000006407a7e29 */ /* 0x000fe40008000000 */
[----:B------:R-:W-:Y:S02]  /*1980*/  DADD R28, R28, R10 ;  /* 0x000000001c1c7229 */ /* 0x000fe4000000000a */
[----:B------:R-:W-:Y:S02]  /*1990*/  DADD R32, R8, R32 ;  /* 0x0000000008207229 */ /* 0x000fe40000000020 */
[----:B------:R-:W1:Y:S01]  /*19a0*/  MUFU.RSQ64H R65, R123 ;  /* 0x0000007b00417308 */ /* 0x000e620000001c00 */
[----:B------:R-:W-:Y:S02]  /*19b0*/  DADD R24, R24, -R30 ;  /* 0x0000000018187229 */ /* 0x000fe4000000081e */
[----:B------:R-:W-:Y:S01]  /*19c0*/  DADD R22, R44, R22 ;  /* 0x000000002c167229 */ /* 0x000fe20000000016 */
[----:B------:R-:W-:Y:S01]  /*19d0*/  VIADD R64, R123, 0xfcb00000 ;  /* 0xfcb000007b407836 */ /* 0x000fe20000000000 */
[----:B------:R-:W-:-:S02]  /*19e0*/  DADD R26, R34, R26 ;  /* 0x00000000221a7229 */ /* 0x000fc4000000001a */
[----:B------:R-:W-:Y:S02]  /*19f0*/  DADD R28, R52, R28 ;  /* 0x00000000341c7229 */ /* 0x000fe4000000001c */
[----:B------:R-:W-:Y:S01]  /*1a00*/  DMUL R114, R114, R86 ;  /* 0x0000005672727228 */ /* 0x000fe20000000000 */
[----:B------:R-:W-:Y:S01]  /*1a10*/  ISETP.GE.U32.AND P0, PT, R64, 0x7ca00000, PT ;  /* 0x7ca000004000780c */ /* 0x000fe20003f06070 */
[----:B------:R-:W-:Y:S02]  /*1a20*/  DMUL R24, R24, 0.25 ;  /* 0x3fd0000018187828 */ /* 0x000fe40000000000 */
[----:B------:R-:W-:Y:S02]  /*1a30*/  DADD R26, R26, -R32 ;  /* 0x000000001a1a7229 */ /* 0x000fe40000000820 */
[----:B------:R-:W-:Y:S01]  /*1a40*/  DADD R22, R38, R22 ;  /* 0x0000000026167229 */ /* 0x000fe20000000016 */
[----:B------:R-:W2:Y:S01]  /*1a50*/  LDC.64 R32, c[0x0][0x3e0] ;  /* 0x0000f800ff207b82 */ /* 0x000ea20000000a00 */
[----:B-1----:R-:W-:-:S02]  /*1a60*/  DMUL R30, R64, R64 ;  /* 0x00000040401e7228 */ /* 0x002fc40000000000 */
[----:B------:R-:W-:Y:S02]  /*1a70*/  DADD R28, R4, R28 ;  /* 0x00000000041c7229 */ /* 0x000fe4000000001c */
[----:B------:R-:W-:Y:S02]  /*1a80*/  DMUL R24, R114, R24 ;  /* 0x0000001872187228 */ /* 0x000fe40000000000 */
[----:B------:R-:W-:Y:S02]  /*1a90*/  DMUL R118, R118, R86 ;  /* 0x0000005676767228 */ /* 0x000fe40000000000 */
[----:B------:R-:W-:Y:S02]  /*1aa0*/  DFMA R30, R122, -R30, 1 ;  /* 0x3ff000007a1e742b */ /* 0x000fe4000000081e */
[----:B------:R-:W-:Y:S02]  /*1ab0*/  DMUL R26, R26, 0.25 ;  /* 0x3fd000001a1a7828 */ /* 0x000fe40000000000 */
[----:B------:R-:W-:-:S02]  /*1ac0*/  DADD R22, R22, -R28 ;  /* 0x0000000016167229 */ /* 0x000fc4000000081c */
[----:B------:R-:W-:Y:S02]  /*1ad0*/  DMUL R116, R116, R86 ;  /* 0x0000005674747228 */ /* 0x000fe40000000000 */
[----:B------:R-:W-:Y:S02]  /*1ae0*/  DFMA R28, R30, R68, 0.5 ;  /* 0x3fe000001e1c742b */ /* 0x000fe40000000044 */
[----:B------:R-:W-:Y:S02]  /*1af0*/  DFMA R24, R118, R26, R24 ;  /* 0x0000001a7618722b */ /* 0x000fe40000000018 */
[----:B------:R-:W-:Y:S01]  /*1b00*/  DMUL R22, R22, 0.25 ;  /* 0x3fd0000016167828 */ /* 0x000fe20000000000 */
[----:B0-----:R-:W-:Y:S01]  /*1b10*/  IMAD.WIDE R26, R0, 0x8, R66 ;  /* 0x00000008001a7825 */ /* 0x001fe200078e0242 */
[----:B------:R-:W-:-:S06]  /*1b20*/  DMUL R30, R64, R30 ;  /* 0x0000001e401e7228 */ /* 0x000fcc0000000000 */
[----:B------:R-:W-:Y:S02]  /*1b30*/  DFMA R24, R116, R22, R24 ;  /* 0x000000167418722b */ /* 0x000fe40000000018 */
[----:B------:R-:W-:Y:S01]  /*1b40*/  DFMA R120, R28, R30, R64 ;  /* 0x0000001e1c78722b */ /* 0x000fe20000000040 */
[----:B--2---:R-:W-:-:S05]  /*1b50*/  IMAD.WIDE R22, R0, 0x8, R32 ;  /* 0x0000000800167825 */ /* 0x004fca00078e0220 */
        /* <DEDUP_REMOVED lines=14> */
.L_x_163:
[----:B------:R-:W-:Y:S05]  /*1c40*/  BSYNC.RECONVERGENT B0 ;  /* 0x0000000000007941 */ /* 0x000fea0003800200 */
.L_x_162:
        /* <DEDUP_REMOVED lines=21> */
.L_x_165:
[----:B------:R-:W-:Y:S05]  /*1da0*/  BSYNC.RECONVERGENT B0 ;  /* 0x0000000000007941 */ /* 0x000fea0003800200 */
.L_x_164:
[----:B------:R-:W-:Y:S02]  /*1db0*/  DADD R12, R18, R12 ;  /* 0x00000000120c7229 */ /* 0x000fe4000000000c */
[----:B------:R-:W-:Y:S02]  /*1dc0*/  DADD R36, R36, R58 ;  /* 0x0000000024247229 */ /* 0x000fe4000000003a */
[----:B------:R-:W-:Y:S02]  /*1dd0*/  DADD R14, R20, R14 ;  /* 0x00000000140e7229 */ /* 0x000fe4000000000e */
[----:B------:R-:W-:Y:S02]  /*1de0*/  DADD R34, R34, R60 ;  /* 0x0000000022227229 */ /* 0x000fe4000000003c */
[----:B------:R-:W-:Y:S02]  /*1df0*/  DADD R12, R42, R12 ;  /* 0x000000002a0c7229 */ /* 0x000fe4000000000c */
[----:B------:R-:W-:-:S02]  /*1e00*/  DADD R36, R6, R36 ;  /* 0x0000000006247229 */ /* 0x000fc40000000024 */
[----:B------:R-:W-:Y:S01]  /*1e10*/  DADD R14, R40, R14 ;  /* 0x00000000280e7229 */ /* 0x000fe2000000000e */
[----:B------:R-:W0:Y:S01]  /*1e20*/  LDC.64 R6, c[0x0][0x3f8] ;  /* 0x0000fe00ff067b82 */ /* 0x000e220000000a00 */
[----:B------:R-:W-:Y:S02]  /*1e30*/  DADD R10, R16, R10 ;  /* 0x00000000100a7229 */ /* 0x000fe4000000000a */
[----:B------:R-:W-:Y:S02]  /*1e40*/  DADD R12, R48, R12 ;  /* 0x00000000300c7229 */ /* 0x000fe4000000000c */
[----:B------:R-:W-:Y:S02]  /*1e50*/  DADD R38, R38, R62 ;  /* 0x0000000026267229 */ /* 0x000fe4000000003e */
[----:B------:R-:W-:Y:S02]  /*1e60*/  DADD R34, R8, R34 ;  /* 0x0000000008227229 */ /* 0x000fe40000000022 */
[----:B------:R-:W-:-:S02]  /*1e70*/  DADD R14, R46, R14 ;  /* 0x000000002e0e7229 */ /* 0x000fc4000000000e */
[----:B------:R-:W-:Y:S02]  /*1e80*/  DADD R12, R36, -R12 ;  /* 0x00000000240c7229 */ /* 0x000fe4000000080c */
[----:B------:R-:W-:Y:S02]  /*1e90*/  DADD R10, R44, R10 ;  /* 0x000000002c0a7229 */ /* 0x000fe4000000000a */
[----:B------:R-:W-:Y:S02]  /*1ea0*/  DADD R38, R4, R38 ;  /* 0x0000000004267229 */ /* 0x000fe40000000026 */
[----:B------:R-:W-:Y:S01]  /*1eb0*/  DMUL R56, R56, R86 ;  /* 0x0000005638387228 */ /* 0x000fe20000000000 */
[----:B------:R-:W1:Y:S01]  /*1ec0*/  LDC.64 R4, c[0x0][0x3f0] ;  /* 0x0000fc00ff047b82 */ /* 0x000e620000000a00 */
[----:B------:R-:W-:Y:S02]  /*1ed0*/  DMUL R12, R12, -0.25 ;  /* 0xbfd000000c0c7828 */ /* 0x000fe40000000000 */
[----:B------:R-:W-:-:S02]  /*1ee0*/  DADD R14, R34, -R14 ;  /* 0x00000000220e7229 */ /* 0x000fc4000000080e */
[----:B------:R-:W-:Y:S01]  /*1ef0*/  DADD R10, R52, R10 ;  /* 0x00000000340a7229 */ /* 0x000fe2000000000a */
[----:B0-----:R-:W-:Y:S01]  /*1f00*/  IMAD.WIDE R6, R0, 0x8, R6 ;  /* 0x0000000800067825 */ /* 0x001fe200078e0206 */
[----:B------:R-:W-:Y:S02]  /*1f10*/  DMUL R54, R54, R86 ;  /* 0x0000005636367228 */ /* 0x000fe40000000000 */
[----:B------:R-:W-:Y:S02]  /*1f20*/  DMUL R12, R56, R12 ;  /* 0x0000000c380c7228 */ /* 0x000fe40000000000 */
[----:B------:R-:W-:Y:S02]  /*1f30*/  DMUL R14, R14, -0.25 ;  /* 0xbfd000000e0e7828 */ /* 0x000fe40000000000 */
[----:B------:R-:W-:Y:S02]  /*1f40*/  DADD R10, R38, -R10 ;  /* 0x00000000260a7229 */ /* 0x000fe4000000080a */
[----:B------:R-:W-:-:S04]  /*1f50*/  DMUL R50, R50, R86 ;  /* 0x0000005632327228 */ /* 0x000fc80000000000 */
[----:B------:R-:W-:Y:S02]  /*1f60*/  DFMA R12, R54, R14, R12 ;  /* 0x0000000e360c722b */ /* 0x000fe4000000000c */
[----:B------:R-:W-:Y:S01]  /*1f70*/  DMUL R10, R10, -0.25 ;  /* 0xbfd000000a0a7828 */ /* 0x000fe20000000000 */
[----:B-1----:R-:W-:-:S07]  /*1f80*/  IMAD.WIDE R4, R0, 0x8, R4 ;  /* 0x0000000800047825 */ /* 0x002fce00078e0204 */
[----:B------:R-:W-:Y:S01]  /*1f90*/  DFMA R10, R50, R10, R12 ;  /* 0x0000000a320a722b */ /* 0x000fe2000000000c */
[----:B------:R-:W-:Y:S06]  /*1fa0*/  STG.E.64 desc[UR4][R4.64], R2 ;  /* 0x0000000204007986 */ /* 0x000fec000c101b04 */
[----:B------:R-:W-:Y:S01]  /*1fb0*/  STG.E.64 desc[UR4][R6.64], R10 ;  /* 0x0000000a06007986 */ /* 0x000fe2000c101b04 */
[----:B------:R-:W-:Y:S05]  /*1fc0*/  EXIT ;  /* 0x000000000000794d */ /* 0x000fea0003800000 */
        .weak           $__internal_15_$__cuda_sm20_dblrcp_rn_slowpath_v3
        .type           $__internal_15_$__cuda_sm20_dblrcp_rn_slowpath_v3,@function
        .size           $__internal_15_$__cuda_sm20_dblrcp_rn_slowpath_v3,($__internal_16_$__cuda_sm20_div_rn_f64_full - $__internal_15_$__cuda_sm20_dblrcp_rn_slowpath_v3)
$__internal_15_$__cuda_sm20_dblrcp_rn_slowpath_v3:
        /* <DEDUP_REMOVED lines=26> */
.L_x_169:
[----:B------:R-:W-:Y:S01]  /*2170*/  DMUL R86, R86, 8.11296384146066816958e+31 ;  /* 0x4690000056567828 */ /* 0x000fe20000000000 */
[----:B------:R-:W-:-:S05]  /*2180*/  IMAD.MOV.U32 R90, RZ, RZ, R92 ;  /* 0x000000ffff5a7224 */ /* 0x000fca00078e005c */
        /* <DEDUP_REMOVED lines=8> */
.L_x_167:
[----:B------:R-:W-:Y:S02]  /*2210*/  LOP3.LUT R91, R87, 0x80000, RZ, 0xfc, !PT ;  /* 0x00080000575b7812 */ /* 0x000fe400078efcff */
[----:B------:R-:W-:-:S07]  /*2220*/  MOV R90, R86 ;  /* 0x00000056005a7202 */ /* 0x000fce0000000f00 */
.L_x_168:
[----:B------:R-:W-:Y:S05]  /*2230*/  BSYNC.RECONVERGENT B1 ;  /* 0x0000000000017941 */ /* 0x000fea0003800200 */
.L_x_166:
[----:B------:R-:W-:Y:S01]  /*2240*/  IMAD.MOV.U32 R86, RZ, RZ, R102 ;  /* 0x000000ffff567224 */ /* 0x000fe200078e0066 */
[----:B------:R-:W-:-:S04]  /*2250*/  MOV R87, 0x0 ;  /* 0x0000000000577802 */ /* 0x000fc80000000f00 */
[----:B------:R-:W-:Y:S05]  /*2260*/  RET.REL.NODEC R86 `(_Z38CalcMonotonicQGradientsForElems_kerneliPiPdS0_S0_S0_S0_S0_S0_S0_S0_S0_S0_S0_S0_S0_) ;  /* 0xffffffdc56647950 */ /* 0x000fea0003c3ffff */
        .weak           $__internal_16_$__cuda_sm20_div_rn_f64_full
        .type           $__internal_16_$__cuda_sm20_div_rn_f64_full,@function
        .size           $__internal_16_$__cuda_sm20_div_rn_f64_full,($__internal_17_$__cuda_sm20_dsqrt_rn_f64_mediumpath_v1 - $__internal_16_$__cuda_sm20_div_rn_f64_full)
$__internal_16_$__cuda_sm20_div_rn_f64_full:
[C---:B------:R-:W-:Y:S01]  /*2270*/  FSETP.GEU.AND P0, PT, |R3|.reuse, 1.469367938527859385e-39, PT ;  /* 0x001000000300780b */ /* 0x040fe20003f0e200 */
[----:B------:R-:W-:Y:S01]  /*2280*/  IMAD.MOV.U32 R79, RZ, RZ, 0x1ca00000 ;  /* 0x1ca00000ff4f7424 */ /* 0x000fe200078e00ff */
[----:B------:R-:W-:Y:S01]  /*2290*/  LOP3.LUT R66, R3, 0x800fffff, RZ, 0xc0, !PT ;  /* 0x800fffff03427812 */ /* 0x000fe200078ec0ff */
[----:B------:R-:W-:Y:S01]  /*22a0*/  BSSY.RECONVERGENT B1, `(.L_x_170) ;  /* 0x0000055000017945 */ /* 0x000fe20003800200 */
[C---:B------:R-:W-:Y:S02]  /*22b0*/  FSETP.GEU.AND P2, PT, |R77|.reuse, 1.469367938527859385e-39, PT ;  /* 0x001000004d00780b */ /* 0x040fe40003f4e200 */
[----:B------:R-:W-:Y:S01]  /*22c0*/  LOP3.LUT R67, R66, 0x3ff00000, RZ, 0xfc, !PT ;  /* 0x3ff0000042437812 */ /* 0x000fe200078efcff */
[----:B------:R-:W-:Y:S01]  /*22d0*/  IMAD.MOV.U32 R66, RZ, RZ, R2 ;  /* 0x000000ffff427224 */ /* 0x000fe200078e0002 */
[----:B------:R-:W-:Y:S02]  /*22e0*/  MOV R68, 0x1 ;  /* 0x0000000100447802 */ /* 0x000fe40000000f00 */
[----:B------:R-:W-:-:S02]  /*22f0*/  LOP3.LUT R81, R77, 0x7ff00000, RZ, 0xc0, !PT ;  /* 0x7ff000004d517812 */ /* 0x000fc400078ec0ff */
[----:B------:R-:W-:Y:S01]  /*2300*/  LOP3.LUT R80, R3, 0x7ff00000, RZ, 0xc0, !PT ;  /* 0x7ff0000003507812 */ /* 0x000fe200078ec0ff */
[----:B------:R-:W-:Y:S01]  /*2310*/  @!P0 DMUL R66, R2, 8.98846567431157953865e+307 ;  /* 0x7fe0000002428828 */ /* 0x000fe20000000000 */
[----:B------:R-:W-:Y:S02]  /*2320*/  MOV R78, R81 ;  /* 0x00000051004e7202 */ /* 0x000fe40000000f00 */
[----:B------:R-:W-:Y:S02]  /*2330*/  ISETP.GE.U32.AND P1, PT, R81, R80, PT ;  /* 0x000000505100720c */ /* 0x000fe40003f26070 */
[----:B------:R-:W-:Y:S01]  /*2340*/  @!P2 LOP3.LUT R65, R3, 0x7ff00000, RZ, 0xc0, !PT ;  /* 0x7ff000000341a812 */ /* 0x000fe200078ec0ff */
[----:B------:R-:W0:Y:S03]  /*2350*/  MUFU.RCP64H R69, R67 ;  /* 0x0000004300457308 */ /* 0x000e260000001800 */
[----:B------:R-:W-:-:S04]  /*2360*/  @!P2 ISETP.GE.U32.AND P3, PT, R81, R65, PT ;  /* 0x000000415100a20c */ /* 0x000fc80003f66070 */
[----:B------:R-:W-:-:S04]  /*2370*/  @!P2 SEL R65, R79, 0x63400000, !P3 ;  /* 0x634000004f41a807 */ /* 0x000fc80005800000 */
[----:B------:R-:W-:Y:S01]  /*2380*/  @!P2 LOP3.LUT R65, R65, 0x80000000, R77, 0xf8, !PT ;  /* 0x800000004141a812 */ /* 0x000fe200078ef84d */
[----:B0-----:R-:W-:-:S08]  /*2390*/  DFMA R70, R68, -R66, 1 ;  /* 0x3ff000004446742b */ /* 0x001fd00000000842 */
[----:B------:R-:W-:-:S08]  /*23a0*/  DFMA R70, R70, R70, R70 ;  /* 0x000000464646722b */ /* 0x000fd00000000046 */
[----:B------:R-:W-:Y:S01]  /*23b0*/  DFMA R72, R68, R70, R68 ;  /* 0x000000464448722b */ /* 0x000fe20000000044 */
[----:B------:R-:W-:Y:S01]  /*23c0*/  SEL R69, R79, 0x63400000, !P1 ;  /* 0x634000004f457807 */ /* 0x000fe20004800000 */
[----:B------:R-:W-:Y:S01]  /*23d0*/  @!P2 IMAD.MOV.U32 R70, RZ, RZ, RZ ;  /* 0x000000ffff46a224 */ /* 0x000fe200078e00ff */
[----:B------:R-:W-:Y:S01]  /*23e0*/  @!P2 LOP3.LUT R71, R65, 0x100000, RZ, 0xfc, !PT ;  /* 0x001000004147a812 */ /* 0x000fe200078efcff */
[----:B------:R-:W-:Y:S01]  /*23f0*/  IMAD.MOV.U32 R65, RZ, RZ, R80 ;  /* 0x000000ffff417224 */ /* 0x000fe200078e0050 */
[----:B------:R-:W-:Y:S02]  /*2400*/  LOP3.LUT R69, R69, 0x800fffff, R77, 0xf8, !PT ;  /* 0x800fffff45457812 */ /* 0x000fe400078ef84d */
[----:B------:R-:W-:Y:S01]  /*2410*/  MOV R68, R76 ;  /* 0x0000004c00447202 */ /* 0x000fe20000000f00 */
[----:B------:R-:W-:Y:S01]  /*2420*/  DFMA R74, R72, -R66, 1 ;  /* 0x3ff00000484a742b */ /* 0x000fe20000000842 */
[----:B------:R-:W-:-:S04]  /*2430*/  @!P0 LOP3.LUT R65, R67, 0x7ff00000, RZ, 0xc0, !PT ;  /* 0x7ff0000043418812 */ /* 0x000fc800078ec0ff */
[----:B------:R-:W-:Y:S01]  /*2440*/  @!P2 DFMA R68, R68, 2, -R70 ;  /* 0x400000004444a82b */ /* 0x000fe20000000846 */
[----:B------:R-:W-:Y:S02]  /*2450*/  VIADD R82, R65, 0xffffffff ;  /* 0xffffffff41527836 */ /* 0x000fe40000000000 */
[----:B------:R-:W-:-:S07]  /*2460*/  DFMA R74, R72, R74, R72 ;  /* 0x0000004a484a722b */ /* 0x000fce0000000048 */
[----:B------:R-:W-:Y:S01]  /*2470*/  @!P2 LOP3.LUT R78, R69, 0x7ff00000, RZ, 0xc0, !PT ;  /* 0x7ff00000454ea812 */ /* 0x000fe200078ec0ff */
[----:B------:R-:W-:-:S03]  /*2480*/  DMUL R70, R74, R68 ;  /* 0x000000444a467228 */ /* 0x000fc60000000000 */
[----:B------:R-:W-:-:S04]  /*2490*/  IADD3 R80, PT, PT, R78, -0x1, RZ ;  /* 0xffffffff4e507810 */ /* 0x000fc80007ffe0ff */
[----:B------:R-:W-:Y:S01]  /*24a0*/  ISETP.GT.U32.AND P0, PT, R80, 0x7feffffe, PT ;  /* 0x7feffffe5000780c */ /* 0x000fe20003f04070 */
[----:B------:R-:W-:-:S03]  /*24b0*/  DFMA R72, R70, -R66, R68 ;  /* 0x800000424648722b */ /* 0x000fc60000000044 */
[----:B------:R-:W-:-:S05]  /*24c0*/  ISETP.GT.U32.OR P0, PT, R82, 0x7feffffe, P0 ;  /* 0x7feffffe5200780c */ /* 0x000fca0000704470 */
[----:B------:R-:W-:-:S08]  /*24d0*/  DFMA R74, R74, R72, R70 ;  /* 0x000000484a4a722b */ /* 0x000fd00000000046 */
[----:B------:R-:W-:Y:S05]  /*24e0*/  @P0 BRA `(.L_x_171) ;  /* 0x00000000006c0947 */ /* 0x000fea0003800000 */
[----:B------:R-:W-:Y:S02]  /*24f0*/  LOP3.LUT R70, R3, 0x7ff00000, RZ, 0xc0, !PT ;  /* 0x7ff0000003467812 */ /* 0x000fe400078ec0ff */
[----:B------:R-:W-:Y:S02]  /*2500*/  MOV R72, RZ ;  /* 0x000000ff00487202 */ /* 0x000fe40000000f00 */
[CC--:B------:R-:W-:Y:S02]  /*2510*/  VIADDMNMX R65, R81.reuse, -R70.reuse, 0xb9600000, !PT ;  /* 0xb960000051417446 */ /* 0x0c0fe40007800946 */
[----:B------:R-:W-:Y:S02]  /*2520*/  ISETP.GE.U32.AND P0, PT, R81, R70, PT ;  /* 0x000000465100720c */ /* 0x000fe40003f06070 */
[----:B------:R-:W-:Y:S02]  /*2530*/  VIMNMX R65, PT, PT, R65, 0x46a00000, PT ;  /* 0x46a0000041417848 */ /* 0x000fe40003fe0100 */
[----:B------:R-:W-:-:S04]  /*2540*/  SEL R76, R79, 0x63400000, !P0 ;  /* 0x634000004f4c7807 */ /* 0x000fc80004000000 */
        /* <DEDUP_REMOVED lines=11> */
[----:B------:R-:W-:Y:S01]  /*2600*/  IADD3 R3, PT, PT, -R76, RZ, RZ ;  /* 0x000000ff4c037210 */ /* 0x000fe20007ffe1ff */
[----:B------:R-:W-:Y:S01]  /*2610*/  IMAD.MOV.U32 R2, RZ, RZ, RZ ;  /* 0x000000ffff027224 */ /* 0x000fe200078e00ff */
        /* <DEDUP_REMOVED lines=8> */
.L_x_171:
[----:B------:R-:W-:-:S14]  /*26a0*/  DSETP.NAN.AND P0, PT, R76, R76, PT ;  /* 0x0000004c4c00722a */ /* 0x000fdc0003f08000 */
[----:B------:R-:W-:Y:S05]  /*26b0*/  @P0 BRA `(.L_x_173) ;  /* 0x0000000000440947 */ /* 0x000fea0003800000 */
[----:B------:R-:W-:-:S14]  /*26c0*/  DSETP.NAN.AND P0, PT, R2, R2, PT ;  /* 0x000000020200722a */ /* 0x000fdc0003f08000 */
[----:B------:R-:W-:Y:S05]  /*26d0*/  @P0 BRA `(.L_x_174) ;  /* 0x0000000000300947 */ /* 0x000fea0003800000 */
[----:B------:R-:W-:Y:S01]  /*26e0*/  ISETP.NE.AND P0, PT, R78, R65, PT ;  /* 0x000000414e00720c */ /* 0x000fe20003f05270 */
[----:B------:R-:W-:Y:S01]  /*26f0*/  IMAD.MOV.U32 R71, RZ, RZ, -0x80000 ;  /* 0xfff80000ff477424 */ /* 0x000fe200078e00ff */
[----:B------:R-:W-:-:S11]  /*2700*/  MOV R70, 0x0 ;  /* 0x0000000000467802 */ /* 0x000fd60000000f00 */
[----:B------:R-:W-:Y:S05]  /*2710*/  @!P0 BRA `(.L_x_172) ;  /* 0x0000000000348947 */ /* 0x000fea0003800000 */
[----:B------:R-:W-:Y:S02]  /*2720*/  ISETP.NE.AND P0, PT, R78, 0x7ff00000, PT ;  /* 0x7ff000004e00780c */ /* 0x000fe40003f05270 */
[----:B------:R-:W-:Y:S02]  /*2730*/  LOP3.LUT R71, R77, 0x80000000, R3, 0x48, !PT ;  /* 0x800000004d477812 */ /* 0x000fe400078e4803 */
[----:B------:R-:W-:-:S13]  /*2740*/  ISETP.EQ.OR P0, PT, R65, RZ, !P0 ;  /* 0x000000ff4100720c */ /* 0x000fda0004702670 */
[----:B------:R-:W-:Y:S02]  /*2750*/  @P0 LOP3.LUT R2, R71, 0x7ff00000, RZ, 0xfc, !PT ;  /* 0x7ff0000047020812 */ /* 0x000fe400078efcff */
[----:B------:R-:W-:Y:S01]  /*2760*/  @!P0 MOV R70, RZ ;  /* 0x000000ff00468202 */ /* 0x000fe20000000f00 */
[----:B------:R-:W-:Y:S01]  /*2770*/  @P0 IMAD.MOV.U32 R70, RZ, RZ, RZ ;  /* 0x000000ffff460224 */ /* 0x000fe200078e00ff */
[----:B------:R-:W-:Y:S01]  /*2780*/  @P0 MOV R71, R2 ;  /* 0x0000000200470202 */ /* 0x000fe20000000f00 */
[----:B------:R-:W-:Y:S06]  /*2790*/  BRA `(.L_x_172) ;  /* 0x0000000000147947 */ /* 0x000fec0003800000 */
.L_x_174:
[----:B------:R-:W-:Y:S01]  /*27a0*/  LOP3.LUT R71, R3, 0x80000, RZ, 0xfc, !PT ;  /* 0x0008000003477812 */ /* 0x000fe200078efcff */
[----:B------:R-:W-:Y:S01]  /*27b0*/  IMAD.MOV.U32 R70, RZ, RZ, R2 ;  /* 0x000000ffff467224 */ /* 0x000fe200078e0002 */
[----:B------:R-:W-:Y:S06]  /*27c0*/  BRA `(.L_x_172) ;  /* 0x0000000000087947 */ /* 0x000fec0003800000 */
.L_x_173:
[----:B------:R-:W-:Y:S02]  /*27d0*/  LOP3.LUT R71, R77, 0x80000, RZ, 0xfc, !PT ;  /* 0x000800004d477812 */ /* 0x000fe400078efcff */
[----:B------:R-:W-:-:S07]  /*27e0*/  MOV R70, R76 ;  /* 0x0000004c00467202 */ /* 0x000fce0000000f00 */
.L_x_172:
[----:B------:R-:W-:Y:S05]  /*27f0*/  BSYNC.RECONVERGENT B1 ;  /* 0x0000000000017941 */ /* 0x000fea0003800200 */
.L_x_170:
[----:B------:R-:W-:Y:S01]  /*2800*/  IMAD.MOV.U32 R65, RZ, RZ, 0x0 ;  /* 0x00000000ff417424 */ /* 0x000fe200078e00ff */
[----:B------:R-:W-:Y:S01]  /*2810*/  MOV R3, R71 ;  /* 0x0000004700037202 */ /* 0x000fe20000000f00 */
[----:B------:R-:W-:Y:S02]  /*2820*/  IMAD.MOV.U32 R2, RZ, RZ, R70 ;  /* 0x000000ffff027224 */ /* 0x000fe400078e0046 */
[----:B------:R-:W-:Y:S05]  /*2830*/  RET.REL.NODEC R64 `(_Z38CalcMonotonicQGradientsForElems_kerneliPiPdS0_S0_S0_S0_S0_S0_S0_S0_S0_S0_S0_S0_S0_) ;  /* 0xffffffd440f07950 */ /* 0x000fea0003c3ffff */
        .weak           $__internal_17_$__cuda_sm20_dsqrt_rn_f64_mediumpath_v1
        .type           $__internal_17_$__cuda_sm20_dsqrt_rn_f64_mediumpath_v1,@function
        .size           $__internal_17_$__cuda_sm20_dsqrt_rn_f64_mediumpath_v1,(.L_x_305 - $__internal_17_$__cuda_sm20_dsqrt_rn_f64_mediumpath_v1)
$__internal_17_$__cuda_sm20_dsqrt_rn_f64_mediumpath_v1:
[----:B------:R-:W-:Y:S01]  /*2840*/  ISETP.GE.U32.AND P0, PT, R121, -0x3400000, PT ;  /* 0xfcc000007900780c */ /* 0x000fe20003f06070 */
[----:B------:R-:W-:Y:S01]  /*2850*/  BSSY.RECONVERGENT B1, `(.L_x_175) ;  /* 0x0000024000017945 */ /* 0x000fe20003800200 */
[----:B------:R-:W-:-:S11]  /*2860*/  MOV R121, R133 ;  /* 0x0000008500797202 */ /* 0x000fd60000000f00 */
        /* <DEDUP_REMOVED lines=9> */
.L_x_176:
[----:B------:R-:W-:-:S14]  /*2900*/  DSETP.NE.AND P0, PT, R122, RZ, PT ;  /* 0x000000ff7a00722a */ /* 0x000fdc0003f05000 */
[----:B------:R-:W-:Y:S05]  /*2910*/  @!P0 BRA `(.L_x_178) ;  /* 0x0000000000588947 */ /* 0x000fea0003800000 */
[----:B------:R-:W-:-:S13]  /*2920*/  ISETP.GE.AND P0, PT, R123, RZ, PT ;  /* 0x000000ff7b00720c */ /* 0x000fda0003f06270 */
[----:B------:R-:W-:Y:S01]  /*2930*/  @!P0 MOV R120, 0x0 ;  /* 0x0000000000788802 */ /* 0x000fe20000000f00 */
[----:B------:R-:W-:Y:S01]  /*2940*/  @!P0 IMAD.MOV.U32 R121, RZ, RZ, -0x80000 ;  /* 0xfff80000ff798424 */ /* 0x000fe200078e00ff */
[----:B------:R-:W-:Y:S06]  /*2950*/  @!P0 BRA `(.L_x_177) ;  /* 0x00000000004c8947 */ /* 0x000fec0003800000 */
[----:B------:R-:W-:-:S13]  /*2960*/  ISETP.GT.AND P0, PT, R123, 0x7fefffff, PT ;  /* 0x7fefffff7b00780c */ /* 0x000fda0003f04270 */
[----:B------:R-:W-:Y:S05]  /*2970*/  @P0 BRA `(.L_x_178) ;  /* 0x0000000000400947 */ /* 0x000fea0003800000 */
[----:B------:R-:W-:Y:S01]  /*2980*/  DMUL R122, R122, 8.11296384146066816958e+31 ;  /* 0x469000007a7a7828 */ /* 0x000fe20000000000 */
[----:B------:R-:W-:Y:S01]  /*2990*/  MOV R120, RZ ;  /* 0x000000ff00787202 */ /* 0x000fe20000000f00 */
[----:B------:R-:W-:Y:S01]  /*29a0*/  IMAD.MOV.U32 R128, RZ, RZ, 0x0 ;  /* 0x00000000ff807424 */ /* 0x000fe200078e00ff */
[----:B------:R-:W-:-:S03]  /*29b0*/  MOV R129, 0x3fd80000 ;  /* 0x3fd8000000817802 */ /* 0x000fc60000000f00 */
        /* <DEDUP_REMOVED lines=10> */
[----:B------:R-:W-:Y:S01]  /*2a60*/  IADD3 R121, PT, PT, R121, -0x3500000, RZ ;  /* 0xfcb0000079797810 */ /* 0x000fe20007ffe0ff */
[----:B------:R-:W-:Y:S06]  /*2a70*/  BRA `(.L_x_177) ;  /* 0x0000000000047947 */ /* 0x000fec0003800000 */
.L_x_178:
[----:B------:R-:W-:-:S11]  /*2a80*/  DADD R120, R122, R122 ;  /* 0x000000007a787229 */ /* 0x000fd6000000007a */
.L_x_177:
[----:B------:R-:W-:Y:S05]  /*2a90*/  BSYNC.RECONVERGENT B1 ;  /* 0x0000000000017941 */ /* 0x000fea0003800200 */
.L_x_175:
[----:B------:R-:W-:-:S04]  /*2aa0*/  IMAD.MOV.U32 R127, RZ, RZ, 0x0 ;  /* 0x00000000ff7f7424 */ /* 0x000fc800078e00ff */
[----:B------:R-:W-:Y:S05]  /*2ab0*/  RET.REL.NODEC R126 `(_Z38CalcMonotonicQGradientsForElems_kerneliPiPdS0_S0_S0_S0_S0_S0_S0_S0_S0_S0_S0_S0_S0_) ;  /* 0xffffffd47e507950 */ /* 0x000fea0003c3ffff */
.L_x_179:
        /* <DEDUP_REMOVED lines=12> */
.L_x_305:


//--------------------- .text._Z32CalcLagrangeElementsPart2_kerneliPdS_S_S_ --------------------------
	.section	.text._Z32CalcLagrangeElementsPart2_kerneliPdS_S_S_,"ax",@progbits
	.align	128
        .global         _Z32CalcLagrangeElementsPart2_kerneliPdS_S_S_
        .type           _Z32CalcLagrangeElementsPart2_kerneliPdS_S_S_,@function
        .size           _Z32CalcLagrangeElementsPart2_kerneliPdS_S_S_,(.L_x_306 - _Z32CalcLagrangeElementsPart2_kerneliPdS_S_S_)
        .other          _Z32CalcLagrangeElementsPart2_kerneliPdS_S_S_,@"STO_CUDA_ENTRY STV_DEFAULT"
_Z32CalcLagrangeElementsPart2_kerneliPdS_S_S_:
.text._Z32CalcLagrangeElementsPart2_kerneliPdS_S_S_:
        /* <DEDUP_REMOVED lines=12> */
[----:B0-----:R-:W-:-:S05]  /*00c0*/  IMAD.WIDE R8, R0, 0x8, R8 ;  /* 0x0000000800087825 */ /* 0x001fca00078e0208 */
[----:B-1----:R-:W4:Y:S01]  /*00d0*/  LDG.E.64 R2, desc[UR4][R8.64] ;  /* 0x0000000408027981 */ /* 0x002f22000c1e1b00 */
[----:B--2---:R-:W-:-:S05]  /*00e0*/  IMAD.WIDE R6, R0, 0x8, R6 ;  /* 0x0000000800067825 */ /* 0x004fca00078e0206 */
[----:B------:R-:W4:Y:S01]  /*00f0*/  LDG.E.64 R10, desc[UR4][R6.64] ;  /* 0x00000004060a7981 */ /* 0x000f22000c1e1b00 */
[----:B---3--:R-:W-:-:S05]  /*0100*/  IMAD.WIDE R4, R0, 0x8, R4 ;  /* 0x0000000800047825 */ /* 0x008fca00078e0204 */
[----:B------:R-:W2:Y:S01]  /*0110*/  LDG.E.64 R12, desc[UR4][R4.64] ;  /* 0x00000004040c7981 */ /* 0x000ea2000c1e1b00 */
[----:B------:R-:W0:Y:S01]  /*0120*/  MUFU.RCP64H R15, 3 ;  /* 0x40080000000f7908 */ /* 0x000e220000001800 */
[----:B------:R-:W-:Y:S02]  /*0130*/  IMAD.MOV.U32 R18, RZ, RZ, 0x0 ;  /* 0x00000000ff127424 */ /* 0x000fe400078e00ff */
[----:B------:R-:W-:Y:S02]  /*0140*/  IMAD.MOV.U32 R19, RZ, RZ, 0x40080000 ;  /* 0x40080000ff137424 */ /* 0x000fe400078e00ff */
[----:B------:R-:W-:-:S06]  /*0150*/  IMAD.MOV.U32 R14, RZ, RZ, 0x1 ;  /* 0x00000001ff0e7424 */ /* 0x000fcc00078e00ff */
[----:B0-----:R-:W-:-:S08]  /*0160*/  DFMA R16, R14, -R18, 1 ;  /* 0x3ff000000e10742b */ /* 0x001fd00000000812 */
[----:B------:R-:W-:-:S08]  /*0170*/  DFMA R16, R16, R16, R16 ;  /* 0x000000101010722b */ /* 0x000fd00000000010 */
[----:B------:R-:W-:Y:S01]  /*0180*/  DFMA R16, R14, R16, R14 ;  /* 0x000000100e10722b */ /* 0x000fe2000000000e */
[----:B------:R-:W-:Y:S01]  /*0190*/  BSSY.RECONVERGENT B0, `(.L_x_180) ;  /* 0x000000e000007945 */ /* 0x000fe20003800200 */
[----:B----4-:R-:W-:-:S06]  /*01a0*/  DADD R10, R2, R10 ;  /* 0x00000000020a7229 */ /* 0x010fcc000000000a */
[----:B------:R-:W-:Y:S02]  /*01b0*/  DFMA R2, R16, -R18, 1 ;  /* 0x3ff000001002742b */ /* 0x000fe40000000812 */
[----:B--2---:R-:W-:-:S06]  /*01c0*/  DADD R10, R10, R12 ;  /* 0x000000000a0a7229 */ /* 0x004fcc000000000c */
[----:B------:R-:W-:-:S08]  /*01d0*/  DFMA R2, R16, R2, R16 ;  /* 0x000000021002722b */ /* 0x000fd00000000010 */
[----:B------:R-:W-:-:S08]  /*01e0*/  DMUL R12, R10, R2 ;  /* 0x000000020a0c7228 */ /* 0x000fd00000000000 */
[----:B------:R-:W-:-:S08]  /*01f0*/  DFMA R14, R12, -3, R10 ;  /* 0xc00800000c0e782b */ /* 0x000fd0000000000a */
[----:B------:R-:W-:Y:S01]  /*0200*/  DFMA R2, R2, R14, R12 ;  /* 0x0000000e0202722b */ /* 0x000fe2000000000c */
[----:B------:R-:W-:-:S09]  /*0210*/  FSETP.GEU.AND P1, PT, |R11|, 6.5827683646048100446e-37, PT ;  /* 0x036000000b00780b */ /* 0x000fd20003f2e200 */
[----:B------:R-:W-:-:S05]  /*0220*/  FFMA R12, RZ, 2.125, R3 ;  /* 0x40080000ff0c7823 */ /* 0x000fca0000000003 */
[----:B------:R-:W-:-:S13]  /*0230*/  FSETP.GT.AND P0, PT, |R12|, 1.469367938527859385e-39, PT ;  /* 0x001000000c00780b */ /* 0x000fda0003f04200 */
[----:B------:R-:W-:Y:S05]  /*0240*/  @P0 BRA P1, `(.L_x_181) ;  /* 0x0000000000080947 */ /* 0x000fea0000800000 */
[----:B------:R-:W-:-:S07]  /*0250*/  MOV R22, 0x270 ;  /* 0x0000027000167802 */ /* 0x000fce0000000f00 */
[----:B------:R-:W-:Y:S05]  /*0260*/  CALL.REL.NOINC `($__internal_18_$__cuda_sm20_div_rn_f64_full) ;  /* 0x0000000000387944 */ /* 0x000fea0003c00000 */
.L_x_181:
[----:B------:R-:W-:Y:S05]  /*0270*/  BSYNC.RECONVERGENT B0 ;  /* 0x0000000000007941 */ /* 0x000fea0003800200 */
.L_x_180:
[----:B------:R-:W0:Y:S02]  /*0280*/  LDC.64 R12, c[0x0][0x3a0] ;  /* 0x0000e800ff0c7b82 */ /* 0x000e240000000a00 */
[----:B0-----:R-:W-:-:S05]  /*0290*/  IMAD.WIDE R12, R0, 0x8, R12 ;  /* 0x00000008000c7825 */ /* 0x001fca00078e020c */
[----:B------:R-:W-:Y:S04]  /*02a0*/  STG.E.64 desc[UR4][R12.64], R10 ;  /* 0x0000000a0c007986 */ /* 0x000fe8000c101b04 */
[----:B------:R-:W2:Y:S02]  /*02b0*/  LDG.E.64 R14, desc[UR4][R8.64] ;  /* 0x00000004080e7981 */ /* 0x000ea4000c1e1b00 */
[----:B--2---:R-:W-:-:S07]  /*02c0*/  DADD R14, R14, -R2 ;  /* 0x000000000e0e7229 */ /* 0x004fce0000000802 */
[----:B------:R-:W-:Y:S04]  /*02d0*/  STG.E.64 desc[UR4][R8.64], R14 ;  /* 0x0000000e08007986 */ /* 0x000fe8000c101b04 */
[----:B------:R-:W2:Y:S02]  /*02e0*/  LDG.E.64 R16, desc[UR4][R6.64] ;  /* 0x0000000406107981 */ /* 0x000ea4000c1e1b00 */
[----:B--2---:R-:W-:-:S07]  /*02f0*/  DADD R16, R16, -R2 ;  /* 0x0000000010107229 */ /* 0x004fce0000000802 */
[----:B------:R-:W-:Y:S04]  /*0300*/  STG.E.64 desc[UR4][R6.64], R16 ;  /* 0x0000001006007986 */ /* 0x000fe8000c101b04 */
[----:B------:R-:W2:Y:S02]  /*0310*/  LDG.E.64 R18, desc[UR4][R4.64] ;  /* 0x0000000404127981 */ /* 0x000ea4000c1e1b00 */
[----:B--2---:R-:W-:-:S07]  /*0320*/  DADD R18, R18, -R2 ;  /* 0x0000000012127229 */ /* 0x004fce0000000802 */
[----:B------:R-:W-:Y:S01]  /*0330*/  STG.E.64 desc[UR4][R4.64], R18 ;  /* 0x0000001204007986 */ /* 0x000fe2000c101b04 */
[----:B------:R-:W-:Y:S05]  /*0340*/  EXIT ;  /* 0x000000000000794d */ /* 0x000fea0003800000 */
        .weak           $__internal_18_$__cuda_sm20_div_rn_f64_full
        .type           $__internal_18_$__cuda_sm20_div_rn_f64_full,@function
        .size           $__internal_18_$__cuda_sm20_div_rn_f64_full,(.L_x_306 - $__internal_18_$__cuda_sm20_div_rn_f64_full)
$__internal_18_$__cuda_sm20_div_rn_f64_full:
[----:B------:R-:W-:Y:S01]  /*0350*/  IMAD.MOV.U32 R3, RZ, RZ, 0x3ff80000 ;  /* 0x3ff80000ff037424 */ /* 0x000fe200078e00ff */
[C---:B------:R-:W-:Y:S01]  /*0360*/  FSETP.GEU.AND P1, PT, |R11|.reuse, 1.469367938527859385e-39, PT ;  /* 0x001000000b00780b */ /* 0x040fe20003f2e200 */
[----:B------:R-:W-:Y:S01]  /*0370*/  IMAD.MOV.U32 R2, RZ, RZ, 0x0 ;  /* 0x00000000ff027424 */ /* 0x000fe200078e00ff */
[----:B------:R-:W-:Y:S01]  /*0380*/  LOP3.LUT R23, R11, 0x7ff00000, RZ, 0xc0, !PT ;  /* 0x7ff000000b177812 */ /* 0x000fe200078ec0ff */
[----:B------:R-:W0:Y:S01]  /*0390*/  MUFU.RCP64H R15, R3 ;  /* 0x00000003000f7308 */ /* 0x000e220000001800 */
[----:B------:R-:W-:Y:S01]  /*03a0*/  IMAD.MOV.U32 R14, RZ, RZ, 0x1 ;  /* 0x00000001ff0e7424 */ /* 0x000fe200078e00ff */
[----:B------:R-:W-:Y:S01]  /*03b0*/  BSSY.RECONVERGENT B1, `(.L_x_182) ;  /* 0x0000045000017945 */ /* 0x000fe20003800200 */
[----:B------:R-:W-:Y:S01]  /*03c0*/  IMAD.MOV.U32 R25, RZ, RZ, 0x1ca00000 ;  /* 0x1ca00000ff197424 */ /* 0x000fe200078e00ff */
[----:B------:R-:W-:Y:S01]  /*03d0*/  ISETP.GE.U32.AND P0, PT, R23, 0x40000000, PT ;  /* 0x400000001700780c */ /* 0x000fe20003f06070 */
[----:B------:R-:W-:Y:S02]  /*03e0*/  IMAD.MOV.U32 R21, RZ, RZ, R23 ;  /* 0x000000ffff157224 */ /* 0x000fe400078e0017 */
[----:B------:R-:W-:Y:S01]  /*03f0*/  IMAD.MOV.U32 R20, RZ, RZ, 0x40000000 ;  /* 0x40000000ff147424 */ /* 0x000fe200078e00ff */
[----:B------:R-:W-:-:S03]  /*0400*/  SEL R25, R25, 0x63400000, !P0 ;  /* 0x6340000019197807 */ /* 0x000fc60004000000 */
[----:B------:R-:W-:Y:S01]  /*0410*/  VIADD R24, R20, 0xffffffff ;  /* 0xffffffff14187836 */ /* 0x000fe20000000000 */
[----:B------:R-:W-:-:S04]  /*0420*/  @!P1 LOP3.LUT R16, R25, 0x80000000, R11, 0xf8, !PT ;  /* 0x8000000019109812 */ /* 0x000fc800078ef80b */
[----:B------:R-:W-:Y:S01]  /*0430*/  @!P1 LOP3.LUT R17, R16, 0x100000, RZ, 0xfc, !PT ;  /* 0x0010000010119812 */ /* 0x000fe200078efcff */
[----:B0-----:R-:W-:Y:S01]  /*0440*/  DFMA R12, R14, -R2, 1 ;  /* 0x3ff000000e0c742b */ /* 0x001fe20000000802 */
[----:B------:R-:W-:-:S07]  /*0450*/  @!P1 IMAD.MOV.U32 R16, RZ, RZ, RZ ;  /* 0x000000ffff109224 */ /* 0x000fce00078e00ff */
[----:B------:R-:W-:-:S08]  /*0460*/  DFMA R12, R12, R12, R12 ;  /* 0x0000000c0c0c722b */ /* 0x000fd0000000000c */
[----:B------:R-:W-:Y:S01]  /*0470*/  DFMA R14, R14, R12, R14 ;  /* 0x0000000c0e0e722b */ /* 0x000fe2000000000e */
[----:B------:R-:W-:Y:S01]  /*0480*/  LOP3.LUT R13, R25, 0x800fffff, R11, 0xf8, !PT ;  /* 0x800fffff190d7812 */ /* 0x000fe200078ef80b */
[----:B------:R-:W-:-:S06]  /*0490*/  IMAD.MOV.U32 R12, RZ, RZ, R10 ;  /* 0x000000ffff0c7224 */ /* 0x000fcc00078e000a */
[----:B------:R-:W-:Y:S02]  /*04a0*/  DFMA R18, R14, -R2, 1 ;  /* 0x3ff000000e12742b */ /* 0x000fe40000000802 */
[----:B------:R-:W-:-:S06]  /*04b0*/  @!P1 DFMA R12, R12, 2, -R16 ;  /* 0x400000000c0c982b */ /* 0x000fcc0000000810 */
[----:B------:R-:W-:-:S04]  /*04c0*/  DFMA R14, R14, R18, R14 ;  /* 0x000000120e0e722b */ /* 0x000fc8000000000e */
[----:B------:R-:W-:-:S04]  /*04d0*/  @!P1 LOP3.LUT R21, R13, 0x7ff00000, RZ, 0xc0, !PT ;  /* 0x7ff000000d159812 */ /* 0x000fc800078ec0ff */
[----:B------:R-:W-:Y:S01]  /*04e0*/  DMUL R16, R14, R12 ;  /* 0x0000000c0e107228 */ /* 0x000fe20000000000 */
[----:B------:R-:W-:-:S05]  /*04f0*/  VIADD R18, R21, 0xffffffff ;  /* 0xffffffff15127836 */ /* 0x000fca0000000000 */
[----:B------:R-:W-:Y:S02]  /*0500*/  ISETP.GT.U32.AND P0, PT, R18, 0x7feffffe, PT ;  /* 0x7feffffe1200780c */ /* 0x000fe40003f04070 */
[----:B------:R-:W-:Y:S02]  /*0510*/  DFMA R18, R16, -R2, R12 ;  /* 0x800000021012722b */ /* 0x000fe4000000000c */
[----:B------:R-:W-:-:S06]  /*0520*/  ISETP.GT.U32.OR P0, PT, R24, 0x7feffffe, P0 ;  /* 0x7feffffe1800780c */ /* 0x000fcc0000704470 */
[----:B------:R-:W-:-:S07]  /*0530*/  DFMA R18, R14, R18, R16 ;  /* 0x000000120e12722b */ /* 0x000fce0000000010 */
[----:B------:R-:W-:Y:S05]  /*0540*/  @P0 BRA `(.L_x_183) ;  /* 0x0000000000680947 */ /* 0x000fea0003800000 */
[----:B------:R-:W-:Y:S02]  /*0550*/  IMAD.MOV.U32 R14, RZ, RZ, 0x40000000 ;  /* 0x40000000ff0e7424 */ /* 0x000fe400078e00ff */
[----:B------:R-:W-:-:S03]  /*0560*/  IMAD.MOV.U32 R16, RZ, RZ, RZ ;  /* 0x000000ffff107224 */ /* 0x000fc600078e00ff */
[----:B------:R-:W-:-:S04]  /*0570*/  VIADDMNMX R23, R23, -R14, 0xb9600000, !PT ;  /* 0xb960000017177446 */ /* 0x000fc8000780090e */
        /* <DEDUP_REMOVED lines=9> */
[----:B------:R-:W-:-:S04]  /*0610*/  LOP3.LUT R2, R3, 0x40080000, RZ, 0x3c, !PT ;  /* 0x4008000003027812 */ /* 0x000fc800078e3cff */
[----:B------:R-:W-:-:S04]  /*0620*/  LOP3.LUT R13, R2, 0x80000000, RZ, 0xc0, !PT ;  /* 0x80000000020d7812 */ /* 0x000fc800078ec0ff */
[----:B------:R-:W-:-:S03]  /*0630*/  LOP3.LUT R17, R13, R17, RZ, 0xfc, !PT ;  /* 0x000000110d117212 */ /* 0x000fc600078efcff */
        /* <DEDUP_REMOVED lines=11> */
.L_x_183:
[----:B------:R-:W-:-:S14]  /*06f0*/  DSETP.NAN.AND P0, PT, R10, R10, PT ;  /* 0x0000000a0a00722a */ /* 0x000fdc0003f08000 */
[----:B------:R-:W-:Y:S05]  /*0700*/  @P0 BRA `(.L_x_185) ;  /* 0x0000000000340947 */ /* 0x000fea0003800000 */
[----:B------:R-:W-:Y:S01]  /*0710*/  ISETP.NE.AND P0, PT, R21, R20, PT ;  /* 0x000000141500720c */ /* 0x000fe20003f05270 */
[----:B------:R-:W-:Y:S02]  /*0720*/  IMAD.MOV.U32 R14, RZ, RZ, 0x0 ;  /* 0x00000000ff0e7424 */ /* 0x000fe400078e00ff */
[----:B------:R-:W-:-:S10]  /*0730*/  IMAD.MOV.U32 R15, RZ, RZ, -0x80000 ;  /* 0xfff80000ff0f7424 */ /* 0x000fd400078e00ff */
[----:B------:R-:W-:Y:S05]  /*0740*/  @!P0 BRA `(.L_x_184) ;  /* 0x00000000002c8947 */ /* 0x000fea0003800000 */
[----:B------:R-:W-:Y:S02]  /*0750*/  ISETP.NE.AND P0, PT, R21, 0x7ff00000, PT ;  /* 0x7ff000001500780c */ /* 0x000fe40003f05270 */
[----:B------:R-:W-:Y:S02]  /*0760*/  LOP3.LUT R2, R11, 0x40080000, RZ, 0x3c, !PT ;  /* 0x400800000b027812 */ /* 0x000fe400078e3cff */
[----:B------:R-:W-:Y:S02]  /*0770*/  ISETP.EQ.OR P0, PT, R20, RZ, !P0 ;  /* 0x000000ff1400720c */ /* 0x000fe40004702670 */
[----:B------:R-:W-:-:S11]  /*0780*/  LOP3.LUT R15, R2, 0x80000000, RZ, 0xc0, !PT ;  /* 0x80000000020f7812 */ /* 0x000fd600078ec0ff */
[----:B------:R-:W-:Y:S02]  /*0790*/  @P0 LOP3.LUT R2, R15, 0x7ff00000, RZ, 0xfc, !PT ;  /* 0x7ff000000f020812 */ /* 0x000fe400078efcff */
[----:B------:R-:W-:Y:S01]  /*07a0*/  @!P0 MOV R14, RZ ;  /* 0x000000ff000e8202 */ /* 0x000fe20000000f00 */
[----:B------:R-:W-:Y:S02]  /*07b0*/  @P0 IMAD.MOV.U32 R14, RZ, RZ, RZ ;  /* 0x000000ffff0e0224 */ /* 0x000fe400078e00ff */
[----:B------:R-:W-:Y:S01]  /*07c0*/  @P0 IMAD.MOV.U32 R15, RZ, RZ, R2 ;  /* 0x000000ffff0f0224 */ /* 0x000fe200078e0002 */
[----:B------:R-:W-:Y:S06]  /*07d0*/  BRA `(.L_x_184) ;  /* 0x0000000000087947 */ /* 0x000fec0003800000 */
.L_x_185:
[----:B------:R-:W-:Y:S01]  /*07e0*/  LOP3.LUT R15, R11, 0x80000, RZ, 0xfc, !PT ;  /* 0x000800000b0f7812 */ /* 0x000fe200078efcff */
[----:B------:R-:W-:-:S07]  /*07f0*/  IMAD.MOV.U32 R14, RZ, RZ, R10 ;  /* 0x000000ffff0e7224 */ /* 0x000fce00078e000a */
.L_x_184:
[----:B------:R-:W-:Y:S05]  /*0800*/  BSYNC.RECONVERGENT B1 ;  /* 0x0000000000017941 */ /* 0x000fea0003800200 */
.L_x_182:
[----:B------:R-:W-:Y:S02]  /*0810*/  IMAD.MOV.U32 R23, RZ, RZ, 0x0 ;  /* 0x00000000ff177424 */ /* 0x000fe400078e00ff */
[----:B------:R-:W-:Y:S02]  /*0820*/  IMAD.MOV.U32 R2, RZ, RZ, R14 ;  /* 0x000000ffff027224 */ /* 0x000fe400078e000e */
[----:B------:R-:W-:Y:S01]  /*0830*/  IMAD.MOV.U32 R3, RZ, RZ, R15 ;  /* 0x000000ffff037224 */ /* 0x000fe200078e000f */
[----:B------:R-:W-:Y:S06]  /*0840*/  RET.REL.NODEC R22 `(_Z32CalcLagrangeElementsPart2_kerneliPdS_S_S_) ;  /* 0xfffffff416ec7950 */ /* 0x000fec0003c3ffff */
.L_x_186:
        /* <DEDUP_REMOVED lines=11> */
.L_x_306:


//--------------------- .text._Z29CalcKinematicsForElems_kernelidPiPdS0_S0_S0_S0_S0_S0_S0_S0_S0_S0_S0_S0_S0_ --------------------------
	.section	.text._Z29CalcKinematicsForElems_kernelidPiPdS0_S0_S0_S0_S0_S0_S0_S0_S0_S0_S0_S0_S0_,"ax",@progbits
	.align	128
        .global         _Z29CalcKinematicsForElems_kernelidPiPdS0_S0_S0_S0_S0_S0_S0_S0_S0_S0_S0_S0_S0_
        .type           _Z29CalcKinematicsForElems_kernelidPiPdS0_S0_S0_S0_S0_S0_S0_S0_S0_S0_S0_S0_S0_,@function
        .size           _Z29CalcKinematicsForElems_kernelidPiPdS0_S0_S0_S0_S0_S0_S0_S0_S0_S0_S0_S0_S0_,(.L_x_309 - _Z29CalcKinematicsForElems_kernelidPiPdS0_S0_S0_S0_S0_S0_S0_S0_S0_S0_S0_S0_S0_)
        .other          _Z29CalcKinematicsForElems_kernelidPiPdS0_S0_S0_S0_S0_S0_S0_S0_S0_S0_S0_S0_S0_,@"STO_CUDA_ENTRY STV_DEFAULT"
_Z29CalcKinematicsForElems_kernelidPiPdS0_S0_S0_S0_S0_S0_S0_S0_S0_S0_S0_S0_S0_:
.text._Z29CalcKinematicsForElems_kernelidPiPdS0_S0_S0_S0_S0_S0_S0_S0_S0_S0_S0_S0_S0_:
        /* <DEDUP_REMOVED lines=9> */
[----:B------:R-:W1:Y:S07]  /*0090*/  LDCU UR4, c[0x0][0x360] ;  /* 0x00006c00ff0477ac */ /* 0x000e6e0008000800 */
[----:B------:R-:W2:Y:S08]  /*00a0*/  LDC.64 R54, c[0x0][0x3a8] ;  /* 0x0000ea00ff367b82 */ /* 0x000eb00000000a00 */
[----:B------:R-:W3:Y:S01]  /*00b0*/  LDC.64 R4, c[0x0][0x3b8] ;  /* 0x0000ee00ff047b82 */ /* 0x000ee20000000a00 */
[----:B-1----:R-:W-:Y:S01]  /*00c0*/  IMAD R2, R2, UR4, R3 ;  /* 0x0000000402027c24 */ /* 0x002fe2000f8e0203 */
[----:B------:R-:W1:Y:S03]  /*00d0*/  LDCU.64 UR4, c[0x0][0x358] ;  /* 0x00006b00ff0477ac */ /* 0x000e660008000a00 */
[----:B0-----:R-:W-:-:S03]  /*00e0*/  IMAD.WIDE R112, R2, 0x4, R112 ;  /* 0x0000000402707825 */ /* 0x001fc600078e0270 */
[----:B------:R-:W0:Y:S01]  /*00f0*/  LDC.64 R56, c[0x0][0x3b0] ;  /* 0x0000ec00ff387b82 */ /* 0x000e220000000a00 */
[----:B------:R-:W-:-:S07]  /*0100*/  IMAD.WIDE R110, R99, 0x4, R112 ;  /* 0x00000004636e7825 */ /* 0x000fce00078e0270 */
[----:B------:R-:W4:Y:S01]  /*0110*/  LDC.64 R6, c[0x0][0x398] ;  /* 0x0000e600ff067b82 */ /* 0x000f220000000a00 */
[C---:B------:R-:W-:Y:S01]  /*0120*/  IMAD.WIDE R108, R99.reuse, 0x4, R110 ;  /* 0x00000004636c7825 */ /* 0x040fe200078e026e */
[----:B-1----:R-:W3:Y:S03]  /*0130*/  LDG.E R73, desc[UR4][R112.64] ;  /* 0x0000000470497981 */ /* 0x002ee6000c1e1900 */
[C---:B------:R-:W-:Y:S01]  /*0140*/  IMAD.WIDE R106, R99.reuse, 0x4, R108 ;  /* 0x00000004636a7825 */ /* 0x040fe200078e026c */
[----:B------:R-:W2:Y:S04]  /*0150*/  LDG.E R89, desc[UR4][R110.64] ;  /* 0x000000046e597981 */ /* 0x000ea8000c1e1900 */
[----:B------:R-:W5:Y:S01]  /*0160*/  LDG.E R67, desc[UR4][R108.64] ;  /* 0x000000046c437981 */ /* 0x000f62000c1e1900 */
[----:B------:R-:W-:-:S03]  /*0170*/  IMAD.WIDE R104, R99, 0x4, R106 ;  /* 0x0000000463687825 */ /* 0x000fc600078e026a */
[----:B------:R-:W5:Y:S01]  /*0180*/  LDG.E R59, desc[UR4][R106.64] ;  /* 0x000000046a3b7981 */ /* 0x000f62000c1e1900 */
[----:B------:R-:W-:-:S03]  /*0190*/  IMAD.WIDE R102, R99, 0x4, R104 ;  /* 0x0000000463667825 */ /* 0x000fc600078e0268 */
[----:B------:R-:W5:Y:S04]  /*01a0*/  LDG.E R53, desc[UR4][R104.64] ;  /* 0x0000000468357981 */ /* 0x000f68000c1e1900 */
[----:B------:R-:W5:Y:S01]  /*01b0*/  LDG.E R77, desc[UR4][R102.64] ;  /* 0x00000004664d7981 */ /* 0x000f62000c1e1900 */
[----:B------:R-:W-:-:S05]  /*01c0*/  IMAD.WIDE R100, R99, 0x4, R102 ;  /* 0x0000000463647825 */ /* 0x000fca00078e0266 */
[----:B------:R-:W5:Y:S01]  /*01d0*/  LDG.E R69, desc[UR4][R100.64] ;  /* 0x0000000464457981 */ /* 0x000f62000c1e1900 */
[----:B------:R-:W-:-:S05]  /*01e0*/  IMAD.WIDE R98, R99, 0x4, R100 ;  /* 0x0000000463627825 */ /* 0x000fca00078e0264 */
[----:B------:R-:W5:Y:S01]  /*01f0*/  LDG.E R51, desc[UR4][R98.64] ;  /* 0x0000000462337981 */ /* 0x000f62000c1e1900 */
[----:B----4-:R-:W-:-:S06]  /*0200*/  IMAD.WIDE R6, R2, 0x8, R6 ;  /* 0x0000000802067825 */ /* 0x010fcc00078e0206 */
[----:B------:R-:W4:Y:S01]  /*0210*/  LDG.E.64 R6, desc[UR4][R6.64] ;  /* 0x0000000406067981 */ /* 0x000f22000c1e1b00 */
[----:B---3--:R-:W-:-:S04]  /*0220*/  IMAD.WIDE R94, R73, 0x8, R4 ;  /* 0x00000008495e7825 */ /* 0x008fc800078e0204 */
[C---:B--2---:R-:W-:Y:S02]  /*0230*/  IMAD.WIDE R92, R89.reuse, 0x8, R54 ;  /* 0x00000008595c7825 */ /* 0x044fe400078e0236 */
[----:B------:R-:W2:Y:S02]  /*0240*/  LDG.E.64 R94, desc[UR4][R94.64] ;  /* 0x000000045e5e7981 */ /* 0x000ea4000c1e1b00 */
[----:B0-----:R-:W-:Y:S02]  /*0250*/  IMAD.WIDE R90, R89, 0x8, R56 ;  /* 0x00000008595a7825 */ /* 0x001fe400078e0238 */
[----:B------:R-:W3:Y:S02]  /*0260*/  LDG.E.64 R92, desc[UR4][R92.64] ;  /* 0x000000045c5c7981 */ /* 0x000ee4000c1e1b00 */
[----:B------:R-:W-:Y:S02]  /*0270*/  IMAD.WIDE R96, R73, 0x8, R54 ;  /* 0x0000000849607825 */ /* 0x000fe400078e0236 */
[----:B------:R-:W4:Y:S02]  /*0280*/  LDG.E.64 R90, desc[UR4][R90.64] ;  /* 0x000000045a5a7981 */ /* 0x000f24000c1e1b00 */
[----:B-----5:R-:W-:-:S02]  /*0290*/  IMAD.WIDE R86, R77, 0x8, R4 ;  /* 0x000000084d567825 */ /* 0x020fc400078e0204 */
[----:B------:R-:W5:Y:S02]  /*02a0*/  LDG.E.64 R96, desc[UR4][R96.64] ;  /* 0x0000000460607981 */ /* 0x000f64000c1e1b00 */
[--C-:B------:R-:W-:Y:S02]  /*02b0*/  IMAD.WIDE R84, R69, 0x8, R54.reuse ;  /* 0x0000000845547825 */ /* 0x100fe400078e0236 */
[----:B------:R-:W2:Y:S02]  /*02c0*/  LDG.E.64 R86, desc[UR4][R86.64] ;  /* 0x0000000456567981 */ /* 0x000ea4000c1e1b00 */
[----:B------:R-:W-:Y:S02]  /*02d0*/  IMAD.WIDE R78, R77, 0x8, R54 ;  /* 0x000000084d4e7825 */ /* 0x000fe400078e0236 */
[----:B------:R-:W3:Y:S02]  /*02e0*/  LDG.E.64 R84, desc[UR4][R84.64] ;  /* 0x0000000454547981 */ /* 0x000ee4000c1e1b00 */
[----:B------:R-:W-:-:S02]  /*02f0*/  IMAD.WIDE R88, R89, 0x8, R4 ;  /* 0x0000000859587825 */ /* 0x000fc400078e0204 */
[----:B------:R-:W5:Y:S02]  /*0300*/  LDG.E.64 R78, desc[UR4][R78.64] ;  /* 0x000000044e4e7981 */ /* 0x000f64000c1e1b00 */
[--C-:B------:R-:W-:Y:S02]  /*0310*/  IMAD.WIDE R82, R67, 0x8, R56.reuse ;  /* 0x0000000843527825 */ /* 0x100fe400078e0238 */
[----:B------:R-:W4:Y:S02]  /*0320*/  LDG.E.64 R88, desc[UR4][R88.64] ;  /* 0x0000000458587981 */ /* 0x000f24000c1e1b00 */
[--C-:B------:R-:W-:Y:S02]  /*0330*/  IMAD.WIDE R80, R53, 0x8, R56.reuse ;  /* 0x0000000835507825 */ /* 0x100fe400078e0238 */
[----:B------:R-:W4:Y:S02]  /*0340*/  LDG.E.64 R82, desc[UR4][R82.64] ;  /* 0x0000000452527981 */ /* 0x000f24000c1e1b00 */
[----:B------:R-:W-:-:S02]  /*0350*/  IMAD.WIDE R76, R77, 0x8, R56 ;  /* 0x000000084d4c7825 */ /* 0x000fc400078e0238 */
[----:B------:R-:W4:Y:S02]  /*0360*/  LDG.E.64 R80, desc[UR4][R80.64] ;  /* 0x0000000450507981 */ /* 0x000f24000c1e1b00 */
[----:B------:R-:W-:Y:S02]  /*0370*/  IMAD.WIDE R74, R69, 0x8, R4 ;  /* 0x00000008454a7825 */ /* 0x000fe400078e0204 */
[----:B------:R-:W4:Y:S02]  /*0380*/  LDG.E.64 R76, desc[UR4][R76.64] ;  /* 0x000000044c4c7981 */ /* 0x000f24000c1e1b00 */
[--C-:B------:R-:W-:Y:S02]  /*0390*/  IMAD.WIDE R72, R73, 0x8, R56.reuse ;  /* 0x0000000849487825 */ /* 0x100fe400078e0238 */
[----:B------:R-:W4:Y:S02]  /*03a0*/  LDG.E.64 R74, desc[UR4][R74.64] ;  /* 0x000000044a4a7981 */ /* 0x000f24000c1e1b00 */
[----:B------:R-:W-:-:S02]  /*03b0*/  IMAD.WIDE R68, R69, 0x8, R56 ;  /* 0x0000000845447825 */ /* 0x000fc400078e0238 */
[----:B------:R-:W4:Y:S02]  /*03c0*/  LDG.E.64 R72, desc[UR4][R72.64] ;  /* 0x0000000448487981 */ /* 0x000f24000c1e1b00 */
[C---:B------:R-:W-:Y:S02]  /*03d0*/  IMAD.WIDE R70, R67.reuse, 0x8, R54 ;  /* 0x0000000843467825 */ /* 0x040fe400078e0236 */
[----:B------:R-:W4:Y:S02]  /*03e0*/  LDG.E.64 R68, desc[UR4][R68.64] ;  /* 0x0000000444447981 */ /* 0x000f24000c1e1b00 */
[----:B------:R-:W-:Y:S02]  /*03f0*/  IMAD.WIDE R66, R67, 0x8, R4 ;  /* 0x0000000843427825 */ /* 0x000fe400078e0204 */
[----:B------:R-:W4:Y:S02]  /*0400*/  LDG.E.64 R70, desc[UR4][R70.64] ;  /* 0x0000000446467981 */ /* 0x000f24000c1e1b00 */
[----:B------:R-:W-:-:S02]  /*0410*/  IMAD.WIDE R62, R59, 0x8, R54 ;  /* 0x000000083b3e7825 */ /* 0x000fc400078e0236 */
[----:B------:R-:W4:Y:S02]  /*0420*/  LDG.E.64 R66, desc[UR4][R66.64] ;  /* 0x0000000442427981 */ /* 0x000f24000c1e1b00 */
[----:B------:R-:W-:Y:S02]  /*0430*/  IMAD.WIDE R60, R53, 0x8, R54 ;  /* 0x00000008353c7825 */ /* 0x000fe400078e0236 */
[----:B------:R-:W4:Y:S02]  /*0440*/  LDG.E.64 R62, desc[UR4][R62.64] ;  /* 0x000000043e3e7981 */ /* 0x000f24000c1e1b00 */
[C---:B------:R-:W-:Y:S02]  /*0450*/  IMAD.WIDE R64, R59.reuse, 0x8, R56 ;  /* 0x000000083b407825 */ /* 0x040fe400078e0238 */
[----:B------:R-:W4:Y:S02]  /*0460*/  LDG.E.64 R60, desc[UR4][R60.64] ;  /* 0x000000043c3c7981 */ /* 0x000f24000c1e1b00 */
[----:B------:R-:W-:-:S02]  /*0470*/  IMAD.WIDE R58, R59, 0x8, R4 ;  /* 0x000000083b3a7825 */ /* 0x000fc400078e0204 */
[----:B------:R-:W4:Y:S02]  /*0480*/  LDG.E.64 R64, desc[UR4][R64.64] ;  /* 0x0000000440407981 */ /* 0x000f24000c1e1b00 */
[C---:B------:R-:W-:Y:S02]  /*0490*/  IMAD.WIDE R56, R51.reuse, 0x8, R56 ;  /* 0x0000000833387825 */ /* 0x040fe400078e0238 */
[----:B------:R-:W4:Y:S04]  /*04a0*/  LDG.E.64 R58, desc[UR4][R58.64] ;  /* 0x000000043a3a7981 */ /* 0x000f28000c1e1b00 */
[----:B------:R-:W4:Y:S01]  /*04b0*/  LDG.E.64 R56, desc[UR4][R56.64] ;  /* 0x0000000438387981 */ /* 0x000f22000c1e1b00 */
[----:B------:R-:W-:-:S04]  /*04c0*/  IMAD.WIDE R54, R51, 0x8, R54 ;  /* 0x0000000833367825 */ /* 0x000fc800078e0236 */
[--C-:B------:R-:W-:Y:S02]  /*04d0*/  IMAD.WIDE R52, R53, 0x8, R4.reuse ;  /* 0x0000000835347825 */ /* 0x100fe400078e0204 */
[----:B------:R-:W4:Y:S02]  /*04e0*/  LDG.E.64 R54, desc[UR4][R54.64] ;  /* 0x0000000436367981 */ /* 0x000f24000c1e1b00 */
[----:B------:R-:W-:Y:S02]  /*04f0*/  IMAD.WIDE R50, R51, 0x8, R4 ;  /* 0x0000000833327825 */ /* 0x000fe400078e0204 */
[----:B------:R-:W4:Y:S04]  /*0500*/  LDG.E.64 R52, desc[UR4][R52.64] ;  /* 0x0000000434347981 */ /* 0x000f28000c1e1b00 */
[----:B------:R-:W4:Y:S01]  /*0510*/  LDG.E.64 R50, desc[UR4][R50.64] ;  /* 0x0000000432327981 */ /* 0x000f22000c1e1b00 */
[----:B------:R-:W-:Y:S01]  /*0520*/  UMOV UR6, 0x55555555 ;  /* 0x5555555500067882 */ /* 0x000fe20000000000 */
[----:B------:R-:W-:Y:S01]  /*0530*/  UMOV UR7, 0x3fb55555 ;  /* 0x3fb5555500077882 */ /* 0x000fe20000000000 */
[----:B------:R-:W-:Y:S01]  /*0540*/  BSSY.RECONVERGENT B0, `(.L_x_187) ;  /* 0x0000062000007945 */ /* 0x000fe20003800200 */
[----:B--2---:R-:W-:-:S02]  /*0550*/  DADD R48, -R94, R86 ;  /* 0x000000005e307229 */ /* 0x004fc40000000156 */
[----:B---3--:R-:W-:Y:S02]  /*0560*/  DADD R20, -R92, R84 ;  /* 0x000000005c147229 */ /* 0x008fe40000000154 */
[----:B-----5:R-:W-:-:S06]  /*0570*/  DADD R46, -R96, R78 ;  /* 0x00000000602e7229 */ /* 0x020fcc000000014e */
[----:B------:R-:W-:Y:S02]  /*0580*/  DMUL R10, R20, R48 ;  /* 0x00000030140a7228 */ /* 0x000fe40000000000 */
[----:B----4-:R-:W-:Y:S02]  /*0590*/  DADD R4, R90, -R80 ;  /* 0x000000005a047229 */ /* 0x010fe40000000850 */
[----:B------:R-:W-:Y:S02]  /*05a0*/  DADD R8, R82, -R76 ;  /* 0x0000000052087229 */ /* 0x000fe4000000084c */
[----:B------:R-:W-:Y:S02]  /*05b0*/  DADD R12, -R88, R74 ;  /* 0x00000000580c7229 */ /* 0x000fe4000000014a */
[----:B------:R-:W-:-:S04]  /*05c0*/  DADD R44, -R72, R76 ;  /* 0x00000000482c7229 */ /* 0x000fc8000000014c */
[----:B------:R-:W-:Y:S02]  /*05d0*/  DADD R4, R4, R8 ;  /* 0x0000000004047229 */ /* 0x000fe40000000008 */
[----:B------:R-:W-:Y:S02]  /*05e0*/  DFMA R10, R12, R46, -R10 ;  /* 0x0000002e0c0a722b */ /* 0x000fe4000000080a */
[----:B------:R-:W-:Y:S02]  /*05f0*/  DADD R14, -R90, R68 ;  /* 0x000000005a0e7229 */ /* 0x000fe40000000144 */
[----:B------:R-:W-:Y:S02]  /*0600*/  DMUL R12, R12, R44 ;  /* 0x0000002c0c0c7228 */ /* 0x000fe40000000000 */
[----:B------:R-:W-:Y:S02]  /*0610*/  DADD R8, R70, -R78 ;  /* 0x0000000046087229 */ /* 0x000fe4000000084e */
[----:B------:R-:W-:-:S02]  /*0620*/  DMUL R18, R4, R10 ;  /* 0x0000000a04127228 */ /* 0x000fc40000000000 */
[----:B------:R-:W-:Y:S02]  /*0630*/  DADD R40, -R94, R66 ;  /* 0x000000005e287229 */ /* 0x000fe40000000142 */
[----:B------:R-:W-:Y:S02]  /*0640*/  DADD R10, -R62, R84 ;  /* 0x000000003e0a7229 */ /* 0x000fe40000000154 */
[----:B------:R-:W-:Y:S02]  /*0650*/  DADD R4, R92, -R60 ;  /* 0x000000005c047229 */ /* 0x000fe4000000083c */
[C---:B------:R-:W-:Y:S02]  /*0660*/  DFMA R16, R14.reuse, R48, -R12 ;  /* 0x000000300e10722b */ /* 0x040fe4000000080c */
[----:B------:R-:W-:Y:S02]  /*0670*/  DMUL R14, R14, R46 ;  /* 0x0000002e0e0e7228 */ /* 0x000fe40000000000 */
[----:B------:R-:W-:-:S02]  /*0680*/  DADD R42, -R96, R70 ;  /* 0x00000000602a7229 */ /* 0x000fc40000000146 */
[----:B------:R-:W-:Y:S02]  /*0690*/  DADD R36, -R58, R74 ;  /* 0x000000003a247229 */ /* 0x000fe4000000014a */
[----:B------:R-:W-:Y:S02]  /*06a0*/  DMUL R12, R10, R40 ;  /* 0x000000280a0c7228 */ /* 0x000fe40000000000 */
[----:B------:R-:W-:Y:S02]  /*06b0*/  DADD R38, -R90, R64 ;  /* 0x000000005a267229 */ /* 0x000fe40000000140 */
[----:B------:R-:W-:Y:S02]  /*06c0*/  DADD R34, -R82, R56 ;  /* 0x0000000052227229 */ /* 0x000fe40000000138 */
[----:B------:R-:W-:Y:S02]  /*06d0*/  DADD R8, R4, R8 ;  /* 0x0000000004087229 */ /* 0x000fe40000000008 */
[----:B------:R-:W-:-:S02]  /*06e0*/  DADD R32, -R72, R82 ;  /* 0x0000000048207229 */ /* 0x000fc40000000152 */
[----:B------:R-:W-:Y:S02]  /*06f0*/  DFMA R4, R20, R44, -R14 ;  /* 0x0000002c1404722b */ /* 0x000fe4000000080e */
[----:B------:R-:W-:Y:S02]  /*0700*/  DFMA R14, R36, R42, -R12 ;  /* 0x0000002a240e722b */ /* 0x000fe4000000080c */
[----:B------:R-:W-:Y:S02]  /*0710*/  DADD R12, R38, R34 ;  /* 0x00000000260c7229 */ /* 0x000fe40000000022 */
[----:B------:R-:W-:Y:S02]  /*0720*/  DFMA R8, R8, R16, R18 ;  /* 0x000000100808722b */ /* 0x000fe40000000012 */
[----:B------:R-:W-:Y:S02]  /*0730*/  DADD R28, -R64, R68 ;  /* 0x00000000401c7229 */ /* 0x000fe40000000144 */
[----:B------:R-:W-:-:S02]  /*0740*/  DMUL R16, R36, R32 ;  /* 0x0000002024107228 */ /* 0x000fc40000000000 */
[----:B------:R-:W-:Y:S02]  /*0750*/  DADD R30, -R92, R62 ;  /* 0x000000005c1e7229 */ /* 0x000fe4000000013e */
[----:B------:R-:W-:Y:S02]  /*0760*/  DADD R26, -R70, R54 ;  /* 0x00000000461a7229 */ /* 0x000fe40000000136 */
[----:B------:R-:W-:Y:S02]  /*0770*/  DMUL R20, R12, R14 ;  /* 0x0000000e0c147228 */ /* 0x000fe40000000000 */
[----:B------:R-:W-:Y:S02]  /*0780*/  DADD R12, R88, -R52 ;  /* 0x00000000580c7229 */ /* 0x000fe40000000834 */
[----:B------:R-:W-:Y:S02]  /*0790*/  DADD R14, R66, -R86 ;  /* 0x00000000420e7229 */ /* 0x000fe40000000856 */
[----:B------:R-:W-:-:S02]  /*07a0*/  DFMA R18, R28, R40, -R16 ;  /* 0x000000281c12722b */ /* 0x000fc40000000810 */
[----:B------:R-:W-:Y:S02]  /*07b0*/  DADD R24, -R88, R58 ;  /* 0x0000000058187229 */ /* 0x000fe4000000013a */
[----:B------:R-:W-:Y:S02]  /*07c0*/  DMUL R114, R28, R42 ;  /* 0x0000002a1c727228 */ /* 0x000fe40000000000 */
[----:B------:R-:W-:Y:S02]  /*07d0*/  DADD R16, R30, R26 ;  /* 0x000000001e107229 */ /* 0x000fe4000000001a */
[----:B------:R-:W-:Y:S02]  /*07e0*/  DADD R22, -R66, R50 ;  /* 0x0000000042167229 */ /* 0x000fe40000000132 */
[----:B------:R-:W-:Y:S02]  /*07f0*/  DADD R14, R12, R14 ;  /* 0x000000000c0e7229 */ /* 0x000fe4000000000e */
[----:B------:R-:W-:-:S02]  /*0800*/  DFMA R114, R10, R32, -R114 ;  /* 0x000000200a72722b */ /* 0x000fc40000000872 */
[----:B------:R-:W-:Y:S02]  /*0810*/  DFMA R16, R16, R18, R20 ;  /* 0x000000121010722b */ /* 0x000fe40000000014 */
[----:B------:R-:W-:Y:S02]  /*0820*/  DADD R12, R24, R22 ;  /* 0x00000000180c7229 */ /* 0x000fe40000000016 */
[----:B------:R-:W-:Y:S02]  /*0830*/  DADD R20, -R60, R84 ;  /* 0x000000003c147229 */ /* 0x000fe40000000154 */
[----:B------:R-:W-:Y:S02]  /*0840*/  DADD R10, -R94, R50 ;  /* 0x000000005e0a7229 */ /* 0x000fe40000000132 */
[----:B------:R-:W-:Y:S02]  /*0850*/  DFMA R4, R14, R4, R8 ;  /* 0x000000040e04722b */ /* 0x000fe40000000008 */
[----:B------:R-:W-:-:S02]  /*0860*/  DFMA R8, R12, R114, R16 ;  /* 0x000000720c08722b */ /* 0x000fc40000000010 */
[----:B------:R-:W-:Y:S02]  /*0870*/  DADD R18, -R64, R80 ;  /* 0x0000000040127229 */ /* 0x000fe40000000150 */
[----:B------:R-:W-:Y:S02]  /*0880*/  DADD R16, -R52, R74 ;  /* 0x0000000034107229 */ /* 0x000fe4000000014a */
[----:B------:R-:W-:Y:S02]  /*0890*/  DADD R114, -R96, R54 ;  /* 0x0000000060727229 */ /* 0x000fe40000000136 */
[--C-:B------:R-:W-:Y:S02]  /*08a0*/  DADD R118, R76, -R56.reuse ;  /* 0x000000004c767229 */ /* 0x100fe40000000838 */
[----:B------:R-:W-:Y:S02]  /*08b0*/  DMUL R12, R10, R20 ;  /* 0x000000140a0c7228 */ /* 0x000fe40000000000 */
[----:B------:R-:W-:-:S04]  /*08c0*/  DADD R116, -R72, R56 ;  /* 0x0000000048747229 */ /* 0x000fc80000000138 */
[----:B------:R-:W-:Y:S02]  /*08d0*/  DADD R118, R18, R118 ;  /* 0x0000000012767229 */ /* 0x000fe40000000076 */
[----:B------:R-:W-:Y:S02]  /*08e0*/  DFMA R12, R114, R16, -R12 ;  /* 0x00000010720c722b */ /* 0x000fe4000000080c */
[----:B------:R-:W-:-:S06]  /*08f0*/  DADD R14, -R80, R68 ;  /* 0x00000000500e7229 */ /* 0x000fcc0000000144 */
[----:B------:R-:W-:Y:S02]  /*0900*/  DMUL R118, R118, R12 ;  /* 0x0000000c76767228 */ /* 0x000fe40000000000 */
[----:B------:R-:W-:-:S08]  /*0910*/  DMUL R12, R116, R16 ;  /* 0x00000010740c7228 */ /* 0x000fd00000000000 */
[-C--:B------:R-:W-:Y:S02]  /*0920*/  DFMA R120, R10, R14.reuse, -R12 ;  /* 0x0000000e0a78722b */ /* 0x080fe4000000080c */
[----:B------:R-:W-:Y:S02]  /*0930*/  DADD R12, -R62, R60 ;  /* 0x000000003e0c7229 */ /* 0x000fe4000000013c */
[----:B------:R-:W-:Y:S02]  /*0940*/  DADD R10, R78, -R54 ;  /* 0x000000004e0a7229 */ /* 0x000fe40000000836 */
[----:B------:R-:W-:-:S06]  /*0950*/  DMUL R114, R114, R14 ;  /* 0x0000000e72727228 */ /* 0x000fcc0000000000 */
[----:B------:R-:W-:-:S08]  /*0960*/  DADD R10, R12, R10 ;  /* 0x000000000c0a7229 */ /* 0x000fd0000000000a */
[----:B------:R-:W-:Y:S02]  /*0970*/  DFMA R118, R10, R120, R118 ;  /* 0x000000780a76722b */ /* 0x000fe40000000076 */
[----:B------:R-:W-:Y:S01]  /*0980*/  DFMA R120, R116, R20, -R114 ;  /* 0x000000147478722b */ /* 0x000fe20000000872 */
[----:B------:R-:W0:Y:S01]  /*0990*/  MUFU.RCP64H R115, R7 ;  /* 0x0000000700737308 */ /* 0x000e220000001800 */
[----:B------:R-:W-:Y:S02]  /*09a0*/  DADD R10, -R58, R52 ;  /* 0x000000003a0a7229 */ /* 0x000fe40000000134 */
[----:B------:R-:W-:Y:S01]  /*09b0*/  DADD R116, R86, -R50 ;  /* 0x0000000056747229 */ /* 0x000fe20000000832 */
[----:B------:R-:W-:-:S07]  /*09c0*/  IMAD.MOV.U32 R114, RZ, RZ, 0x1 ;  /* 0x00000001ff727424 */ /* 0x000fce00078e00ff */
[----:B------:R-:W-:-:S08]  /*09d0*/  DADD R116, R10, R116 ;  /* 0x000000000a747229 */ /* 0x000fd00000000074 */
[----:B------:R-:W-:Y:S02]  /*09e0*/  DFMA R116, R116, R120, R118 ;  /* 0x000000787474722b */ /* 0x000fe40000000076 */
[----:B0-----:R-:W-:-:S08]  /*09f0*/  DFMA R118, -R6, R114, 1 ;  /* 0x3ff000000676742b */ /* 0x001fd00000000172 */
[----:B------:R-:W-:Y:S02]  /*0a00*/  DFMA R118, R118, R118, R118 ;  /* 0x000000767676722b */ /* 0x000fe40000000076 */
[----:B------:R-:W-:-:S06]  /*0a10*/  DADD R8, R8, R116 ;  /* 0x0000000008087229 */ /* 0x000fcc0000000074 */
[----:B------:R-:W-:Y:S02]  /*0a20*/  DFMA R118, R114, R118, R114 ;  /* 0x000000767276722b */ /* 0x000fe40000000072 */
[----:B------:R-:W-:-:S06]  /*0a30*/  DADD R8, R8, R4 ;  /* 0x0000000008087229 */ /* 0x000fcc0000000004 */
[----:B------:R-:W-:Y:S02]  /*0a40*/  DFMA R4, -R6, R118, 1 ;  /* 0x3ff000000604742b */ /* 0x000fe40000000176 */
[----:B------:R-:W-:-:S06]  /*0a50*/  DMUL R8, R8, UR6 ;  /* 0x0000000608087c28 */ /* 0x000fcc0008000000 */
[----:B------:R-:W-:-:S08]  /*0a60*/  DFMA R4, R118, R4, R118 ;  /* 0x000000047604722b */ /* 0x000fd00000000076 */
[----:B------:R-:W-:-:S08]  /*0a70*/  DMUL R114, R8, R4 ;  /* 0x0000000408727228 */ /* 0x000fd00000000000 */
[----:B------:R-:W-:-:S08]  /*0a80*/  DFMA R116, -R6, R114, R8 ;  /* 0x000000720674722b */ /* 0x000fd00000000108 */
[----:B------:R-:W-:Y:S01]  /*0a90*/  DFMA R4, R4, R116, R114 ;  /* 0x000000740404722b */ /* 0x000fe20000000072 */
[----:B------:R-:W-:-:S09]  /*0aa0*/  FSETP.GEU.AND P1, PT, |R9|, 6.5827683646048100446e-37, PT ;  /* 0x036000000900780b */ /* 0x000fd20003f2e200 */
[----:B------:R-:W-:-:S05]  /*0ab0*/  FFMA R0, RZ, R7, R5 ;  /* 0x00000007ff007223 */ /* 0x000fca0000000005 */
[----:B------:R-:W-:-:S13]  /*0ac0*/  FSETP.GT.AND P0, PT, |R0|, 1.469367938527859385e-39, PT ;  /* 0x001000000000780b */ /* 0x000fda0003f04200 */
[----:B------:R-:W-:Y:S05]  /*0ad0*/  @P0 BRA P1, `(.L_x_188) ;  /* 0x0000000000200947 */ /* 0x000fea0000800000 */
[----:B------:R-:W-:Y:S01]  /*0ae0*/  IMAD.MOV.U32 R4, RZ, RZ, R6 ;  /* 0x000000ffff047224 */ /* 0x000fe200078e0006 */
[----:B------:R-:W-:Y:S01]  /*0af0*/  MOV R115, R7 ;  /* 0x0000000700737202 */ /* 0x000fe20000000f00 */
[----:B------:R-:W-:Y:S01]  /*0b00*/  IMAD.MOV.U32 R6, RZ, RZ, R8 ;  /* 0x000000ffff067224 */ /* 0x000fe200078e0008 */
[----:B------:R-:W-:Y:S01]  /*0b10*/  MOV R0, 0xb40 ;  /* 0x00000b4000007802 */ /* 0x000fe20000000f00 */
[----:B------:R-:W-:-:S07]  /*0b20*/  IMAD.MOV.U32 R7, RZ, RZ, R9 ;  /* 0x000000ffff077224 */ /* 0x000fce00078e0009 */
[----:B------:R-:W-:Y:S05]  /*0b30*/  CALL.REL.NOINC `($__internal_20_$__cuda_sm20_div_rn_f64_full) ;  /* 0x0000001c00a07944 */ /* 0x000fea0003c00000 */
[----:B------:R-:W-:Y:S01]  /*0b40*/  MOV R4, R118 ;  /* 0x0000007600047202 */ /* 0x000fe20000000f00 */
[----:B------:R-:W-:-:S07]  /*0b50*/  IMAD.MOV.U32 R5, RZ, RZ, R119 ;  /* 0x000000ffff057224 */ /* 0x000fce00078e0077 */
.L_x_188:
[----:B------:R-:W-:Y:S05]  /*0b60*/  BSYNC.RECONVERGENT B0 ;  /* 0x0000000000007941 */ /* 0x000fea0003800200 */
.L_x_187:
[----:B------:R-:W0:Y:S01]  /*0b70*/  LDC.64 R116, c[0x0][0x3d8] ;  /* 0x0000f600ff747b82 */ /* 0x000e220000000a00 */
[----:B------:R-:W-:Y:S02]  /*0b80*/  DADD R118, -R78, R54 ;  /* 0x000000004e767229 */ /* 0x000fe40000000136 */
[----:B------:R-:W-:Y:S02]  /*0b90*/  DADD R120, -R76, R56 ;  /* 0x000000004c787229 */ /* 0x000fe40000000138 */
[----:B------:R-:W-:Y:S02]  /*0ba0*/  DADD R42, R42, R30 ;  /* 0x000000002a2a7229 */ /* 0x000fe4000000001e */
[C-C-:B------:R-:W-:Y:S01]  /*0bb0*/  DADD R30, R32.reuse, -R38.reuse ;  /* 0x00000000201e7229 */ /* 0x140fe20000000826 */
[----:B------:R-:W1:Y:S01]  /*0bc0*/  LDC.64 R114, c[0x0][0x3a0] ;  /* 0x0000e800ff727b82 */ /* 0x000e620000000a00 */
[----:B------:R-:W-:Y:S02]  /*0bd0*/  DADD R32, R32, R38 ;  /* 0x0000000020207229 */ /* 0x000fe40000000026 */
[----:B------:R-:W-:-:S02]  /*0be0*/  DADD R38, R40, -R24 ;  /* 0x0000000028267229 */ /* 0x000fc40000000818 */
[----:B------:R-:W-:Y:S02]  /*0bf0*/  DADD R6, -R28, R34 ;  /* 0x000000001c067229 */ /* 0x000fe40000000122 */
[----:B------:R-:W-:Y:S02]  /*0c00*/  DADD R24, R40, R24 ;  /* 0x0000000028187229 */ /* 0x000fe40000000018 */
[----:B------:R-:W-:Y:S02]  /*0c10*/  DADD R28, R28, R34 ;  /* 0x000000001c1c7229 */ /* 0x000fe40000000022 */
[C-C-:B------:R-:W-:Y:S02]  /*0c20*/  DADD R34, R20.reuse, -R118.reuse ;  /* 0x0000000014227229 */ /* 0x140fe40000000876 */
[----:B------:R-:W-:Y:S02]  /*0c30*/  DADD R40, R20, R118 ;  /* 0x0000000014287229 */ /* 0x000fe40000000076 */
[C-C-:B------:R-:W-:Y:S01]  /*0c40*/  DADD R118, R14.reuse, -R120.reuse ;  /* 0x000000000e767229 */ /* 0x140fe20000000878 */
[----:B0-----:R-:W-:Y:S01]  /*0c50*/  IMAD.WIDE R122, R2, 0x8, R116 ;  /* 0x00000008027a7825 */ /* 0x001fe200078e0274 */
[----:B------:R-:W-:-:S04]  /*0c60*/  DADD R120, R14, R120 ;  /* 0x000000000e787229 */ /* 0x000fc80000000078 */
[----:B------:R0:W-:Y:S01]  /*0c70*/  STG.E.64 desc[UR4][R122.64], R4 ;  /* 0x000000047a007986 */ /* 0x0001e2000c101b04 */
[----:B-1----:R-:W-:-:S06]  /*0c80*/  IMAD.WIDE R14, R2, 0x8, R114 ;  /* 0x00000008020e7825 */ /* 0x002fcc00078e0272 */
[----:B------:R-:W2:Y:S01]  /*0c90*/  LDG.E.64 R14, desc[UR4][R14.64] ;  /* 0x000000040e0e7981 */ /* 0x000ea2000c1e1b00 */
[----:B------:R-:W-:Y:S01]  /*0ca0*/  DADD R114, -R86, R50 ;  /* 0x0000000056727229 */ /* 0x000fe20000000132 */
[----:B------:R-:W-:Y:S01]  /*0cb0*/  IMAD.MOV.U32 R0, RZ, RZ, RZ ;  /* 0x000000ffff007224 */ /* 0x000fe200078e00ff */
[----:B------:R-:W-:Y:S01]  /*0cc0*/  DADD R116, -R96, R70 ;  /* 0x0000000060747229 */ /* 0x000fe20000000146 */
[----:B------:R-:W-:Y:S01]  /*0cd0*/  BSSY.RECONVERGENT B0, `(.L_x_189) ;  /* 0x00000a7000007945 */ /* 0x000fe20003800200 */
[----:B------:R-:W-:Y:S02]  /*0ce0*/  DMUL R124, R30, R32 ;  /* 0x000000201e7c7228 */ /* 0x000fe40000000000 */
[----:B0-----:R-:W-:Y:S02]  /*0cf0*/  DADD R122, -R88, R74 ;  /* 0x00000000587a7229 */ /* 0x001fe4000000014a */
[C-C-:B------:R-:W-:Y:S02]  /*0d00*/  DADD R20, R16.reuse, -R114.reuse ;  /* 0x0000000010147229 */ /* 0x140fe40000000872 */
[----:B------:R-:W-:-:S02]  /*0d10*/  DADD R16, R16, R114 ;  /* 0x0000000010107229 */ /* 0x000fc40000000072 */
[----:B------:R-:W-:Y:S02]  /*0d20*/  DADD R114, -R92, R62 ;  /* 0x000000005c727229 */ /* 0x000fe4000000013e */
[----:B------:R-:W-:-:S06]  /*0d30*/  DMUL R8, R8, 4 ;  /* 0x4010000008087828 */ /* 0x000fcc0000000000 */
[----:B------:R-:W-:Y:S02]  /*0d40*/  DADD R116, R116, -R114 ;  /* 0x0000000074747229 */ /* 0x000fe40000000872 */
[----:B------:R-:W-:Y:S02]  /*0d50*/  DMUL R114, R30, R30 ;  /* 0x0000001e1e727228 */ /* 0x000fe40000000000 */
[----:B------:R-:W-:-:S06]  /*0d60*/  DMUL R30, R32, R32 ;  /* 0x00000020201e7228 */ /* 0x000fcc0000000000 */
[----:B------:R-:W-:Y:S02]  /*0d70*/  DFMA R32, R116, R116, R114 ;  /* 0x000000747420722b */ /* 0x000fe40000000072 */
[----:B------:R-:W-:Y:S02]  /*0d80*/  DMUL R114, R118, R120 ;  /* 0x0000007876727228 */ /* 0x000fe40000000000 */
[-C--:B------:R-:W-:Y:S02]  /*0d90*/  DFMA R116, R116, R42.reuse, R124 ;  /* 0x0000002a7474722b */ /* 0x080fe4000000007c */
[----:B------:R-:W-:Y:S02]  /*0da0*/  DFMA R30, R42, R42, R30 ;  /* 0x0000002a2a1e722b */ /* 0x000fe4000000001e */
[----:B------:R-:W-:Y:S02]  /*0db0*/  DMUL R42, R118, R118 ;  /* 0x00000076762a7228 */ /* 0x000fe40000000000 */
[----:B------:R-:W-:-:S02]  /*0dc0*/  DMUL R120, R120, R120 ;  /* 0x0000007878787228 */ /* 0x000fc40000000000 */
[----:B------:R-:W-:Y:S02]  /*0dd0*/  DFMA R114, R34, R40, R114 ;  /* 0x000000282272722b */ /* 0x000fe40000000072 */
[----:B------:R-:W-:Y:S02]  /*0de0*/  DFMA R116, R38, R24, R116 ;  /* 0x000000182674722b */ /* 0x000fe40000000074 */
[----:B------:R-:W-:Y:S02]  /*0df0*/  DFMA R42, R34, R34, R42 ;  /* 0x00000022222a722b */ /* 0x000fe4000000002a */
[----:B------:R-:W-:Y:S02]  /*0e00*/  DFMA R40, R40, R40, R120 ;  /* 0x000000282828722b */ /* 0x000fe40000000078 */
[----:B------:R-:W-:Y:S02]  /*0e10*/  DFMA R114, R20, R16, R114 ;  /* 0x000000101472722b */ /* 0x000fe40000000072 */
[----:B------:R-:W-:-:S02]  /*0e20*/  DFMA R30, R24, R24, R30 ;  /* 0x00000018181e722b */ /* 0x000fc4000000001e */
[----:B------:R-:W-:Y:S02]  /*0e30*/  DFMA R32, R38, R38, R32 ;  /* 0x000000262620722b */ /* 0x000fe40000000020 */
[----:B------:R-:W-:Y:S02]  /*0e40*/  DADD R24, -R92, R60 ;  /* 0x000000005c187229 */ /* 0x000fe4000000013c */
[----:B------:R-:W-:Y:S02]  /*0e50*/  DFMA R34, R20, R20, R42 ;  /* 0x000000141422722b */ /* 0x000fe4000000002a */
[----:B------:R-:W-:Y:S02]  /*0e60*/  DFMA R38, R16, R16, R40 ;  /* 0x000000101026722b */ /* 0x000fe40000000028 */
[----:B------:R-:W-:Y:S02]  /*0e70*/  DMUL R116, R116, R116 ;  /* 0x0000007474747228 */ /* 0x000fe40000000000 */
[----:B------:R-:W-:-:S02]  /*0e80*/  DMUL R42, R114, R114 ;  /* 0x00000072722a7228 */ /* 0x000fc40000000000 */
[----:B------:R-:W-:Y:S02]  /*0e90*/  DADD R40, -R88, R52 ;  /* 0x0000000058287229 */ /* 0x000fe40000000134 */
[----:B------:R-:W-:Y:S02]  /*0ea0*/  DADD R118, -R90, R80 ;  /* 0x000000005a767229 */ /* 0x000fe40000000150 */
[C-C-:B------:R-:W-:Y:S02]  /*0eb0*/  DADD R16, R46.reuse, -R24.reuse ;  /* 0x000000002e107229 */ /* 0x140fe40000000818 */
[----:B------:R-:W-:Y:S02]  /*0ec0*/  DADD R46, R46, R24 ;  /* 0x000000002e2e7229 */ /* 0x000fe40000000018 */
[----:B------:R-:W-:Y:S02]  /*0ed0*/  DFMA R32, R32, R30, -R116 ;  /* 0x0000001e2020722b */ /* 0x000fe40000000874 */
[----:B------:R-:W-:-:S02]  /*0ee0*/  DFMA R34, R34, R38, -R42 ;  /* 0x000000262222722b */ /* 0x000fc4000000082a */
[----:B------:R-:W-:Y:S02]  /*0ef0*/  DADD R24, R48, -R40 ;  /* 0x0000000030187229 */ /* 0x000fe40000000828 */
[----:B------:R-:W-:Y:S02]  /*0f00*/  DADD R30, -R92, R84 ;  /* 0x000000005c1e7229 */ /* 0x000fe40000000154 */
[----:B------:R-:W-:Y:S02]  /*0f10*/  DADD R42, -R70, R78 ;  /* 0x00000000462a7229 */ /* 0x000fe4000000014e */
[----:B------:R-:W-:Y:S01]  /*0f20*/  DADD R48, R48, R40 ;  /* 0x0000000030307229 */ /* 0x000fe20000000028 */
[----:B------:R-:W-:Y:S01]  /*0f30*/  MOV R3, R33 ;  /* 0x0000002100037202 */ /* 0x000fe20000000f00 */
[----:B------:R-:W-:Y:S02]  /*0f40*/  DADD R114, -R90, R68 ;  /* 0x000000005a727229 */ /* 0x000fe40000000144 */
[----:B------:R-:W-:-:S02]  /*0f50*/  DADD R40, -R82, R76 ;  /* 0x0000000052287229 */ /* 0x000fc4000000014c */
[C-C-:B------:R-:W-:Y:S02]  /*0f60*/  DADD R20, R44.reuse, -R118.reuse ;  /* 0x000000002c147229 */ /* 0x140fe40000000876 */
[----:B------:R-:W-:Y:S02]  /*0f70*/  DADD R44, R44, R118 ;  /* 0x000000002c2c7229 */ /* 0x000fe40000000076 */
[----:B------:R-:W-:Y:S02]  /*0f80*/  DADD R118, -R62, R84 ;  /* 0x000000003e767229 */ /* 0x000fe40000000154 */
[C-C-:B------:R-:W-:Y:S02]  /*0f90*/  DADD R38, R30.reuse, -R42.reuse ;  /* 0x000000001e267229 */ /* 0x140fe4000000082a */
[----:B------:R-:W-:Y:S02]  /*0fa0*/  DADD R42, R30, R42 ;  /* 0x000000001e2a7229 */ /* 0x000fe4000000002a */
[----:B------:R-:W-:-:S02]  /*0fb0*/  DADD R30, R114, -R40 ;  /* 0x00000000721e7229 */ /* 0x000fc40000000828 */
[----:B------:R-:W-:Y:S02]  /*0fc0*/  DADD R40, R114, R40 ;  /* 0x0000000072287229 */ /* 0x000fe40000000028 */
[C---:B------:R-:W-:Y:S02]  /*0fd0*/  DMUL R114, R6.reuse, R6 ;  /* 0x0000000606727228 */ /* 0x040fe40000000000 */
[----:B------:R-:W-:Y:S02]  /*0fe0*/  DMUL R120, R6, R28 ;  /* 0x0000001c06787228 */ /* 0x000fe40000000000 */
[----:B------:R-:W-:Y:S02]  /*0ff0*/  DADD R116, -R118, R26 ;  /* 0x0000000076747229 */ /* 0x000fe4000000011a */
[----:B------:R-:W-:Y:S02]  /*1000*/  DADD R6, -R66, R86 ;  /* 0x0000000042067229 */ /* 0x000fe40000000156 */
[----:B------:R-:W-:-:S02]  /*1010*/  DADD R26, R118, R26 ;  /* 0x00000000761a7229 */ /* 0x000fc4000000001a */
[----:B------:R-:W-:Y:S02]  /*1020*/  DSETP.MAX.AND P0, P1, RZ, R32, PT ;  /* 0x00000020ff00722a */ /* 0x000fe4000390f000 */
[----:B------:R-:W-:Y:S02]  /*1030*/  DFMA R114, R116, R116, R114 ;  /* 0x000000747472722b */ /* 0x000fe40000000072 */
[C-C-:B------:R-:W-:Y:S02]  /*1040*/  DADD R118, R122.reuse, -R6.reuse ;  /* 0x000000007a767229 */ /* 0x140fe40000000806 */
[----:B------:R-:W-:Y:S02]  /*1050*/  DADD R6, R122, R6 ;  /* 0x000000007a067229 */ /* 0x000fe40000000006 */
[----:B------:R-:W-:Y:S02]  /*1060*/  DFMA R116, R116, R26, R120 ;  /* 0x0000001a7474722b */ /* 0x000fe40000000078 */
[----:B------:R-:W-:-:S02]  /*1070*/  DMUL R120, R20, R20 ;  /* 0x0000001414787228 */ /* 0x000fc40000000000 */
[----:B------:R-:W-:Y:S02]  /*1080*/  DMUL R122, R20, R44 ;  /* 0x0000002c147a7228 */ /* 0x000fe40000000000 */
[C-C-:B------:R-:W-:Y:S02]  /*1090*/  DADD R20, -R36.reuse, R22.reuse ;  /* 0x0000000024147229 */ /* 0x140fe40000000116 */
[----:B------:R-:W-:Y:S02]  /*10a0*/  DADD R22, R36, R22 ;  /* 0x0000000024167229 */ /* 0x000fe40000000016 */
[C---:B------:R-:W-:Y:S02]  /*10b0*/  DFMA R120, R16.reuse, R16, R120 ;  /* 0x000000101078722b */ /* 0x040fe40000000078 */
[----:B------:R-:W-:Y:S02]  /*10c0*/  DFMA R122, R16, R46, R122 ;  /* 0x0000002e107a722b */ /* 0x000fe4000000007a */
[----:B------:R-:W-:-:S02]  /*10d0*/  DADD R36, -R96, R54 ;  /* 0x0000000060247229 */ /* 0x000fc40000000136 */
[----:B------:R-:W-:Y:S02]  /*10e0*/  DMUL R44, R44, R44 ;  /* 0x0000002c2c2c7228 */ /* 0x000fe40000000000 */
[C---:B------:R-:W-:Y:S02]  /*10f0*/  DFMA R120, R24.reuse, R24, R120 ;  /* 0x000000181878722b */ /* 0x040fe40000000078 */
[----:B------:R-:W-:Y:S01]  /*1100*/  DFMA R122, R24, R48, R122 ;  /* 0x00000030187a722b */ /* 0x000fe2000000007a */
[----:B------:R-:W-:Y:S01]  /*1110*/  IMAD.MOV.U32 R24, RZ, RZ, RZ ;  /* 0x000000ffff187224 */ /* 0x000fe200078e00ff */
[----:B------:R-:W-:Y:S01]  /*1120*/  FSEL R25, R0, R3, P0 ;  /* 0x0000000300197208 */ /* 0x000fe20000000000 */
[C-C-:B------:R-:W-:Y:S01]  /*1130*/  DADD R16, -R36.reuse, R12.reuse ;  /* 0x0000000024107229 */ /* 0x140fe2000000010c */
[----:B------:R-:W-:Y:S01]  /*1140*/  @P1 LOP3.LUT R25, R3, 0x80000, RZ, 0xfc, !PT ;  /* 0x0008000003191812 */ /* 0x000fe200078efcff */
[----:B------:R-:W-:Y:S01]  /*1150*/  DADD R12, R36, R12 ;  /* 0x00000000240c7229 */ /* 0x000fe2000000000c */
[----:B------:R-:W-:Y:S01]  /*1160*/  SEL R24, R24, R32, P0 ;  /* 0x0000002018187207 */ /* 0x000fe20000000000 */
[----:B------:R-:W-:Y:S01]  /*1170*/  DFMA R46, R46, R46, R44 ;  /* 0x0000002e2e2e722b */ /* 0x000fe2000000002c */
[----:B------:R-:W-:Y:S01]  /*1180*/  IMAD.MOV.U32 R3, RZ, RZ, R35 ;  /* 0x000000ffff037224 */ /* 0x000fe200078e0023 */
[----:B------:R-:W-:Y:S01]  /*1190*/  DMUL R28, R28, R28 ;  /* 0x0000001c1c1c7228 */ /* 0x000fe20000000000 */
[----:B------:R-:W-:Y:S01]  /*11a0*/  MOV R0, R25 ;  /* 0x0000001900007202 */ /* 0x000fe20000000f00 */
[----:B------:R-:W-:-:S02]  /*11b0*/  DMUL R36, R30, R30 ;  /* 0x0000001e1e247228 */ /* 0x000fc40000000000 */
[----:B------:R-:W-:Y:S02]  /*11c0*/  DSETP.MAX.AND P0, P1, R24, R34, PT ;  /* 0x000000221800722a */ /* 0x000fe4000390f000 */
[----:B------:R-:W-:Y:S02]  /*11d0*/  DMUL R44, R30, R40 ;  /* 0x000000281e2c7228 */ /* 0x000fe40000000000 */
[----:B------:R-:W-:Y:S02]  /*11e0*/  DADD R30, -R72, R56 ;  /* 0x00000000481e7229 */ /* 0x000fe40000000138 */
[----:B------:R-:W-:Y:S01]  /*11f0*/  DFMA R26, R26, R26, R28 ;  /* 0x0000001a1a1a722b */ /* 0x000fe2000000001c */
[----:B------:R-:W-:Y:S01]  /*1200*/  SEL R24, R24, R34, P0 ;  /* 0x0000002218187207 */ /* 0x000fe20000000000 */
[----:B------:R-:W-:Y:S02]  /*1210*/  DFMA R46, R48, R48, R46 ;  /* 0x00000030302e722b */ /* 0x000fe4000000002e */
[----:B------:R-:W-:-:S02]  /*1220*/  DMUL R122, R122, R122 ;  /* 0x0000007a7a7a7228 */ /* 0x000fc40000000000 */
[C-C-:B------:R-:W-:Y:S02]  /*1230*/  DADD R28, -R30.reuse, R18.reuse ;  /* 0x000000001e1c7229 */ /* 0x140fe40000000112 */
[----:B------:R-:W-:Y:S02]  /*1240*/  DADD R18, R30, R18 ;  /* 0x000000001e127229 */ /* 0x000fe40000000012 */
[C---:B------:R-:W-:Y:S02]  /*1250*/  DFMA R30, R38.reuse, R38, R36 ;  /* 0x00000026261e722b */ /* 0x040fe40000000024 */
[----:B------:R-:W-:Y:S01]  /*1260*/  DFMA R38, R38, R42, R44 ;  /* 0x0000002a2626722b */ /* 0x000fe2000000002c */
[----:B------:R-:W-:Y:S01]  /*1270*/  FSEL R37, R0, R3, P0 ;  /* 0x0000000300257208 */ /* 0x000fe20000000000 */
[----:B------:R-:W-:Y:S01]  /*1280*/  DMUL R40, R40, R40 ;  /* 0x0000002828287228 */ /* 0x000fe20000000000 */
[----:B------:R-:W-:Y:S01]  /*1290*/  @P1 LOP3.LUT R37, R3, 0x80000, RZ, 0xfc, !PT ;  /* 0x0008000003251812 */ /* 0x000fe200078efcff */
[----:B------:R-:W-:-:S02]  /*12a0*/  DFMA R46, R120, R46, -R122 ;  /* 0x0000002e782e722b */ /* 0x000fc4000000087a */
[C---:B------:R-:W-:Y:S02]  /*12b0*/  DFMA R30, R118.reuse, R118, R30 ;  /* 0x00000076761e722b */ /* 0x040fe4000000001e */
[----:B------:R-:W-:Y:S01]  /*12c0*/  IMAD.MOV.U32 R25, RZ, RZ, R37 ;  /* 0x000000ffff197224 */ /* 0x000fe200078e0025 */
[----:B------:R-:W-:Y:S02]  /*12d0*/  DFMA R38, R118, R6, R38 ;  /* 0x000000067626722b */ /* 0x000fe40000000026 */
[----:B------:R-:W-:Y:S02]  /*12e0*/  DFMA R42, R42, R42, R40 ;  /* 0x0000002a2a2a722b */ /* 0x000fe40000000028 */
[----:B------:R-:W-:Y:S01]  /*12f0*/  MOV R0, R25 ;  /* 0x0000001900007202 */ /* 0x000fe20000000f00 */
[----:B------:R-:W-:Y:S01]  /*1300*/  DSETP.MAX.AND P0, P1, R24, R46, PT ;  /* 0x0000002e1800722a */ /* 0x000fe2000390f000 */
[----:B------:R-:W-:Y:S01]  /*1310*/  IMAD.MOV.U32 R3, RZ, RZ, R47 ;  /* 0x000000ffff037224 */ /* 0x000fe200078e002f */
[----:B------:R-:W-:-:S02]  /*1320*/  DFMA R114, R20, R20, R114 ;  /* 0x000000141472722b */ /* 0x000fc40000000072 */
[----:B------:R-:W-:Y:S02]  /*1330*/  DMUL R38, R38, R38 ;  /* 0x0000002626267228 */ /* 0x000fe40000000000 */
[----:B------:R-:W-:Y:S02]  /*1340*/  DFMA R42, R6, R6, R42 ;  /* 0x00000006062a722b */ /* 0x000fe4000000002a */
[-C--:B------:R-:W-:Y:S01]  /*1350*/  DFMA R116, R20, R22.reuse, R116 ;  /* 0x000000161474722b */ /* 0x080fe20000000074 */
[----:B------:R-:W-:Y:S01]  /*1360*/  FSEL R21, R0, R3, P0 ;  /* 0x0000000300157208 */ /* 0x000fe20000000000 */
[----:B------:R-:W-:Y:S01]  /*1370*/  DADD R32, -R94, R50 ;  /* 0x000000005e207229 */ /* 0x000fe20000000132 */
[----:B------:R-:W-:Y:S01]  /*1380*/  SEL R20, R24, R46, P0 ;  /* 0x0000002e18147207 */ /* 0x000fe20000000000 */
[----:B------:R-:W-:Y:S02]  /*1390*/  DFMA R26, R22, R22, R26 ;  /* 0x00000016161a722b */ /* 0x000fe4000000001a */
[----:B------:R-:W-:Y:S01]  /*13a0*/  @P1 LOP3.LUT R21, R3, 0x80000, RZ, 0xfc, !PT ;  /* 0x0008000003151812 */ /* 0x000fe200078efcff */
[----:B------:R-:W-:-:S02]  /*13b0*/  DFMA R30, R30, R42, -R38 ;  /* 0x0000002a1e1e722b */ /* 0x000fc40000000826 */
[-C--:B------:R-:W-:Y:S02]  /*13c0*/  DMUL R22, R28, R18.reuse ;  /* 0x000000121c167228 */ /* 0x080fe40000000000 */
[----:B------:R-:W-:Y:S01]  /*13d0*/  DMUL R18, R18, R18 ;  /* 0x0000001212127228 */ /* 0x000fe20000000000 */
[----:B------:R-:W-:Y:S01]  /*13e0*/  IMAD.MOV.U32 R0, RZ, RZ, R21 ;  /* 0x000000ffff007224 */ /* 0x000fe200078e0015 */
[----:B------:R-:W-:Y:S02]  /*13f0*/  DMUL R116, R116, R116 ;  /* 0x0000007474747228 */ /* 0x000fe40000000000 */
[----:B------:R-:W-:Y:S02]  /*1400*/  DSETP.MAX.AND P0, P1, R20, R30, PT ;  /* 0x0000001e1400722a */ /* 0x000fe4000390f000 */
[C-C-:B------:R-:W-:Y:S01]  /*1410*/  DADD R6, -R32.reuse, R10.reuse ;  /* 0x0000000020067229 */ /* 0x140fe2000000010a */
[----:B------:R-:W-:Y:S01]  /*1420*/  IMAD.MOV.U32 R3, RZ, RZ, R31 ;  /* 0x000000ffff037224 */ /* 0x000fe200078e001f */
[----:B------:R-:W-:-:S02]  /*1430*/  DADD R10, R32, R10 ;  /* 0x00000000200a7229 */ /* 0x000fc4000000000a */
[----:B------:R-:W-:Y:S02]  /*1440*/  DMUL R28, R28, R28 ;  /* 0x0000001c1c1c7228 */ /* 0x000fe40000000000 */
[-C--:B------:R-:W-:Y:S02]  /*1450*/  DFMA R22, R16, R12.reuse, R22 ;  /* 0x0000000c1016722b */ /* 0x080fe40000000016 */
[----:B------:R-:W-:Y:S02]  /*1460*/  DFMA R18, R12, R12, R18 ;  /* 0x0000000c0c12722b */ /* 0x000fe40000000012 */
[----:B------:R-:W-:Y:S01]  /*1470*/  DFMA R26, R114, R26, -R116 ;  /* 0x0000001a721a722b */ /* 0x000fe20000000874 */
[----:B------:R-:W-:Y:S01]  /*1480*/  FSEL R13, R0, R3, P0 ;  /* 0x00000003000d7208 */ /* 0x000fe20000000000 */
[----:B------:R-:W-:Y:S01]  /*1490*/  DFMA R28, R16, R16, R28 ;  /* 0x00000010101c722b */ /* 0x000fe2000000001c */
[----:B------:R-:W-:Y:S01]  /*14a0*/  SEL R12, R20, R30, P0 ;  /* 0x0000001e140c7207 */ /* 0x000fe20000000000 */
[-C--:B------:R-:W-:Y:S01]  /*14b0*/  DFMA R22, R6, R10.reuse, R22 ;  /* 0x0000000a0616722b */ /* 0x080fe20000000016 */
[----:B------:R-:W-:Y:S01]  /*14c0*/  @P1 LOP3.LUT R13, R3, 0x80000, RZ, 0xfc, !PT ;  /* 0x00080000030d1812 */ /* 0x000fe200078efcff */
[----:B------:R-:W-:Y:S01]  /*14d0*/  DFMA R18, R10, R10, R18 ;  /* 0x0000000a0a12722b */ /* 0x000fe20000000012 */
[----:B------:R-:W-:Y:S01]  /*14e0*/  MOV R16, 0x0 ;  /* 0x0000000000107802 */ /* 0x000fe20000000f00 */
[----:B------:R-:W-:-:S02]  /*14f0*/  IMAD.MOV.U32 R17, RZ, RZ, 0x3fd80000 ;  /* 0x3fd80000ff117424 */ /* 0x000fc400078e00ff */
[----:B------:R-:W-:Y:S01]  /*1500*/  DFMA R28, R6, R6, R28 ;  /* 0x00000006061c722b */ /* 0x000fe2000000001c */
[----:B------:R-:W-:Y:S01]  /*1510*/  IMAD.MOV.U32 R0, RZ, RZ, R13 ;  /* 0x000000ffff007224 */ /* 0x000fe200078e000d */
[----:B------:R-:W-:Y:S01]  /*1520*/  DSETP.MAX.AND P0, P1, R12, R26, PT ;  /* 0x0000001a0c00722a */ /* 0x000fe2000390f000 */
[----:B------:R-:W-:Y:S01]  /*1530*/  MOV R3, R27 ;  /* 0x0000001b00037202 */ /* 0x000fe20000000f00 */
[----:B------:R-:W-:-:S04]  /*1540*/  DMUL R22, R22, R22 ;  /* 0x0000001616167228 */ /* 0x000fc80000000000 */
[----:B------:R-:W-:Y:S02]  /*1550*/  FSEL R7, R0, R3, P0 ;  /* 0x0000000300077208 */ /* 0x000fe40000000000 */
[----:B------:R-:W-:Y:S02]  /*1560*/  SEL R6, R12, R26, P0 ;  /* 0x0000001a0c067207 */ /* 0x000fe40000000000 */
[----:B------:R-:W-:-:S04]  /*1570*/  DFMA R18, R28, R18, -R22 ;  /* 0x000000121c12722b */ /* 0x000fc80000000816 */
[----:B------:R-:W-:-:S04]  /*1580*/  @P1 LOP3.LUT R7, R3, 0x80000, RZ, 0xfc, !PT ;  /* 0x0008000003071812 */ /* 0x000fc800078efcff */
[----:B------:R-:W-:Y:S02]  /*1590*/  MOV R0, R7 ;  /* 0x0000000700007202 */ /* 0x000fe40000000f00 */
[----:B------:R-:W-:Y:S01]  /*15a0*/  DSETP.MAX.AND P0, P1, R6, R18, PT ;  /* 0x000000120600722a */ /* 0x000fe2000390f000 */
[----:B------:R-:W-:-:S05]  /*15b0*/  IMAD.MOV.U32 R3, RZ, RZ, R19 ;  /* 0x000000ffff037224 */ /* 0x000fca00078e0013 */
[----:B------:R-:W-:Y:S02]  /*15c0*/  FSEL R11, R0, R3, P0 ;  /* 0x00000003000b7208 */ /* 0x000fe40000000000 */
[----:B------:R-:W-:Y:S02]  /*15d0*/  SEL R6, R6, R18, P0 ;  /* 0x0000001206067207 */ /* 0x000fe40000000000 */
[----:B------:R-:W0:Y:S04]  /*15e0*/  LDC.64 R18, c[0x0][0x3e0] ;  /* 0x0000f800ff127b82 */ /* 0x000e280000000a00 */
[----:B------:R-:W-:-:S05]  /*15f0*/  @P1 LOP3.LUT R11, R3, 0x80000, RZ, 0xfc, !PT ;  /* 0x00080000030b1812 */ /* 0x000fca00078efcff */
[----:B------:R-:W-:-:S04]  /*1600*/  IMAD.MOV.U32 R7, RZ, RZ, R11 ;  /* 0x000000ffff077224 */ /* 0x000fc800078e000b */
[----:B------:R-:W1:Y:S01]  /*1610*/  MUFU.RSQ64H R11, R7 ;  /* 0x00000007000b7308 */ /* 0x000e620000001c00 */
[----:B------:R-:W-:-:S05]  /*1620*/  VIADD R10, R7, 0xfcb00000 ;  /* 0xfcb00000070a7836 */ /* 0x000fca0000000000 */
[----:B------:R-:W-:Y:S01]  /*1630*/  ISETP.GE.U32.AND P0, PT, R10, 0x7ca00000, PT ;  /* 0x7ca000000a00780c */ /* 0x000fe20003f06070 */
[----:B-1----:R-:W-:Y:S02]  /*1640*/  DMUL R12, R10, R10 ;  /* 0x0000000a0a0c7228 */ /* 0x002fe40000000000 */
[----:B--2---:R-:W-:Y:S01]  /*1650*/  DADD R14, -R14, R4 ;  /* 0x000000000e0e7229 */ /* 0x004fe20000000104 */
[----:B0-----:R-:W-:-:S05]  /*1660*/  IMAD.WIDE R4, R2, 0x8, R18 ;  /* 0x0000000802047825 */ /* 0x001fca00078e0212 */
[----:B------:R-:W-:Y:S01]  /*1670*/  DFMA R12, R6, -R12, 1 ;  /* 0x3ff00000060c742b */ /* 0x000fe2000000080c */
[----:B------:R0:W-:Y:S07]  /*1680*/  STG.E.64 desc[UR4][R4.64], R14 ;  /* 0x0000000e04007986 */ /* 0x0001ee000c101b04 */
[----:B------:R-:W-:Y:S02]  /*1690*/  DFMA R16, R12, R16, 0.5 ;  /* 0x3fe000000c10742b */ /* 0x000fe40000000010 */
[----:B------:R-:W-:-:S08]  /*16a0*/  DMUL R12, R10, R12 ;  /* 0x0000000c0a0c7228 */ /* 0x000fd00000000000 */
[----:B------:R-:W-:-:S08]  /*16b0*/  DFMA R12, R16, R12, R10 ;  /* 0x0000000c100c722b */ /* 0x000fd0000000000a */
[----:B------:R-:W-:Y:S02]  /*16c0*/  DMUL R16, R6, R12 ;  /* 0x0000000c06107228 */ /* 0x000fe40000000000 */
[----:B------:R-:W-:Y:S01]  /*16d0*/  VIADD R23, R13, 0xfff00000 ;  /* 0xfff000000d177836 */ /* 0x000fe20000000000 */
[----:B------:R-:W-:-:S05]  /*16e0*/  MOV R22, R12 ;  /* 0x0000000c00167202 */ /* 0x000fca0000000f00 */
[----:B------:R-:W-:-:S08]  /*16f0*/  DFMA R18, R16, -R16, R6 ;  /* 0x800000101012722b */ /* 0x000fd00000000006 */
[----:B------:R-:W-:Y:S01]  /*1700*/  DFMA R20, R18, R22, R16 ;  /* 0x000000161214722b */ /* 0x000fe20000000010 */
[----:B0-----:R-:W-:Y:S10]  /*1710*/  @!P0 BRA `(.L_x_190) ;  /* 0x0000000000088947 */ /* 0x001ff40003800000 */
[----:B------:R-:W-:-:S07]  /*1720*/  MOV R0, 0x1740 ;  /* 0x0000174000007802 */ /* 0x000fce0000000f00 */
[----:B------:R-:W-:Y:S05]  /*1730*/  CALL.REL.NOINC `($__internal_21_$__cuda_sm20_dsqrt_rn_f64_mediumpath_v1) ;  /* 0x00000018000c7944 */ /* 0x000fea0003c00000 */
.L_x_190:
[----:B------:R-:W-:Y:S05]  /*1740*/  BSYNC.RECONVERGENT B0 ;  /* 0x0000000000007941 */ /* 0x000fea0003800200 */
.L_x_189:
        /* <DEDUP_REMOVED lines=20> */
[----:B------:R-:W-:Y:S05]  /*1890*/  CALL.REL.NOINC `($__internal_20_$__cuda_sm20_div_rn_f64_full) ;  /* 0x0000001000487944 */ /* 0x000fea0003c00000 */
[----:B------:R-:W-:Y:S01]  /*18a0*/  IMAD.MOV.U32 R4, RZ, RZ, R118 ;  /* 0x000000ffff047224 */ /* 0x000fe200078e0076 */
[----:B------:R-:W-:-:S07]  /*18b0*/  MOV R5, R119 ;  /* 0x0000007700057202 */ /* 0x000fce0000000f00 */
.L_x_192:
[----:B------:R-:W-:Y:S05]  /*18c0*/  BSYNC.RECONVERGENT B0 ;  /* 0x0000000000007941 */ /* 0x000fea0003800200 */
.L_x_191:
[----:B------:R-:W0:Y:S08]  /*18d0*/  LDC.64 R6, c[0x0][0x3e8] ;  /* 0x0000fa00ff067b82 */ /* 0x000e300000000a00 */
[----:B------:R-:W1:Y:S08]  /*18e0*/  LDC.64 R18, c[0x0][0x3c0] ;  /* 0x0000f000ff127b82 */ /* 0x000e700000000a00 */
[----:B------:R-:W2:Y:S01]  /*18f0*/  LDC.64 R44, c[0x0][0x3c8] ;  /* 0x0000f200ff2c7b82 */ /* 0x000ea20000000a00 */
[----:B0-----:R-:W-:-:S07]  /*1900*/  IMAD.WIDE R6, R2, 0x8, R6 ;  /* 0x0000000802067825 */ /* 0x001fce00078e0206 */
[----:B------:R-:W0:Y:S01]  /*1910*/  LDC.64 R40, c[0x0][0x3d0] ;  /* 0x0000f400ff287b82 */ /* 0x000e220000000a00 */
[----:B------:R1:W-:Y:S04]  /*1920*/  STG.E.64 desc[UR4][R6.64], R4 ;  /* 0x0000000406007986 */ /* 0x0003e8000c101b04 */
[----:B------:R-:W1:Y:S04]  /*1930*/  LDG.E R25, desc[UR4][R106.64] ;  /* 0x000000046a197981 */ /* 0x000e68000c1e1900 */
[----:B------:R-:W3:Y:S04]  /*1940*/  LDG.E R27, desc[UR4][R102.64] ;  /* 0x00000004661b7981 */ /* 0x000ee8000c1e1900 */
[----:B------:R-:W4:Y:S04]  /*1950*/  LDG.E R33, desc[UR4][R112.64] ;  /* 0x0000000470217981 */ /* 0x000f28000c1e1900 */
[----:B------:R5:W2:Y:S04]  /*1960*/  LDG.E R35, desc[UR4][R100.64] ;  /* 0x0000000464237981 */ /* 0x000aa8000c1e1900 */
[----:B------:R-:W2:Y:S04]  /*1970*/  LDG.E R109, desc[UR4][R108.64] ;  /* 0x000000046c6d7981 */ /* 0x000ea8000c1e1900 */
[----:B------:R-:W2:Y:S01]  /*1980*/  LDG.E R105, desc[UR4][R104.64] ;  /* 0x0000000468697981 */ /* 0x000ea2000c1e1900 */
[----:B-----5:R-:W5:Y:S03]  /*1990*/  LDC.64 R100, c[0x0][0x388] ;  /* 0x0000e200ff647b82 */ /* 0x020f660000000a00 */
[----:B------:R-:W5:Y:S04]  /*19a0*/  LDG.E R111, desc[UR4][R110.64] ;  /* 0x000000046e6f7981 */ /* 0x000f68000c1e1900 */
[----:B------:R-:W5:Y:S01]  /*19b0*/  LDG.E R99, desc[UR4][R98.64] ;  /* 0x0000000462637981 */ /* 0x000f62000c1e1900 */
[----:B-1----:R-:W-:-:S04]  /*19c0*/  IMAD.WIDE R4, R25, 0x8, R18 ;  /* 0x0000000819047825 */ /* 0x002fc800078e0212 */
[--C-:B---3--:R-:W-:Y:S02]  /*19d0*/  IMAD.WIDE R6, R27, 0x8, R18.reuse ;  /* 0x000000081b067825 */ /* 0x108fe400078e0212 */
[----:B------:R-:W3:Y:S02]  /*19e0*/  LDG.E.64 R4, desc[UR4][R4.64] ;  /* 0x0000000404047981 */ /* 0x000ee4000c1e1b00 */
[--C-:B----4-:R-:W-:Y:S02]  /*19f0*/  IMAD.WIDE R8, R33, 0x8, R18.reuse ;  /* 0x0000000821087825 */ /* 0x110fe400078e0212 */
[----:B------:R-:W4:Y:S02]  /*1a00*/  LDG.E.64 R6, desc[UR4][R6.64] ;  /* 0x0000000406067981 */ /* 0x000f24000c1e1b00 */
[--C-:B--2---:R-:W-:Y:S02]  /*1a10*/  IMAD.WIDE R10, R35, 0x8, R18.reuse ;  /* 0x00000008230a7825 */ /* 0x104fe400078e0212 */
[----:B------:R-:W2:Y:S02]  /*1a20*/  LDG.E.64 R8, desc[UR4][R8.64] ;  /* 0x0000000408087981 */ /* 0x000ea4000c1e1b00 */
[----:B------:R-:W-:-:S02]  /*1a30*/  IMAD.WIDE R12, R109, 0x8, R18 ;  /* 0x000000086d0c7825 */ /* 0x000fc400078e0212 */
[----:B------:R-:W2:Y:S02]  /*1a40*/  LDG.E.64 R10, desc[UR4][R10.64] ;  /* 0x000000040a0a7981 */ /* 0x000ea4000c1e1b00 */
[--C-:B------:R-:W-:Y:S02]  /*1a50*/  IMAD.WIDE R14, R105, 0x8, R18.reuse ;  /* 0x00000008690e7825 */ /* 0x100fe400078e0212 */
[----:B------:R-:W2:Y:S02]  /*1a60*/  LDG.E.64 R12, desc[UR4][R12.64] ;  /* 0x000000040c0c7981 */ /* 0x000ea4000c1e1b00 */
[--C-:B-----5:R-:W-:Y:S02]  /*1a70*/  IMAD.WIDE R16, R111, 0x8, R18.reuse ;  /* 0x000000086f107825 */ /* 0x120fe400078e0212 */
[----:B------:R-:W5:Y:S02]  /*1a80*/  LDG.E.64 R14, desc[UR4][R14.64] ;  /* 0x000000040e0e7981 */ /* 0x000f64000c1e1b00 */
[----:B------:R-:W-:-:S02]  /*1a90*/  IMAD.WIDE R18, R99, 0x8, R18 ;  /* 0x0000000863127825 */ /* 0x000fc400078e0212 */
[----:B------:R-:W5:Y:S02]  /*1aa0*/  LDG.E.64 R16, desc[UR4][R16.64] ;  /* 0x0000000410107981 */ /* 0x000f64000c1e1b00 */
[--C-:B------:R-:W-:Y:S02]  /*1ab0*/  IMAD.WIDE R20, R25, 0x8, R44.reuse ;  /* 0x0000000819147825 */ /* 0x100fe400078e022c */
[----:B------:R-:W5:Y:S02]  /*1ac0*/  LDG.E.64 R18, desc[UR4][R18.64] ;  /* 0x0000000412127981 */ /* 0x000f64000c1e1b00 */
[--C-:B------:R-:W-:Y:S02]  /*1ad0*/  IMAD.WIDE R22, R27, 0x8, R44.reuse ;  /* 0x000000081b167825 */ /* 0x100fe400078e022c */
[----:B------:R-:W5:Y:S02]  /*1ae0*/  LDG.E.64 R20, desc[UR4][R20.64] ;  /* 0x0000000414147981 */ /* 0x000f64000c1e1b00 */
[----:B------:R-:W-:-:S02]  /*1af0*/  IMAD.WIDE R28, R33, 0x8, R44 ;  /* 0x00000008211c7825 */ /* 0x000fc400078e022c */
[----:B------:R-:W5:Y:S02]  /*1b00*/  LDG.E.64 R22, desc[UR4][R22.64] ;  /* 0x0000000416167981 */ /* 0x000f64000c1e1b00 */
[----:B------:R-:W-:Y:S02]  /*1b10*/  IMAD.WIDE R30, R35, 0x8, R44 ;  /* 0x00000008231e7825 */ /* 0x000fe400078e022c */
[----:B------:R-:W5:Y:S02]  /*1b20*/  LDG.E.64 R28, desc[UR4][R28.64] ;  /* 0x000000041c1c7981 */ /* 0x000f64000c1e1b00 */
[--C-:B0-----:R-:W-:Y:S02]  /*1b30*/  IMAD.WIDE R24, R25, 0x8, R40.reuse ;  /* 0x0000000819187825 */ /* 0x101fe400078e0228 */
        /* <DEDUP_REMOVED lines=9> */
[C---:B------:R-:W-:Y:S02]  /*1bd0*/  IMAD.WIDE R38, R99.reuse, 0x8, R40 ;  /* 0x0000000863267825 */ /* 0x040fe400078e0228 */
[----:B------:R-:W5:Y:S02]  /*1be0*/  LDG.E.64 R36, desc[UR4][R36.64] ;  /* 0x0000000424247981 */ /* 0x000f64000c1e1b00 */
[--C-:B------:R-:W-:Y:S02]  /*1bf0*/  IMAD.WIDE R42, R99, 0x8, R44.reuse ;  /* 0x00000008632a7825 */ /* 0x100fe400078e022c */
[----:B------:R-:W5:Y:S02]  /*1c00*/  LDG.E.64 R38, desc[UR4][R38.64] ;  /* 0x0000000426267981 */ /* 0x000f64000c1e1b00 */
[----:B------:R-:W-:-:S02]  /*1c10*/  IMAD.WIDE R102, R111, 0x8, R44 ;  /* 0x000000086f667825 */ /* 0x000fc400078e022c */
[----:B------:R-:W5:Y:S02]  /*1c20*/  LDG.E.64 R42, desc[UR4][R42.64] ;  /* 0x000000042a2a7981 */ /* 0x000f64000c1e1b00 */
[----:B------:R-:W-:-:S04]  /*1c30*/  IMAD.WIDE R98, R109, 0x8, R40 ;  /* 0x000000086d627825 */ /* 0x000fc800078e0228 */
[----:B------:R-:W-:Y:S02]  /*1c40*/  IMAD.WIDE R48, R105, 0x8, R40 ;  /* 0x0000000869307825 */ /* 0x000fe400078e0228 */
[----:B------:R0:W5:Y:S02]  /*1c50*/  LDG.E.64 R40, desc[UR4][R102.64] ;  /* 0x0000000466287981 */ /* 0x000164000c1e1b00 */
[--C-:B------:R-:W-:Y:S02]  /*1c60*/  IMAD.WIDE R46, R109, 0x8, R44.reuse ;  /* 0x000000086d2e7825 */ /* 0x100fe400078e022c */
[----:B------:R-:W5:Y:S02]  /*1c70*/  LDG.E.64 R98, desc[UR4][R98.64] ;  /* 0x0000000462627981 */ /* 0x000f64000c1e1b00 */
[----:B------:R-:W-:Y:S02]  /*1c80*/  IMAD.WIDE R44, R105, 0x8, R44 ;  /* 0x00000008692c7825 */ /* 0x000fe400078e022c */
[----:B------:R-:W5:Y:S04]  /*1c90*/  LDG.E.64 R48, desc[UR4][R48.64] ;  /* 0x0000000430307981 */ /* 0x000f68000c1e1b00 */
[----:B------:R-:W5:Y:S04]  /*1ca0*/  LDG.E.64 R46, desc[UR4][R46.64] ;  /* 0x000000042e2e7981 */ /* 0x000f68000c1e1b00 */
[----:B------:R-:W5:Y:S01]  /*1cb0*/  LDG.E.64 R44, desc[UR4][R44.64] ;  /* 0x000000042c2c7981 */ /* 0x000f62000c1e1b00 */
[----:B------:R-:W-:Y:S01]  /*1cc0*/  DMUL R100, R100, 0.5 ;  /* 0x3fe0000064647828 */ /* 0x000fe20000000000 */
[----:B------:R-:W-:Y:S07]  /*1cd0*/  BSSY.RECONVERGENT B0, `(.L_x_193) ;  /* 0x0000081000007945 */ /* 0x000fee0003800200 */
[----:B---3--:R-:W-:-:S02]  /*1ce0*/  DFMA R62, R4, -R100, R62 ;  /* 0x80000064043e722b */ /* 0x008fc4000000003e */
[-C--:B----4-:R-:W-:Y:S02]  /*1cf0*/  DFMA R78, R6, -R100.reuse, R78 ;  /* 0x80000064064e722b */ /* 0x090fe4000000004e */
[-C--:B--2---:R-:W-:Y:S02]  /*1d00*/  DFMA R96, R8, -R100.reuse, R96 ;  /* 0x800000640860722b */ /* 0x084fe40000000060 */
[----:B------:R-:W-:-:S04]  /*1d10*/  DFMA R84, R10, -R100, R84 ;  /* 0x800000640a54722b */ /* 0x000fc80000000054 */
[----:B------:R-:W-:Y:S02]  /*1d20*/  DADD R78, -R62, R78 ;  /* 0x000000003e4e7229 */ /* 0x000fe4000000014e */
[-C--:B------:R-:W-:Y:S02]  /*1d30*/  DFMA R70, R12, -R100.reuse, R70 ;  /* 0x800000640c46722b */ /* 0x080fe40000000046 */
[----:B------:R-:W-:Y:S02]  /*1d40*/  DADD R84, -R96, R84 ;  /* 0x0000000060547229 */ /* 0x000fe40000000154 */
[-C--:B-----5:R-:W-:Y:S02]  /*1d50*/  DFMA R60, R14, -R100.reuse, R60 ;  /* 0x800000640e3c722b */ /* 0x0a0fe4000000003c */
[----:B------:R-:W-:-:S06]  /*1d60*/  DFMA R62, R18, -R100, R54 ;  /* 0x80000064123e722b */ /* 0x000fcc0000000036 */
[----:B------:R-:W-:Y:S02]  /*1d70*/  DADD R54, -R70, R60 ;  /* 0x0000000046367229 */ /* 0x000fe4000000013c */
[C-C-:B------:R-:W-:Y:S02]  /*1d80*/  DADD R96, R84.reuse, R78.reuse ;  /* 0x0000000054607229 */ /* 0x140fe4000000004e */
[----:B0-----:R-:W-:Y:S02]  /*1d90*/  DADD R102, R84, -R78 ;  /* 0x0000000054667229 */ /* 0x001fe4000000084e */
[-C--:B------:R-:W-:Y:S02]  /*1da0*/  DFMA R60, R20, -R100.reuse, R64 ;  /* 0x80000064143c722b */ /* 0x080fe40000000040 */
[-C--:B------:R-:W-:Y:S02]  /*1db0*/  DFMA R76, R22, -R100.reuse, R76 ;  /* 0x80000064164c722b */ /* 0x080fe4000000004c */
[----:B------:R-:W-:-:S02]  /*1dc0*/  DFMA R78, R30, -R100, R68 ;  /* 0x800000641e4e722b */ /* 0x000fc40000000044 */
[-C--:B------:R-:W-:Y:S02]  /*1dd0*/  DFMA R70, R24, -R100.reuse, R58 ;  /* 0x800000641846722b */ /* 0x080fe4000000003a */
[-C--:B------:R-:W-:Y:S02]  /*1de0*/  DFMA R86, R26, -R100.reuse, R86 ;  /* 0x800000641a56722b */ /* 0x080fe40000000056 */
[-C--:B------:R-:W-:Y:S02]  /*1df0*/  DFMA R68, R32, -R100.reuse, R94 ;  /* 0x800000642044722b */ /* 0x080fe4000000005e */
[-C--:B------:R-:W-:Y:S02]  /*1e00*/  DFMA R74, R34, -R100.reuse, R74 ;  /* 0x80000064224a722b */ /* 0x080fe4000000004a */
[-C--:B------:R-:W-:Y:S02]  /*1e10*/  DFMA R92, R16, -R100.reuse, R92 ;  /* 0x80000064105c722b */ /* 0x080fe4000000005c */
[----:B------:R-:W-:-:S02]  /*1e20*/  DFMA R72, R28, -R100, R72 ;  /* 0x800000641c48722b */ /* 0x000fc40000000048 */
[----:B------:R-:W-:Y:S02]  /*1e30*/  DADD R76, -R60, R76 ;  /* 0x000000003c4c7229 */ /* 0x000fe4000000014c */
[-C--:B------:R-:W-:Y:S02]  /*1e40*/  DFMA R64, R36, -R100.reuse, R88 ;  /* 0x800000642440722b */ /* 0x080fe40000000058 */
[-C--:B------:R-:W-:Y:S02]  /*1e50*/  DFMA R84, R38, -R100.reuse, R50 ;  /* 0x800000642654722b */ /* 0x080fe40000000032 */
[----:B------:R-:W-:Y:S02]  /*1e60*/  DADD R60, -R70, R86 ;  /* 0x00000000463c7229 */ /* 0x000fe40000000156 */
[----:B------:R-:W-:Y:S02]  /*1e70*/  DADD R68, -R68, R74 ;  /* 0x0000000044447229 */ /* 0x000fe4000000014a */
[----:B------:R-:W-:-:S02]  /*1e80*/  DFMA R56, R42, -R100, R56 ;  /* 0x800000642a38722b */ /* 0x000fc40000000038 */
[----:B------:R-:W-:Y:S02]  /*1e90*/  DADD R62, -R92, R62 ;  /* 0x000000005c3e7229 */ /* 0x000fe4000000013e */
[-C--:B------:R-:W-:Y:S02]  /*1ea0*/  DFMA R90, R40, -R100.reuse, R90 ;  /* 0x80000064285a722b */ /* 0x080fe4000000005a */
[----:B------:R-:W-:Y:S02]  /*1eb0*/  DADD R72, -R72, R78 ;  /* 0x0000000048487229 */ /* 0x000fe4000000014e */
[----:B------:R-:W-:Y:S02]  /*1ec0*/  DADD R64, -R64, R84 ;  /* 0x0000000040407229 */ /* 0x000fe40000000154 */
[-C--:B------:R-:W-:Y:S02]  /*1ed0*/  DFMA R66, R98, -R100.reuse, R66 ;  /* 0x800000646242722b */ /* 0x080fe40000000042 */
[----:B------:R-:W-:-:S02]  /*1ee0*/  DFMA R52, R48, -R100, R52 ;  /* 0x800000643034722b */ /* 0x000fc40000000034 */
[----:B------:R-:W-:Y:S02]  /*1ef0*/  DADD R70, R68, R60 ;  /* 0x0000000044467229 */ /* 0x000fe4000000003c */
[----:B------:R-:W-:Y:S02]  /*1f00*/  DADD R90, -R90, R56 ;  /* 0x000000005a5a7229 */ /* 0x000fe40000000138 */
[----:B------:R-:W-:Y:S02]  /*1f10*/  DADD R50, R62, R102 ;  /* 0x000000003e327229 */ /* 0x000fe40000000066 */
[----:B------:R-:W-:Y:S02]  /*1f20*/  DADD R58, R96, -R62 ;  /* 0x00000000603a7229 */ /* 0x000fe4000000083e */
[-C--:B------:R-:W-:Y:S02]  /*1f30*/  DFMA R82, R46, -R100.reuse, R82 ;  /* 0x800000642e52722b */ /* 0x080fe40000000052 */
[----:B------:R-:W-:-:S02]  /*1f40*/  DFMA R80, R44, -R100, R80 ;  /* 0x800000642c50722b */ /* 0x000fc40000000050 */
[----:B------:R-:W-:Y:S02]  /*1f50*/  DADD R56, R72, R76 ;  /* 0x0000000048387229 */ /* 0x000fe4000000004c */
[----:B------:R-:W-:Y:S02]  /*1f60*/  DADD R62, R96, R62 ;  /* 0x00000000603e7229 */ /* 0x000fe4000000003e */
[----:B------:R-:W-:Y:S02]  /*1f70*/  DADD R52, -R66, R52 ;  /* 0x0000000042347229 */ /* 0x000fe40000000134 */
[----:B------:R-:W-:Y:S02]  /*1f80*/  DADD R74, R70, -R64 ;  /* 0x00000000464a7229 */ /* 0x000fe40000000840 */
[----:B------:R-:W-:Y:S02]  /*1f90*/  DADD R72, R72, -R76 ;  /* 0x0000000048487229 */ /* 0x000fe4000000084c */
[----:B------:R-:W-:-:S02]  /*1fa0*/  DADD R80, -R82, R80 ;  /* 0x0000000052507229 */ /* 0x000fc40000000150 */
[----:B------:R-:W-:Y:S02]  /*1fb0*/  DADD R66, R56, -R90 ;  /* 0x0000000038427229 */ /* 0x000fe4000000085a */
[----:B------:R-:W-:Y:S02]  /*1fc0*/  DADD R76, R70, R64 ;  /* 0x00000000464c7229 */ /* 0x000fe40000000040 */
[----:B------:R-:W-:Y:S02]  /*1fd0*/  DADD R62, R54, R62 ;  /* 0x00000000363e7229 */ /* 0x000fe4000000003e */
[----:B------:R-:W-:Y:S02]  /*1fe0*/  DADD R74, R74, -R52 ;  /* 0x000000004a4a7229 */ /* 0x000fe40000000834 */
[----:B------:R-:W-:Y:S02]  /*1ff0*/  DADD R72, R90, R72 ;  /* 0x000000005a487229 */ /* 0x000fe40000000048 */
[----:B------:R-:W-:-:S02]  /*2000*/  DADD R58, R58, -R54 ;  /* 0x000000003a3a7229 */ /* 0x000fc40000000836 */
[----:B------:R-:W-:Y:S02]  /*2010*/  DADD R90, R56, R90 ;  /* 0x00000000385a7229 */ /* 0x000fe4000000005a */
[----:B------:R-:W-:Y:S02]  /*2020*/  DADD R70, R66, -R80 ;  /* 0x0000000042467229 */ /* 0x000fe40000000850 */
[----:B------:R-:W-:Y:S02]  /*2030*/  DADD R76, R52, R76 ;  /* 0x00000000344c7229 */ /* 0x000fe4000000004c */
[----:B------:R-:W-:Y:S02]  /*2040*/  DMUL R62, R62, 0.125 ;  /* 0x3fc000003e3e7828 */ /* 0x000fe40000000000 */
[----:B------:R-:W-:Y:S02]  /*2050*/  DMUL R56, R74, 0.125 ;  /* 0x3fc000004a387828 */ /* 0x000fe40000000000 */
[----:B------:R-:W-:-:S02]  /*2060*/  DMUL R66, R58, 0.125 ;  /* 0x3fc000003a427828 */ /* 0x000fc40000000000 */
[----:B------:R-:W-:Y:S02]  /*2070*/  DADD R68, R68, -R60 ;  /* 0x0000000044447229 */ /* 0x000fe4000000083c */
[----:B------:R-:W-:Y:S02]  /*2080*/  DMUL R58, R70, 0.125 ;  /* 0x3fc00000463a7828 */ /* 0x000fe40000000000 */
[C---:B------:R-:W-:Y:S02]  /*2090*/  DADD R72, -R80.reuse, R72 ;  /* 0x0000000050487229 */ /* 0x040fe40000000148 */
[----:B------:R-:W-:Y:S02]  /*20a0*/  DADD R90, R80, R90 ;  /* 0x00000000505a7229 */ /* 0x000fe4000000005a */
[----:B------:R-:W-:Y:S02]  /*20b0*/  DMUL R60, R76, 0.125 ;  /* 0x3fc000004c3c7828 */ /* 0x000fe40000000000 */
[----:B------:R-:W-:-:S02]  /*20c0*/  DMUL R70, R62, R56 ;  /* 0x000000383e467228 */ /* 0x000fc40000000000 */
[----:B------:R-:W-:Y:S02]  /*20d0*/  DADD R50, -R54, R50 ;  /* 0x0000000036327229 */ /* 0x000fe40000000132 */
[----:B------:R-:W-:Y:S02]  /*20e0*/  DADD R68, R64, R68 ;  /* 0x0000000040447229 */ /* 0x000fe40000000044 */
[----:B------:R-:W-:Y:S02]  /*20f0*/  DMUL R72, R72, 0.125 ;  /* 0x3fc0000048487828 */ /* 0x000fe40000000000 */
[----:B------:R-:W-:Y:S02]  /*2100*/  DMUL R90, R90, 0.125 ;  /* 0x3fc000005a5a7828 */ /* 0x000fe40000000000 */
[-C--:B------:R-:W-:Y:S02]  /*2110*/  DMUL R64, R58, R60.reuse ;  /* 0x0000003c3a407228 */ /* 0x080fe40000000000 */
[----:B------:R-:W-:-:S02]  /*2120*/  DFMA R54, R66, R60, -R70 ;  /* 0x0000003c4236722b */ /* 0x000fc40000000846 */
[----:B------:R-:W-:Y:S02]  /*2130*/  DADD R76, -R52, R68 ;  /* 0x00000000344c7229 */ /* 0x000fe40000000144 */
[----:B------:R-:W-:Y:S02]  /*2140*/  DMUL R74, R50, 0.125 ;  /* 0x3fc00000324a7828 */ /* 0x000fe40000000000 */
[----:B------:R-:W-:Y:S02]  /*2150*/  DMUL R50, R66, R90 ;  /* 0x0000005a42327228 */ /* 0x000fe40000000000 */
[----:B------:R-:W-:Y:S02]  /*2160*/  DFMA R68, R90, R56, -R64 ;  /* 0x000000385a44722b */ /* 0x000fe40000000840 */
[----:B------:R-:W-:Y:S02]  /*2170*/  DMUL R52, R72, R54 ;  /* 0x0000003648347228 */ /* 0x000fe40000000000 */
[----:B------:R-:W-:-:S02]  /*2180*/  DMUL R76, R76, 0.125 ;  /* 0x3fc000004c4c7828 */ /* 0x000fc40000000000 */
[----:B------:R-:W-:-:S04]  /*2190*/  DFMA R78, R62, R58, -R50 ;  /* 0x0000003a3e4e722b */ /* 0x000fc80000000832 */
[----:B------:R-:W-:-:S08]  /*21a0*/  DFMA R52, R74, R68, R52 ;  /* 0x000000444a34722b */ /* 0x000fd00000000034 */
[----:B------:R-:W-:Y:S02]  /*21b0*/  DFMA R50, R76, R78, R52 ;  /* 0x0000004e4c32722b */ /* 0x000fe40000000034 */
[----:B------:R-:W-:-:S06]  /*21c0*/  DMUL R52, R62, R72 ;  /* 0x000000483e347228 */ /* 0x000fcc0000000000 */
[----:B------:R-:W-:Y:S02]  /*21d0*/  DMUL R50, R50, 8 ;  /* 0x4020000032327828 */ /* 0x000fe40000000000 */
[----:B------:R-:W-:-:S04]  /*21e0*/  DFMA R70, R74, R90, -R52 ;  /* 0x0000005a4a46722b */ /* 0x000fc80000000834 */
[----:B------:R-:W0:Y:S04]  /*21f0*/  MUFU.RCP64H R53, R51 ;  /* 0x0000003300357308 */ /* 0x000e280000001800 */
[----:B------:R-:W-:Y:S01]  /*2200*/  VIADD R52, R51, 0x300402 ;  /* 0x0030040233347836 */ /* 0x000fe20000000000 */
[C---:B------:R-:W-:Y:S02]  /*2210*/  DMUL R82, R74.reuse, R58 ;  /* 0x0000003a4a527228 */ /* 0x040fe40000000000 */
[----:B------:R-:W-:Y:S02]  /*2220*/  DMUL R64, R74, R60 ;  /* 0x0000003c4a407228 */ /* 0x000fe40000000000 */
[----:B------:R-:W-:Y:S02]  /*2230*/  DMUL R90, R90, R76 ;  /* 0x0000004c5a5a7228 */ /* 0x000fe40000000000 */
[----:B0-----:R-:W-:-:S02]  /*2240*/  DFMA R94, -R50, R52, 1 ;  /* 0x3ff00000325e742b */ /* 0x001fc40000000134 */
[C-C-:B------:R-:W-:Y:S02]  /*2250*/  DADD R84, -R70.reuse, -R78.reuse ;  /* 0x0000000046547229 */ /* 0x140fe4000000094e */
[----:B------:R-:W-:-:S04]  /*2260*/  DADD R86, R70, -R78 ;  /* 0x0000000046567229 */ /* 0x000fc8000000084e */
[----:B------:R-:W-:Y:S02]  /*2270*/  DFMA R94, R94, R94, R94 ;  /* 0x0000005e5e5e722b */ /* 0x000fe4000000005e */
[C-C-:B------:R-:W-:Y:S02]  /*2280*/  DADD R88, R70.reuse, R78.reuse ;  /* 0x0000000046587229 */ /* 0x140fe4000000004e */
[----:B------:R-:W-:Y:S02]  /*2290*/  DADD R92, -R70, R78 ;  /* 0x00000000465c7229 */ /* 0x000fe4000000014e */
[C---:B------:R-:W-:Y:S02]  /*22a0*/  DFMA R70, R66.reuse, R72, -R82 ;  /* 0x000000484246722b */ /* 0x040fe40000000852 */
[----:B------:R-:W-:Y:S02]  /*22b0*/  DMUL R82, R66, R76 ;  /* 0x0000004c42527228 */ /* 0x000fe40000000000 */
[----:B------:R-:W-:-:S02]  /*22c0*/  DMUL R78, R72, R56 ;  /* 0x00000038484e7228 */ /* 0x000fc40000000000 */
[----:B------:R-:W-:Y:S02]  /*22d0*/  DFMA R80, R62, R76, -R64 ;  /* 0x0000004c3e50722b */ /* 0x000fe40000000840 */
[----:B------:R-:W-:Y:S02]  /*22e0*/  DFMA R90, R72, R60, -R90 ;  /* 0x0000003c485a722b */ /* 0x000fe4000000085a */
[----:B------:R-:W-:Y:S01]  /*22f0*/  DFMA R94, R52, R94, R52 ;  /* 0x0000005e345e722b */ /* 0x000fe20000000034 */
[----:B------:R-:W-:Y:S01]  /*2300*/  FSETP.GEU.AND P0, PT, |R52|, 5.8789094863358348022e-39, PT ;  /* 0x004004023400780b */ /* 0x000fe20003f0e200 */
[----:B------:R-:W-:Y:S02]  /*2310*/  DFMA R78, R58, R76, -R78 ;  /* 0x0000004c3a4e722b */ /* 0x000fe4000000084e */
[----:B------:R-:W-:Y:S02]  /*2320*/  DFMA R82, R74, R56, -R82 ;  /* 0x000000384a52722b */ /* 0x000fe40000000852 */
[----:B------:R-:W-:-:S02]  /*2330*/  DADD R58, -R80, -R54 ;  /* 0x00000000503a7229 */ /* 0x000fc40000000936 */
[C-C-:B------:R-:W-:Y:S02]  /*2340*/  DADD R74, R80.reuse, -R54.reuse ;  /* 0x00000000504a7229 */ /* 0x140fe40000000836 */
[C-C-:B------:R-:W-:Y:S02]  /*2350*/  DADD R56, R80.reuse, R54.reuse ;  /* 0x0000000050387229 */ /* 0x140fe40000000036 */
[----:B------:R-:W-:Y:S02]  /*2360*/  DADD R54, -R80, R54 ;  /* 0x0000000050367229 */ /* 0x000fe40000000136 */
[C-C-:B------:R-:W-:Y:S02]  /*2370*/  DADD R72, -R90.reuse, -R68.reuse ;  /* 0x000000005a487229 */ /* 0x140fe40000000944 */
[C-C-:B------:R-:W-:Y:S02]  /*2380*/  DADD R76, R90.reuse, -R68.reuse ;  /* 0x000000005a4c7229 */ /* 0x140fe40000000844 */
[----:B------:R-:W-:-:S02]  /*2390*/  DADD R60, R90, R68 ;  /* 0x000000005a3c7229 */ /* 0x000fc40000000044 */
[----:B------:R-:W-:Y:S02]  /*23a0*/  DADD R90, -R90, R68 ;  /* 0x000000005a5a7229 */ /* 0x000fe40000000144 */
[----:B------:R-:W-:Y:S02]  /*23b0*/  DFMA R80, -R50, R94, 1 ;  /* 0x3ff000003250742b */ /* 0x000fe4000000015e */
[C---:B------:R-:W-:Y:S02]  /*23c0*/  DADD R62, -R70.reuse, R84 ;  /* 0x00000000463e7229 */ /* 0x040fe40000000154 */
[C---:B------:R-:W-:Y:S02]  /*23d0*/  DADD R64, -R70.reuse, R86 ;  /* 0x0000000046407229 */ /* 0x040fe40000000156 */
[----:B------:R-:W-:Y:S02]  /*23e0*/  DADD R66, -R70, R88 ;  /* 0x0000000046427229 */ /* 0x000fe40000000158 */
[----:B------:R-:W-:-:S02]  /*23f0*/  DADD R68, -R78, R60 ;  /* 0x000000004e447229 */ /* 0x000fc4000000013c */
[----:B------:R-:W-:Y:S02]  /*2400*/  DADD R70, -R70, R92 ;  /* 0x0000000046467229 */ /* 0x000fe4000000015c */
[C---:B------:R-:W-:Y:S02]  /*2410*/  DADD R58, -R82.reuse, R58 ;  /* 0x00000000523a7229 */ /* 0x040fe4000000013a */
[C---:B------:R-:W-:Y:S02]  /*2420*/  DADD R74, -R82.reuse, R74 ;  /* 0x00000000524a7229 */ /* 0x040fe4000000014a */
[C---:B------:R-:W-:Y:S02]  /*2430*/  DADD R56, -R82.reuse, R56 ;  /* 0x0000000052387229 */ /* 0x040fe40000000138 */
[----:B------:R-:W-:Y:S02]  /*2440*/  DADD R54, -R82, R54 ;  /* 0x0000000052367229 */ /* 0x000fe40000000136 */
[----:B------:R-:W-:-:S02]  /*2450*/  DADD R72, -R78, R72 ;  /* 0x000000004e487229 */ /* 0x000fc40000000148 */
[C---:B------:R-:W-:Y:S02]  /*2460*/  DADD R76, -R78.reuse, R76 ;  /* 0x000000004e4c7229 */ /* 0x040fe4000000014c */
[----:B------:R-:W-:Y:S02]  /*2470*/  DADD R60, -R78, R90 ;  /* 0x000000004e3c7229 */ /* 0x000fe4000000015a */
[----:B------:R-:W-:Y:S01]  /*2480*/  DFMA R52, R94, R80, R94 ;  /* 0x000000505e34722b */ /* 0x000fe2000000005e */
[----:B------:R-:W-:Y:S10]  /*2490*/  @P0 BRA `(.L_x_194) ;  /* 0x0000000000100947 */ /* 0x000ff40003800000 */
[----:B------:R-:W-:Y:S02]  /*24a0*/  LOP3.LUT R0, R51, 0x7fffffff, RZ, 0xc0, !PT ;  /* 0x7fffffff33007812 */ /* 0x000fe400078ec0ff */
[----:B------:R-:W-:Y:S02]  /*24b0*/  MOV R3, 0x24e0 ;  /* 0x000024e000037802 */ /* 0x000fe40000000f00 */
[----:B------:R-:W-:-:S07]  /*24c0*/  IADD3 R78, PT, PT, R0, -0x100000, RZ ;  /* 0xfff00000004e7810 */ /* 0x000fce0007ffe0ff */
[----:B------:R-:W-:Y:S05]  /*24d0*/  CALL.REL.NOINC `($__internal_19_$__cuda_sm20_dblrcp_rn_slowpath_v3) ;  /* 0x0000000000987944 */ /* 0x000fea0003c00000 */
.L_x_194:
[----:B------:R-:W-:Y:S05]  /*24e0*/  BSYNC.RECONVERGENT B0 ;  /* 0x0000000000007941 */ /* 0x000fea0003800200 */
.L_x_193:
[----:B------:R-:W-:Y:S02]  /*24f0*/  DADD R16, R16, -R18 ;  /* 0x0000000010107229 */ /* 0x000fe40000000812 */
[----:B------:R-:W-:Y:S02]  /*2500*/  DADD R40, R40, -R42 ;  /* 0x0000000028287229 */ /* 0x000fe4000000082a */
[----:B------:R-:W-:Y:S02]  /*2510*/  DADD R36, R36, -R38 ;  /* 0x0000000024247229 */ /* 0x000fe40000000826 */
[----:B------:R-:W-:Y:S02]  /*2520*/  DADD R8, R8, -R10 ;  /* 0x0000000008087229 */ /* 0x000fe4000000080a */
[----:B------:R-:W-:Y:S01]  /*2530*/  DMUL R16, R76, R16 ;  /* 0x000000104c107228 */ /* 0x000fe20000000000 */
[----:B------:R-:W0:Y:S01]  /*2540*/  LDC.64 R10, c[0x0][0x3f8] ;  /* 0x0000fe00ff0a7b82 */ /* 0x000e220000000a00 */
[----:B------:R-:W-:-:S02]  /*2550*/  DADD R28, R28, -R30 ;  /* 0x000000001c1c7229 */ /* 0x000fc4000000081e */
[----:B------:R-:W-:Y:S02]  /*2560*/  DMUL R40, R74, R40 ;  /* 0x000000284a287228 */ /* 0x000fe40000000000 */
[----:B------:R-:W-:Y:S02]  /*2570*/  DADD R32, R32, -R34 ;  /* 0x0000000020207229 */ /* 0x000fe40000000822 */
[----:B------:R-:W-:Y:S02]  /*2580*/  DMUL R36, R64, R36 ;  /* 0x0000002440247228 */ /* 0x000fe40000000000 */
[----:B------:R-:W-:Y:S02]  /*2590*/  DADD R12, R12, -R14 ;  /* 0x000000000c0c7229 */ /* 0x000fe4000000080e */
[----:B------:R-:W-:Y:S01]  /*25a0*/  DFMA R8, R72, R8, R16 ;  /* 0x000000084808722b */ /* 0x000fe20000000010 */
[----:B------:R-:W1:Y:S01]  /*25b0*/  LDC.64 R14, c[0x0][0x400] ;  /* 0x00010000ff0e7b82 */ /* 0x000e620000000a00 */
[----:B------:R-:W-:-:S02]  /*25c0*/  DADD R4, R4, -R6 ;  /* 0x0000000004047229 */ /* 0x000fc40000000806 */
[----:B------:R-:W-:Y:S02]  /*25d0*/  DADD R44, R46, -R44 ;  /* 0x000000002e2c7229 */ /* 0x000fe4000000082c */
[----:B------:R-:W-:Y:S02]  /*25e0*/  DFMA R28, R58, R28, R40 ;  /* 0x0000001c3a1c722b */ /* 0x000fe40000000028 */
[----:B------:R-:W-:Y:S01]  /*25f0*/  DADD R48, R98, -R48 ;  /* 0x0000000062307229 */ /* 0x000fe20000000830 */
[----:B------:R-:W2:Y:S01]  /*2600*/  LDC.64 R6, c[0x0][0x3f0] ;  /* 0x0000fc00ff067b82 */ /* 0x000ea20000000a00 */
[----:B------:R-:W-:Y:S02]  /*2610*/  DFMA R32, R62, R32, R36 ;  /* 0x000000203e20722b */ /* 0x000fe40000000024 */
[----:B------:R-:W-:Y:S02]  /*2620*/  DFMA R8, R68, R12, R8 ;  /* 0x0000000c4408722b */ /* 0x000fe40000000008 */
[----:B------:R-:W-:-:S02]  /*2630*/  DADD R20, R20, -R22 ;  /* 0x0000000014147229 */ /* 0x000fc40000000816 */
[----:B------:R-:W-:Y:S02]  /*2640*/  DFMA R28, R56, R44, R28 ;  /* 0x0000002c381c722b */ /* 0x000fe4000000001c */
[----:B------:R-:W-:Y:S02]  /*2650*/  DADD R24, R24, -R26 ;  /* 0x0000000018187229 */ /* 0x000fe4000000081a */
[----:B------:R-:W-:Y:S02]  /*2660*/  DFMA R32, R66, R48, R32 ;  /* 0x000000304220722b */ /* 0x000fe40000000020 */
[----:B------:R-:W-:Y:S02]  /*2670*/  DFMA R4, R60, R4, R8 ;  /* 0x000000043c04722b */ /* 0x000fe40000000008 */
[----:B------:R-:W-:Y:S01]  /*2680*/  DFMA R20, R54, R20, R28 ;  /* 0x000000143614722b */ /* 0x000fe2000000001c */
[----:B0-----:R-:W-:-:S03]  /*2690*/  IMAD.WIDE R8, R2, 0x8, R10 ;  /* 0x0000000802087825 */ /* 0x001fc600078e020a */
[----:B------:R-:W-:Y:S02]  /*26a0*/  DFMA R24, R70, R24, R32 ;  /* 0x000000184618722b */ /* 0x000fe40000000020 */
[-C--:B------:R-:W-:Y:S02]  /*26b0*/  DMUL R4, R4, R52.reuse ;  /* 0x0000003404047228 */ /* 0x080fe40000000000 */
[----:B------:R-:W-:Y:S01]  /*26c0*/  DMUL R20, R20, R52 ;  /* 0x0000003414147228 */ /* 0x000fe20000000000 */
[----:B--2---:R-:W-:-:S03]  /*26d0*/  IMAD.WIDE R6, R2, 0x8, R6 ;  /* 0x0000000802067825 */ /* 0x004fc600078e0206 */
[----:B------:R-:W-:Y:S01]  /*26e0*/  DMUL R24, R24, R52 ;  /* 0x0000003418187228 */ /* 0x000fe20000000000 */
[----:B-1----:R-:W-:Y:S01]  /*26f0*/  IMAD.WIDE R2, R2, 0x8, R14 ;  /* 0x0000000802027825 */ /* 0x002fe200078e020e */
[----:B------:R-:W-:Y:S04]  /*2700*/  STG.E.64 desc[UR4][R6.64], R4 ;  /* 0x0000000406007986 */ /* 0x000fe8000c101b04 */
[----:B------:R-:W-:Y:S04]  /*2710*/  STG.E.64 desc[UR4][R8.64], R20 ;  /* 0x0000001408007986 */ /* 0x000fe8000c101b04 */
[----:B------:R-:W-:Y:S01]  /*2720*/  STG.E.64 desc[UR4][R2.64], R24 ;  /* 0x0000001802007986 */ /* 0x000fe2000c101b04 */
[----:B------:R-:W-:Y:S05]  /*2730*/  EXIT ;  /* 0x000000000000794d */ /* 0x000fea0003800000 */
        .weak           $__internal_19_$__cuda_sm20_dblrcp_rn_slowpath_v3
        .type           $__internal_19_$__cuda_sm20_dblrcp_rn_slowpath_v3,@function
        .size           $__internal_19_$__cuda_sm20_dblrcp_rn_slowpath_v3,($__internal_20_$__cuda_sm20_div_rn_f64_full - $__internal_19_$__cuda_sm20_dblrcp_rn_slowpath_v3)
$__internal_19_$__cuda_sm20_dblrcp_rn_slowpath_v3:
[----:B------:R-:W-:Y:S01]  /*2740*/  DSETP.GTU.AND P0, PT, |R50|, +INF , PT ;  /* 0x7ff000003200742a */ /* 0x000fe20003f0c200 */
[----:B------:R-:W-:-:S13]  /*2750*/  BSSY.RECONVERGENT B1, `(.L_x_195) ;  /* 0x0000023000017945 */ /* 0x000fda0003800200 */
        /* <DEDUP_REMOVED lines=22> */
.L_x_198:
        /* <DEDUP_REMOVED lines=10> */
.L_x_196:
[----:B------:R-:W-:Y:S02]  /*2960*/  LOP3.LUT R53, R51, 0x80000, RZ, 0xfc, !PT ;  /* 0x0008000033357812 */ /* 0x000fe400078efcff */
[----:B------:R-:W-:-:S07]  /*2970*/  MOV R52, R50 ;  /* 0x0000003200347202 */ /* 0x000fce0000000f00 */
.L_x_197:
[----:B------:R-:W-:Y:S05]  /*2980*/  BSYNC.RECONVERGENT B1 ;  /* 0x0000000000017941 */ /* 0x000fea0003800200 */
.L_x_195:
[----:B------:R-:W-:Y:S01]  /*2990*/  IMAD.MOV.U32 R50, RZ, RZ, R3 ;  /* 0x000000ffff327224 */ /* 0x000fe200078e0003 */
[----:B------:R-:W-:-:S04]  /*29a0*/  MOV R51, 0x0 ;  /* 0x0000000000337802 */ /* 0x000fc80000000f00 */
[----:B------:R-:W-:Y:S05]  /*29b0*/  RET.REL.NODEC R50 `(_Z29CalcKinematicsForElems_kernelidPiPdS0_S0_S0_S0_S0_S0_S0_S0_S0_S0_S0_S0_S0_) ;  /* 0xffffffd432907950 */ /* 0x000fea0003c3ffff */
        .weak           $__internal_20_$__cuda_sm20_div_rn_f64_full
        .type           $__internal_20_$__cuda_sm20_div_rn_f64_full,@function
        .size           $__internal_20_$__cuda_sm20_div_rn_f64_full,($__internal_21_$__cuda_sm20_dsqrt_rn_f64_mediumpath_v1 - $__internal_20_$__cuda_sm20_div_rn_f64_full)
$__internal_20_$__cuda_sm20_div_rn_f64_full:
[----:B------:R-:W-:Y:S01]  /*29c0*/  FSETP.GEU.AND P2, PT, |R7|, 1.469367938527859385e-39, PT ;  /* 0x001000000700780b */ /* 0x000fe20003f4e200 */
[----:B------:R-:W-:Y:S01]  /*29d0*/  IMAD.MOV.U32 R114, RZ, RZ, R4 ;  /* 0x000000ffff727224 */ /* 0x000fe200078e0004 */
[C---:B------:R-:W-:Y:S01]  /*29e0*/  FSETP.GEU.AND P0, PT, |R115|.reuse, 1.469367938527859385e-39, PT ;  /* 0x001000007300780b */ /* 0x040fe20003f0e200 */
[----:B------:R-:W-:Y:S01]  /*29f0*/  IMAD.MOV.U32 R118, RZ, RZ, 0x1 ;  /* 0x00000001ff767424 */ /* 0x000fe200078e00ff */
[----:B------:R-:W-:Y:S01]  /*2a00*/  LOP3.LUT R5, R115, 0x800fffff, RZ, 0xc0, !PT ;  /* 0x800fffff73057812 */ /* 0x000fe200078ec0ff */
[----:B------:R-:W-:Y:S01]  /*2a10*/  BSSY.RECONVERGENT B1, `(.L_x_199) ;  /* 0x0000052000017945 */ /* 0x000fe20003800200 */
[----:B------:R-:W-:Y:S02]  /*2a20*/  LOP3.LUT R3, R7, 0x7ff00000, RZ, 0xc0, !PT ;  /* 0x7ff0000007037812 */ /* 0x000fe400078ec0ff */
[----:B------:R-:W-:Y:S02]  /*2a30*/  LOP3.LUT R5, R5, 0x3ff00000, RZ, 0xfc, !PT ;  /* 0x3ff0000005057812 */ /* 0x000fe400078efcff */
[----:B------:R-:W-:-:S02]  /*2a40*/  MOV R124, 0x1ca00000 ;  /* 0x1ca00000007c7802 */ /* 0x000fc40000000f00 */
[C---:B------:R-:W-:Y:S02]  /*2a50*/  LOP3.LUT R125, R115.reuse, 0x7ff00000, RZ, 0xc0, !PT ;  /* 0x7ff00000737d7812 */ /* 0x040fe400078ec0ff */
[----:B------:R-:W-:Y:S01]  /*2a60*/  @!P2 LOP3.LUT R116, R115, 0x7ff00000, RZ, 0xc0, !PT ;  /* 0x7ff000007374a812 */ /* 0x000fe200078ec0ff */
[----:B------:R-:W-:Y:S01]  /*2a70*/  @!P0 DMUL R4, R114, 8.98846567431157953865e+307 ;  /* 0x7fe0000072048828 */ /* 0x000fe20000000000 */
[C---:B------:R-:W-:Y:S02]  /*2a80*/  ISETP.GE.U32.AND P1, PT, R3.reuse, R125, PT ;  /* 0x0000007d0300720c */ /* 0x040fe40003f26070 */
[----:B------:R-:W-:Y:S01]  /*2a90*/  @!P2 ISETP.GE.U32.AND P3, PT, R3, R116, PT ;  /* 0x000000740300a20c */ /* 0x000fe20003f66070 */
[----:B------:R-:W-:Y:S02]  /*2aa0*/  IMAD.MOV.U32 R116, RZ, RZ, R6 ;  /* 0x000000ffff747224 */ /* 0x000fe400078e0006 */
[----:B------:R-:W0:Y:S01]  /*2ab0*/  MUFU.RCP64H R119, R5 ;  /* 0x0000000500777308 */ /* 0x000e220000001800 */
[----:B------:R-:W-:-:S03]  /*2ac0*/  @!P2 SEL R117, R124, 0x63400000, !P3 ;  /* 0x634000007c75a807 */ /* 0x000fc60005800000 */
[----:B------:R-:W-:Y:S02]  /*2ad0*/  @!P0 LOP3.LUT R125, R5, 0x7ff00000, RZ, 0xc0, !PT ;  /* 0x7ff00000057d8812 */ /* 0x000fe400078ec0ff */
[--C-:B------:R-:W-:Y:S02]  /*2ae0*/  @!P2 LOP3.LUT R120, R117, 0x80000000, R7.reuse, 0xf8, !PT ;  /* 0x800000007578a812 */ /* 0x100fe400078ef807 */
[----:B------:R-:W-:Y:S02]  /*2af0*/  SEL R117, R124, 0x63400000, !P1 ;  /* 0x634000007c757807 */ /* 0x000fe40004800000 */
[----:B------:R-:W-:Y:S02]  /*2b00*/  @!P2 LOP3.LUT R121, R120, 0x100000, RZ, 0xfc, !PT ;  /* 0x001000007879a812 */ /* 0x000fe400078efcff */
[----:B------:R-:W-:Y:S02]  /*2b10*/  LOP3.LUT R117, R117, 0x800fffff, R7, 0xf8, !PT ;  /* 0x800fffff75757812 */ /* 0x000fe400078ef807 */
[----:B------:R-:W-:-:S06]  /*2b20*/  @!P2 MOV R120, RZ ;  /* 0x000000ff0078a202 */ /* 0x000fcc0000000f00 */
[----:B------:R-:W-:Y:S02]  /*2b30*/  @!P2 DFMA R116, R116, 2, -R120 ;  /* 0x400000007474a82b */ /* 0x000fe40000000878 */
[----:B0-----:R-:W-:-:S08]  /*2b40*/  DFMA R120, R118, -R4, 1 ;  /* 0x3ff000007678742b */ /* 0x001fd00000000804 */
[----:B------:R-:W-:-:S08]  /*2b50*/  DFMA R120, R120, R120, R120 ;  /* 0x000000787878722b */ /* 0x000fd00000000078 */
[----:B------:R-:W-:-:S08]  /*2b60*/  DFMA R120, R118, R120, R118 ;  /* 0x000000787678722b */ /* 0x000fd00000000076 */
[----:B------:R-:W-:-:S08]  /*2b70*/  DFMA R118, R120, -R4, 1 ;  /* 0x3ff000007876742b */ /* 0x000fd00000000804 */
[----:B------:R-:W-:-:S08]  /*2b80*/  DFMA R118, R120, R118, R120 ;  /* 0x000000767876722b */ /* 0x000fd00000000078 */
[----:B------:R-:W-:-:S08]  /*2b90*/  DMUL R120, R118, R116 ;  /* 0x0000007476787228 */ /* 0x000fd00000000000 */
[----:B------:R-:W-:-:S08]  /*2ba0*/  DFMA R122, R120, -R4, R116 ;  /* 0x80000004787a722b */ /* 0x000fd00000000074 */
[----:B------:R-:W-:Y:S01]  /*2bb0*/  DFMA R122, R118, R122, R120 ;  /* 0x0000007a767a722b */ /* 0x000fe20000000078 */
[----:B------:R-:W-:Y:S02]  /*2bc0*/  MOV R120, R3 ;  /* 0x0000000300787202 */ /* 0x000fe40000000f00 */
[----:B------:R-:W-:-:S05]  /*2bd0*/  @!P2 LOP3.LUT R120, R117, 0x7ff00000, RZ, 0xc0, !PT ;  /* 0x7ff000007578a812 */ /* 0x000fca00078ec0ff */
[----:B------:R-:W-:-:S05]  /*2be0*/  VIADD R118, R120, 0xffffffff ;  /* 0xffffffff78767836 */ /* 0x000fca0000000000 */
[----:B------:R-:W-:Y:S02]  /*2bf0*/  ISETP.GT.U32.AND P0, PT, R118, 0x7feffffe, PT ;  /* 0x7feffffe7600780c */ /* 0x000fe40003f04070 */
[----:B------:R-:W-:-:S04]  /*2c00*/  IADD3 R118, PT, PT, R125, -0x1, RZ ;  /* 0xffffffff7d767810 */ /* 0x000fc80007ffe0ff */
[----:B------:R-:W-:-:S13]  /*2c10*/  ISETP.GT.U32.OR P0, PT, R118, 0x7feffffe, P0 ;  /* 0x7feffffe7600780c */ /* 0x000fda0000704470 */
[----:B------:R-:W-:Y:S05]  /*2c20*/  @P0 BRA `(.L_x_200) ;  /* 0x00000000006c0947 */ /* 0x000fea0003800000 */
[----:B------:R-:W-:-:S04]  /*2c30*/  LOP3.LUT R6, R115, 0x7ff00000, RZ, 0xc0, !PT ;  /* 0x7ff0000073067812 */ /* 0x000fc800078ec0ff */
[CC--:B------:R-:W-:Y:S02]  /*2c40*/  ISETP.GE.U32.AND P0, PT, R3.reuse, R6.reuse, PT ;  /* 0x000000060300720c */ /* 0x0c0fe40003f06070 */
[----:B------:R-:W-:Y:S01]  /*2c50*/  VIADDMNMX R3, R3, -R6, 0xb9600000, !PT ;  /* 0xb960000003037446 */ /* 0x000fe20007800906 */
[----:B------:R-:W-:Y:S01]  /*2c60*/  IMAD.MOV.U32 R6, RZ, RZ, RZ ;  /* 0x000000ffff067224 */ /* 0x000fe200078e00ff */
[----:B------:R-:W-:Y:S02]  /*2c70*/  SEL R124, R124, 0x63400000, !P0 ;  /* 0x634000007c7c7807 */ /* 0x000fe40004000000 */
[----:B------:R-:W-:-:S05]  /*2c80*/  VIMNMX R3, PT, PT, R3, 0x46a00000, PT ;  /* 0x46a0000003037848 */ /* 0x000fca0003fe0100 */
[----:B------:R-:W-:-:S05]  /*2c90*/  IMAD.IADD R3, R3, 0x1, -R124 ;  /* 0x0000000103037824 */ /* 0x000fca00078e0a7c */
[----:B------:R-:W-:-:S06]  /*2ca0*/  IADD3 R7, PT, PT, R3, 0x7fe00000, RZ ;  /* 0x7fe0000003077810 */ /* 0x000fcc0007ffe0ff */
[----:B------:R-:W-:-:S10]  /*2cb0*/  DMUL R118, R122, R6 ;  /* 0x000000067a767228 */ /* 0x000fd40000000000 */
[----:B------:R-:W-:-:S13]  /*2cc0*/  FSETP.GTU.AND P0, PT, |R119|, 1.469367938527859385e-39, PT ;  /* 0x001000007700780b */ /* 0x000fda0003f0c200 */
[----:B------:R-:W-:Y:S05]  /*2cd0*/  @P0 BRA `(.L_x_201) ;  /* 0x0000000000940947 */ /* 0x000fea0003800000 */
[----:B------:R-:W-:Y:S01]  /*2ce0*/  DFMA R4, R122, -R4, R116 ;  /* 0x800000047a04722b */ /* 0x000fe20000000074 */
[----:B------:R-:W-:-:S09]  /*2cf0*/  MOV R6, RZ ;  /* 0x000000ff00067202 */ /* 0x000fd20000000f00 */
        /* <DEDUP_REMOVED lines=14> */
.L_x_200:
[----:B------:R-:W-:-:S14]  /*2de0*/  DSETP.NAN.AND P0, PT, R6, R6, PT ;  /* 0x000000060600722a */ /* 0x000fdc0003f08000 */
[----:B------:R-:W-:Y:S05]  /*2df0*/  @P0 BRA `(.L_x_202) ;  /* 0x0000000000440947 */ /* 0x000fea0003800000 */
[----:B------:R-:W-:-:S14]  /*2e00*/  DSETP.NAN.AND P0, PT, R114, R114, PT ;  /* 0x000000727200722a */ /* 0x000fdc0003f08000 */
        /* <DEDUP_REMOVED lines=9> */
[----:B------:R-:W-:Y:S01]  /*2ea0*/  @!P0 IMAD.MOV.U32 R118, RZ, RZ, RZ ;  /* 0x000000ffff768224 */ /* 0x000fe200078e00ff */
[----:B------:R-:W-:-:S03]  /*2eb0*/  @P0 MOV R118, RZ ;  /* 0x000000ff00760202 */ /* 0x000fc60000000f00 */
[----:B------:R-:W-:Y:S01]  /*2ec0*/  @P0 IMAD.MOV.U32 R119, RZ, RZ, R3 ;  /* 0x000000ffff770224 */ /* 0x000fe200078e0003 */
[----:B------:R-:W-:Y:S06]  /*2ed0*/  BRA `(.L_x_201) ;  /* 0x0000000000147947 */ /* 0x000fec0003800000 */
.L_x_203:
[----:B------:R-:W-:Y:S02]  /*2ee0*/  LOP3.LUT R119, R115, 0x80000, RZ, 0xfc, !PT ;  /* 0x0008000073777812 */ /* 0x000fe400078efcff */
[----:B------:R-:W-:Y:S01]  /*2ef0*/  MOV R118, R114 ;  /* 0x0000007200767202 */ /* 0x000fe20000000f00 */
[----:B------:R-:W-:Y:S06]  /*2f00*/  BRA `(.L_x_201) ;  /* 0x0000000000087947 */ /* 0x000fec0003800000 */
.L_x_202:
[----:B------:R-:W-:Y:S01]  /*2f10*/  LOP3.LUT R119, R7, 0x80000, RZ, 0xfc, !PT ;  /* 0x0008000007777812 */ /* 0x000fe200078efcff */
[----:B------:R-:W-:-:S07]  /*2f20*/  IMAD.MOV.U32 R118, RZ, RZ, R6 ;  /* 0x000000ffff767224 */ /* 0x000fce00078e0006 */
.L_x_201:
[----:B------:R-:W-:Y:S05]  /*2f30*/  BSYNC.RECONVERGENT B1 ;  /* 0x0000000000017941 */ /* 0x000fea0003800200 */
.L_x_199:
[----:B------:R-:W-:Y:S01]  /*2f40*/  MOV R4, R0 ;  /* 0x0000000000047202 */ /* 0x000fe20000000f00 */
[----:B------:R-:W-:-:S04]  /*2f50*/  IMAD.MOV.U32 R5, RZ, RZ, 0x0 ;  /* 0x00000000ff057424 */ /* 0x000fc800078e00ff */
[----:B------:R-:W-:Y:S05]  /*2f60*/  RET.REL.NODEC R4 `(_Z29CalcKinematicsForElems_kernelidPiPdS0_S0_S0_S0_S0_S0_S0_S0_S0_S0_S0_S0_S0_) ;  /* 0xffffffd004247950 */ /* 0x000fea0003c3ffff */
        .weak           $__internal_21_$__cuda_sm20_dsqrt_rn_f64_mediumpath_v1
        .type           $__internal_21_$__cuda_sm20_dsqrt_rn_f64_mediumpath_v1,@function
        .size           $__internal_21_$__cuda_sm20_dsqrt_rn_f64_mediumpath_v1,(.L_x_309 - $__internal_21_$__cuda_sm20_dsqrt_rn_f64_mediumpath_v1)
$__internal_21_$__cuda_sm20_dsqrt_rn_f64_mediumpath_v1:
        /* <DEDUP_REMOVED lines=12> */
.L_x_205:
        /* <DEDUP_REMOVED lines=24> */
.L_x_207:
[----:B------:R-:W-:-:S11]  /*31b0*/  DADD R4, R6, R6 ;  /* 0x0000000006047229 */ /* 0x000fd60000000006 */
.L_x_206:
[----:B------:R-:W-:Y:S05]  /*31c0*/  BSYNC.RECONVERGENT B1 ;  /* 0x0000000000017941 */ /* 0x000fea0003800200 */
.L_x_204:
[----:B------:R-:W-:Y:S01]  /*31d0*/  MOV R21, R5 ;  /* 0x0000000500157202 */ /* 0x000fe20000000f00 */
[----:B------:R-:W-:Y:S02]  /*31e0*/  HFMA2 R5, -RZ, RZ, 0, 0 ;  /* 0x00000000ff057431 */ /* 0x000fe400000001ff */
[----:B------:R-:W-:Y:S02]  /*31f0*/  IMAD.MOV.U32 R20, RZ, RZ, R4 ;  /* 0x000000ffff147224 */ /* 0x000fe400078e0004 */
[----:B------:R-:W-:-:S04]  /*3200*/  IMAD.MOV.U32 R4, RZ, RZ, R0 ;  /* 0x000000ffff047224 */ /* 0x000fc800078e0000 */
[----:B------:R-:W-:Y:S05]  /*3210*/  RET.REL.NODEC R4 `(_Z29CalcKinematicsForElems_kernelidPiPdS0_S0_S0_S0_S0_S0_S0_S0_S0_S0_S0_S0_S0_) ;  /* 0xffffffcc04787950 */ /* 0x000fea0003c3ffff */
.L_x_208:
        /* <DEDUP_REMOVED lines=14> */
.L_x_309:


//--------------------- .text._Z27CalcPositionForNodes_kernelidPdS_S_S_S_S_ --------------------------
	.section	.text._Z27CalcPositionForNodes_kernelidPdS_S_S_S_S_,"ax",@progbits
	.align	128
        .global         _Z27CalcPositionForNodes_kernelidPdS_S_S_S_S_
        .type           _Z27CalcPositionForNodes_kernelidPdS_S_S_S_S_,@function
        .size           _Z27CalcPositionForNodes_kernelidPdS_S_S_S_S_,(.L_x_329 - _Z27CalcPositionForNodes_kernelidPdS_S_S_S_S_)
        .other          _Z27CalcPositionForNodes_kernelidPdS_S_S_S_S_,@"STO_CUDA_ENTRY STV_DEFAULT"
_Z27CalcPositionForNodes_kernelidPdS_S_S_S_S_:
.text._Z27CalcPositionForNodes_kernelidPdS_S_S_S_S_:
        /* <DEDUP_REMOVED lines=11> */
[----:B------:R-:W3:Y:S08]  /*00b0*/  LDC.64 R4, c[0x0][0x390] ;  /* 0x0000e400ff047b82 */ /* 0x000ef00000000a00 */
[----:B------:R-:W4:Y:S01]  /*00c0*/  LDC.64 R8, c[0x0][0x3b0] ;  /* 0x0000ec00ff087b82 */ /* 0x000f220000000a00 */
[----:B0-----:R-:W-:-:S07]  /*00d0*/  IMAD.WIDE R2, R0, 0x8, R2 ;  /* 0x0000000800027825 */ /* 0x001fce00078e0202 */
[----:B------:R-:W0:Y:S01]  /*00e0*/  LDC.64 R10, c[0x0][0x398] ;  /* 0x0000e600ff0a7b82 */ /* 0x000e220000000a00 */
[----:B-1----:R-:W2:Y:S01]  /*00f0*/  LDG.E.64 R2, desc[UR4][R2.64] ;  /* 0x0000000402027981 */ /* 0x002ea2000c1e1b00 */
[----:B---3--:R-:W-:-:S06]  /*0100*/  IMAD.WIDE R4, R0, 0x8, R4 ;  /* 0x0000000800047825 */ /* 0x008fcc00078e0204 */
[----:B------:R-:W1:Y:S01]  /*0110*/  LDC.64 R14, c[0x0][0x3a0] ;  /* 0x0000e800ff0e7b82 */ /* 0x000e620000000a00 */
[----:B------:R-:W2:Y:S01]  /*0120*/  LDG.E.64 R6, desc[UR4][R4.64] ;  /* 0x0000000404067981 */ /* 0x000ea2000c1e1b00 */
[----:B----4-:R-:W-:-:S04]  /*0130*/  IMAD.WIDE R8, R0, 0x8, R8 ;  /* 0x0000000800087825 */ /* 0x010fc800078e0208 */
[C---:B0-----:R-:W-:Y:S01]  /*0140*/  IMAD.WIDE R10, R0.reuse, 0x8, R10 ;  /* 0x00000008000a7825 */ /* 0x041fe200078e020a */
[----:B--2---:R-:W-:Y:S01]  /*0150*/  DFMA R6, R2, UR6, R6 ;  /* 0x0000000602067c2b */ /* 0x004fe20008000006 */
[----:B------:R-:W0:Y:S06]  /*0160*/  LDC.64 R2, c[0x0][0x3b8] ;  /* 0x0000ee00ff027b82 */ /* 0x000e2c0000000a00 */
[----:B------:R-:W-:Y:S04]  /*0170*/  STG.E.64 desc[UR4][R4.64], R6 ;  /* 0x0000000604007986 */ /* 0x000fe8000c101b04 */
[----:B------:R-:W2:Y:S04]  /*0180*/  LDG.E.64 R8, desc[UR4][R8.64] ;  /* 0x0000000408087981 */ /* 0x000ea8000c1e1b00 */
[----:B------:R-:W2:Y:S01]  /*0190*/  LDG.E.64 R12, desc[UR4][R10.64] ;  /* 0x000000040a0c7981 */ /* 0x000ea2000c1e1b00 */
[----:B-1----:R-:W-:-:S04]  /*01a0*/  IMAD.WIDE R14, R0, 0x8, R14 ;  /* 0x00000008000e7825 */ /* 0x002fc800078e020e */
[----:B0-----:R-:W-:Y:S01]  /*01b0*/  IMAD.WIDE R2, R0, 0x8, R2 ;  /* 0x0000000800027825 */ /* 0x001fe200078e0202 */
[----:B--2---:R-:W-:-:S07]  /*01c0*/  DFMA R12, R8, UR6, R12 ;  /* 0x00000006080c7c2b */ /* 0x004fce000800000c */
[----:B------:R-:W-:Y:S04]  /*01d0*/  STG.E.64 desc[UR4][R10.64], R12 ;  /* 0x0000000c0a007986 */ /* 0x000fe8000c101b04 */
[----:B------:R-:W2:Y:S04]  /*01e0*/  LDG.E.64 R2, desc[UR4][R2.64] ;  /* 0x0000000402027981 */ /* 0x000ea8000c1e1b00 */
[----:B------:R-:W2:Y:S02]  /*01f0*/  LDG.E.64 R16, desc[UR4][R14.64] ;  /* 0x000000040e107981 */ /* 0x000ea4000c1e1b00 */
[----:B--2---:R-:W-:-:S07]  /*0200*/  DFMA R16, R2, UR6, R16 ;  /* 0x0000000602107c2b */ /* 0x004fce0008000010 */
[----:B------:R-:W-:Y:S01]  /*0210*/  STG.E.64 desc[UR4][R14.64], R16 ;  /* 0x000000100e007986 */ /* 0x000fe2000c101b04 */
[----:B------:R-:W-:Y:S05]  /*0220*/  EXIT ;  /* 0x000000000000794d */ /* 0x000fea0003800000 */
.L_x_209:
        /* <DEDUP_REMOVED lines=13> */
.L_x_329:


//--------------------- .text._Z27CalcVelocityForNodes_kerneliddPdS_S_S_S_S_ --------------------------
	.section	.text._Z27CalcVelocityForNodes_kerneliddPdS_S_S_S_S_,"ax",@progbits
	.align	128
        .global         _Z27CalcVelocityForNodes_kerneliddPdS_S_S_S_S_
        .type           _Z27CalcVelocityForNodes_kerneliddPdS_S_S_S_S_,@function
        .size           _Z27CalcVelocityForNodes_kerneliddPdS_S_S_S_S_,(.L_x_330 - _Z27CalcVelocityForNodes_kerneliddPdS_S_S_S_S_)
        .other          _Z27CalcVelocityForNodes_kerneliddPdS_S_S_S_S_,@"STO_CUDA_ENTRY STV_DEFAULT"
_Z27CalcVelocityForNodes_kerneliddPdS_S_S_S_S_:
.text._Z27CalcVelocityForNodes_kerneliddPdS_S_S_S_S_:
        /* <DEDUP_REMOVED lines=18> */
[----:B------:R-:W2:Y:S07]  /*0120*/  LDG.E.64 R6, desc[UR4][R4.64] ;  /* 0x0000000404067981 */ /* 0x000eae000c1e1b00 */
[----:B------:R-:W3:Y:S01]  /*0130*/  LDC.64 R18, c[0x0][0x3c0] ;  /* 0x0000f000ff127b82 */ /* 0x000ee20000000a00 */
[----:B0-----:R-:W-:Y:S01]  /*0140*/  IMAD.WIDE R10, R0, 0x8, R10 ;  /* 0x00000008000a7825 */ /* 0x001fe200078e020a */
[----:B--2---:R-:W-:-:S08]  /*0150*/  DFMA R6, R8, UR6, R6 ;  /* 0x0000000608067c2b */ /* 0x004fd00008000006 */
[----:B----4-:R-:W-:-:S06]  /*0160*/  DSETP.GEU.AND P0, PT, |R6|, R2, PT ;  /* 0x000000020600722a */ /* 0x010fcc0003f0e200 */
[----:B------:R-:W-:Y:S02]  /*0170*/  FSEL R14, R6, RZ, P0 ;  /* 0x000000ff060e7208 */ /* 0x000fe40000000000 */
[----:B------:R-:W-:Y:S01]  /*0180*/  FSEL R15, R7, RZ, P0 ;  /* 0x000000ff070f7208 */ /* 0x000fe20000000000 */
[----:B-1----:R-:W-:Y:S02]  /*0190*/  IMAD.WIDE R6, R0, 0x8, R12 ;  /* 0x0000000800067825 */ /* 0x002fe400078e020c */
[----:B------:R-:W0:Y:S02]  /*01a0*/  LDC.64 R12, c[0x0][0x3a8] ;  /* 0x0000ea00ff0c7b82 */ /* 0x000e240000000a00 */
[----:B------:R1:W-:Y:S04]  /*01b0*/  STG.E.64 desc[UR4][R4.64], R14 ;  /* 0x0000000e04007986 */ /* 0x0003e8000c101b04 */
[----:B------:R-:W2:Y:S04]  /*01c0*/  LDG.E.64 R10, desc[UR4][R10.64] ;  /* 0x000000040a0a7981 */ /* 0x000ea8000c1e1b00 */
[----:B------:R-:W2:Y:S02]  /*01d0*/  LDG.E.64 R8, desc[UR4][R6.64] ;  /* 0x0000000406087981 */ /* 0x000ea4000c1e1b00 */
[----:B--2---:R-:W-:-:S08]  /*01e0*/  DFMA R8, R10, UR6, R8 ;  /* 0x000000060a087c2b */ /* 0x004fd00008000008 */
[----:B------:R-:W-:-:S06]  /*01f0*/  DSETP.GEU.AND P0, PT, |R8|, R2, PT ;  /* 0x000000020800722a */ /* 0x000fcc0003f0e200 */
[----:B------:R-:W-:Y:S02]  /*0200*/  FSEL R16, R8, RZ, P0 ;  /* 0x000000ff08107208 */ /* 0x000fe40000000000 */
[----:B------:R-:W-:Y:S01]  /*0210*/  FSEL R17, R9, RZ, P0 ;  /* 0x000000ff09117208 */ /* 0x000fe20000000000 */
[----:B0-----:R-:W-:-:S04]  /*0220*/  IMAD.WIDE R8, R0, 0x8, R12 ;  /* 0x0000000800087825 */ /* 0x001fc800078e020c */
[----:B---3--:R-:W-:Y:S01]  /*0230*/  IMAD.WIDE R12, R0, 0x8, R18 ;  /* 0x00000008000c7825 */ /* 0x008fe200078e0212 */
[----:B------:R-:W-:Y:S04]  /*0240*/  STG.E.64 desc[UR4][R6.64], R16 ;  /* 0x0000001006007986 */ /* 0x000fe8000c101b04 */
[----:B-1----:R-:W2:Y:S04]  /*0250*/  LDG.E.64 R4, desc[UR4][R8.64] ;  /* 0x0000000408047981 */ /* 0x002ea8000c1e1b00 */
[----:B------:R-:W2:Y:S02]  /*0260*/  LDG.E.64 R12, desc[UR4][R12.64] ;  /* 0x000000040c0c7981 */ /* 0x000ea4000c1e1b00 */
[----:B--2---:R-:W-:-:S08]  /*0270*/  DFMA R4, R12, UR6, R4 ;  /* 0x000000060c047c2b */ /* 0x004fd00008000004 */
[----:B------:R-:W-:-:S06]  /*0280*/  DSETP.GEU.AND P0, PT, |R4|, R2, PT ;  /* 0x000000020400722a */ /* 0x000fcc0003f0e200 */
[----:B------:R-:W-:Y:S02]  /*0290*/  FSEL R2, R4, RZ, P0 ;  /* 0x000000ff04027208 */ /* 0x000fe40000000000 */
[----:B------:R-:W-:-:S05]  /*02a0*/  FSEL R3, R5, RZ, P0 ;  /* 0x000000ff05037208 */ /* 0x000fca0000000000 */
[----:B------:R-:W-:Y:S01]  /*02b0*/  STG.E.64 desc[UR4][R8.64], R2 ;  /* 0x0000000208007986 */ /* 0x000fe2000c101b04 */
[----:B------:R-:W-:Y:S05]  /*02c0*/  EXIT ;  /* 0x000000000000794d */ /* 0x000fea0003800000 */
.L_x_210:
        /* <DEDUP_REMOVED lines=11> */
.L_x_330:


//--------------------- .text._Z50ApplyAccelerationBoundaryConditionsForNodes_kerneliPdS_S_PiS0_S0_ --------------------------
	.section	.text._Z50ApplyAccelerationBoundaryConditionsForNodes_kerneliPdS_S_PiS0_S0_,"ax",@progbits
	.align	128
        .global         _Z50ApplyAccelerationBoundaryConditionsForNodes_kerneliPdS_S_PiS0_S0_
        .type           _Z50ApplyAccelerationBoundaryConditionsForNodes_kerneliPdS_S_PiS0_S0_,@function
        .size           _Z50ApplyAccelerationBoundaryConditionsForNodes_kerneliPdS_S_PiS0_S0_,(.L_x_331 - _Z50ApplyAccelerationBoundaryConditionsForNodes_kerneliPdS_S_PiS0_S0_)
        .other          _Z50ApplyAccelerationBoundaryConditionsForNodes_kerneliPdS_S_PiS0_S0_,@"STO_CUDA_ENTRY STV_DEFAULT"
_Z50ApplyAccelerationBoundaryConditionsForNodes_kerneliPdS_S_PiS0_S0_:
.text._Z50ApplyAccelerationBoundaryConditionsForNodes_kerneliPdS_S_PiS0_S0_:
        /* <DEDUP_REMOVED lines=15> */
[----:B------:R-:W1:Y:S01]  /*00f0*/  LDC.64 R10, c[0x0][0x3b0] ;  /* 0x0000ec00ff0a7b82 */ /* 0x000e620000000a00 */
[----:B---3--:R-:W-:-:S04]  /*0100*/  IMAD.WIDE R6, R13, 0x4, R6 ;  /* 0x000000040d067825 */ /* 0x008fc800078e0206 */
[----:B--2---:R-:W-:-:S03]  /*0110*/  IMAD.WIDE R4, R3, 0x8, R4 ;  /* 0x0000000803047825 */ /* 0x004fc600078e0204 */
[----:B------:R-:W2:Y:S02]  /*0120*/  LDC.64 R2, c[0x0][0x398] ;  /* 0x0000e600ff027b82 */ /* 0x000ea40000000a00 */
[----:B------:R-:W-:Y:S04]  /*0130*/  STG.E.64 desc[UR4][R4.64], RZ ;  /* 0x000000ff04007986 */ /* 0x000fe8000c101b04 */
[----:B------:R-:W0:Y:S01]  /*0140*/  LDG.E R7, desc[UR4][R6.64] ;  /* 0x0000000406077981 */ /* 0x000e22000c1e1900 */
[----:B-1----:R-:W-:-:S04]  /*0150*/  IMAD.WIDE R10, R13, 0x4, R10 ;  /* 0x000000040d0a7825 */ /* 0x002fc800078e020a */
[----:B0-----:R-:W-:-:S05]  /*0160*/  IMAD.WIDE R8, R7, 0x8, R8 ;  /* 0x0000000807087825 */ /* 0x001fca00078e0208 */
[----:B------:R-:W-:Y:S04]  /*0170*/  STG.E.64 desc[UR4][R8.64], RZ ;  /* 0x000000ff08007986 */ /* 0x000fe8000c101b04 */
[----:B------:R-:W2:Y:S02]  /*0180*/  LDG.E R11, desc[UR4][R10.64] ;  /* 0x000000040a0b7981 */ /* 0x000ea4000c1e1900 */
[----:B--2---:R-:W-:-:S05]  /*0190*/  IMAD.WIDE R2, R11, 0x8, R2 ;  /* 0x000000080b027825 */ /* 0x004fca00078e0202 */
[----:B------:R-:W-:Y:S01]  /*01a0*/  STG.E.64 desc[UR4][R2.64], RZ ;  /* 0x000000ff02007986 */ /* 0x000fe2000c101b04 */
[----:B------:R-:W-:Y:S05]  /*01b0*/  EXIT ;  /* 0x000000000000794d */ /* 0x000fea0003800000 */
.L_x_211:
        /* <DEDUP_REMOVED lines=12> */
.L_x_331:


//--------------------- .text._Z31CalcAccelerationForNodes_kerneliPdS_S_S_S_S_S_ --------------------------
	.section	.text._Z31CalcAccelerationForNodes_kerneliPdS_S_S_S_S_S_,"ax",@progbits
	.align	128
        .global         _Z31CalcAccelerationForNodes_kerneliPdS_S_S_S_S_S_
        .type           _Z31CalcAccelerationForNodes_kerneliPdS_S_S_S_S_S_,@function
        .size           _Z31CalcAccelerationForNodes_kerneliPdS_S_S_S_S_S_,(.L_x_310 - _Z31CalcAccelerationForNodes_kerneliPdS_S_S_S_S_S_)
        .other          _Z31CalcAccelerationForNodes_kerneliPdS_S_S_S_S_S_,@"STO_CUDA_ENTRY STV_DEFAULT"
_Z31CalcAccelerationForNodes_kerneliPdS_S_S_S_S_S_:
.text._Z31CalcAccelerationForNodes_kerneliPdS_S_S_S_S_S_:
        /* <DEDUP_REMOVED lines=11> */
[----:B0-----:R-:W-:-:S05]  /*00b0*/  IMAD.WIDE R4, R0, 0x8, R4 ;  /* 0x0000000800047825 */ /* 0x001fca00078e0204 */
[----:B-1----:R-:W3:Y:S01]  /*00c0*/  LDG.E.64 R6, desc[UR4][R4.64] ;  /* 0x0000000404067981 */ /* 0x002ee2000c1e1b00 */
[----:B--2---:R-:W-:-:S06]  /*00d0*/  IMAD.WIDE R8, R0, 0x8, R8 ;  /* 0x0000000800087825 */ /* 0x004fcc00078e0208 */
[----:B------:R-:W2:Y:S01]  /*00e0*/  LDG.E.64 R8, desc[UR4][R8.64] ;  /* 0x0000000408087981 */ /* 0x000ea2000c1e1b00 */
[----:B------:R-:W-:Y:S01]  /*00f0*/  IMAD.MOV.U32 R2, RZ, RZ, 0x1 ;  /* 0x00000001ff027424 */ /* 0x000fe200078e00ff */
[----:B------:R-:W-:Y:S01]  /*0100*/  BSSY.RECONVERGENT B0, `(.L_x_212) ;  /* 0x0000014000007945 */ /* 0x000fe20003800200 */
[----:B---3--:R-:W0:Y:S01]  /*0110*/  MUFU.RCP64H R3, R7 ;  /* 0x0000000700037308 */ /* 0x008e220000001800 */
[----:B--2---:R-:W-:-:S03]  /*0120*/  FSETP.GEU.AND P1, PT, |R9|, 6.5827683646048100446e-37, PT ;  /* 0x036000000900780b */ /* 0x004fc60003f2e200 */
[----:B0-----:R-:W-:-:S08]  /*0130*/  DFMA R10, -R6, R2, 1 ;  /* 0x3ff00000060a742b */ /* 0x001fd00000000102 */
[----:B------:R-:W-:-:S08]  /*0140*/  DFMA R10, R10, R10, R10 ;  /* 0x0000000a0a0a722b */ /* 0x000fd0000000000a */
[----:B------:R-:W-:-:S08]  /*0150*/  DFMA R10, R2, R10, R2 ;  /* 0x0000000a020a722b */ /* 0x000fd00000000002 */
[----:B------:R-:W-:-:S08]  /*0160*/  DFMA R2, -R6, R10, 1 ;  /* 0x3ff000000602742b */ /* 0x000fd0000000010a */
[----:B------:R-:W-:-:S08]  /*0170*/  DFMA R2, R10, R2, R10 ;  /* 0x000000020a02722b */ /* 0x000fd0000000000a */
[----:B------:R-:W-:-:S08]  /*0180*/  DMUL R10, R8, R2 ;  /* 0x00000002080a7228 */ /* 0x000fd00000000000 */
[----:B------:R-:W-:-:S08]  /*0190*/  DFMA R12, -R6, R10, R8 ;  /* 0x0000000a060c722b */ /* 0x000fd00000000108 */
[----:B------:R-:W-:-:S10]  /*01a0*/  DFMA R2, R2, R12, R10 ;  /* 0x0000000c0202722b */ /* 0x000fd4000000000a */
[----:B------:R-:W-:-:S05]  /*01b0*/  FFMA R10, RZ, R7, R3 ;  /* 0x00000007ff0a7223 */ /* 0x000fca0000000003 */
[----:B------:R-:W-:-:S13]  /*01c0*/  FSETP.GT.AND P0, PT, |R10|, 1.469367938527859385e-39, PT ;  /* 0x001000000a00780b */ /* 0x000fda0003f04200 */
[----:B------:R-:W-:Y:S05]  /*01d0*/  @P0 BRA P1, `(.L_x_213) ;  /* 0x0000000000180947 */ /* 0x000fea0000800000 */
[----:B------:R-:W-:Y:S01]  /*01e0*/  IMAD.MOV.U32 R10, RZ, RZ, R8 ;  /* 0x000000ffff0a7224 */ /* 0x000fe200078e0008 */
[----:B------:R-:W-:Y:S01]  /*01f0*/  MOV R12, 0x240 ;  /* 0x00000240000c7802 */ /* 0x000fe20000000f00 */
[----:B------:R-:W-:Y:S02]  /*0200*/  IMAD.MOV.U32 R11, RZ, RZ, R9 ;  /* 0x000000ffff0b7224 */ /* 0x000fe400078e0009 */
[----:B------:R-:W-:Y:S02]  /*0210*/  IMAD.MOV.U32 R8, RZ, RZ, R6 ;  /* 0x000000ffff087224 */ /* 0x000fe400078e0006 */
[----:B------:R-:W-:-:S07]  /*0220*/  IMAD.MOV.U32 R9, RZ, RZ, R7 ;  /* 0x000000ffff097224 */ /* 0x000fce00078e0007 */
[----:B------:R-:W-:Y:S05]  /*0230*/  CALL.REL.NOINC `($__internal_22_$__cuda_sm20_div_rn_f64_full) ;  /* 0x0000000000fc7944 */ /* 0x000fea0003c00000 */
.L_x_213:
[----:B------:R-:W-:Y:S05]  /*0240*/  BSYNC.RECONVERGENT B0 ;  /* 0x0000000000007941 */ /* 0x000fea0003800200 */
.L_x_212:
[----:B------:R-:W0:Y:S08]  /*0250*/  LDC.64 R10, c[0x0][0x388] ;  /* 0x0000e200ff0a7b82 */ /* 0x000e300000000a00 */
[----:B------:R-:W1:Y:S01]  /*0260*/  LDC.64 R8, c[0x0][0x3a8] ;  /* 0x0000ea00ff087b82 */ /* 0x000e620000000a00 */
[----:B0-----:R-:W-:-:S05]  /*0270*/  IMAD.WIDE R10, R0, 0x8, R10 ;  /* 0x00000008000a7825 */ /* 0x001fca00078e020a */
[----:B------:R0:W-:Y:S04]  /*0280*/  STG.E.64 desc[UR4][R10.64], R2 ;  /* 0x000000020a007986 */ /* 0x0001e8000c101b04 */
[----:B------:R-:W2:Y:S01]  /*0290*/  LDG.E.64 R6, desc[UR4][R4.64] ;  /* 0x0000000404067981 */ /* 0x000ea2000c1e1b00 */
[----:B-1----:R-:W-:-:S06]  /*02a0*/  IMAD.WIDE R8, R0, 0x8, R8 ;  /* 0x0000000800087825 */ /* 0x002fcc00078e0208 */
[----:B------:R-:W3:Y:S01]  /*02b0*/  LDG.E.64 R8, desc[UR4][R8.64] ;  /* 0x0000000408087981 */ /* 0x000ee2000c1e1b00 */
[----:B------:R-:W-:Y:S01]  /*02c0*/  IMAD.MOV.U32 R12, RZ, RZ, 0x1 ;  /* 0x00000001ff0c7424 */ /* 0x000fe200078e00ff */
[----:B------:R-:W-:Y:S01]  /*02d0*/  BSSY.RECONVERGENT B0, `(.L_x_214) ;  /* 0x0000014000007945 */ /* 0x000fe20003800200 */
[----:B--2---:R-:W1:Y:S01]  /*02e0*/  MUFU.RCP64H R13, R7 ;  /* 0x00000007000d7308 */ /* 0x004e620000001800 */
[----:B---3--:R-:W-:-:S03]  /*02f0*/  FSETP.GEU.AND P1, PT, |R9|, 6.5827683646048100446e-37, PT ;  /* 0x036000000900780b */ /* 0x008fc60003f2e200 */
[----:B-1----:R-:W-:-:S08]  /*0300*/  DFMA R14, -R6, R12, 1 ;  /* 0x3ff00000060e742b */ /* 0x002fd0000000010c */
[----:B------:R-:W-:-:S08]  /*0310*/  DFMA R14, R14, R14, R14 ;  /* 0x0000000e0e0e722b */ /* 0x000fd0000000000e */
[----:B------:R-:W-:-:S08]  /*0320*/  DFMA R14, R12, R14, R12 ;  /* 0x0000000e0c0e722b */ /* 0x000fd0000000000c */
[----:B------:R-:W-:-:S08]  /*0330*/  DFMA R12, -R6, R14, 1 ;  /* 0x3ff00000060c742b */ /* 0x000fd0000000010e */
[----:B------:R-:W-:-:S08]  /*0340*/  DFMA R12, R14, R12, R14 ;  /* 0x0000000c0e0c722b */ /* 0x000fd0000000000e */
[----:B0-----:R-:W-:-:S08]  /*0350*/  DMUL R2, R8, R12 ;  /* 0x0000000c08027228 */ /* 0x001fd00000000000 */
        /* <DEDUP_REMOVED lines=11> */
.L_x_215:
[----:B------:R-:W-:Y:S05]  /*0410*/  BSYNC.RECONVERGENT B0 ;  /* 0x0000000000007941 */ /* 0x000fea0003800200 */
.L_x_214:
        /* <DEDUP_REMOVED lines=28> */
.L_x_217:
[----:B------:R-:W-:Y:S05]  /*05e0*/  BSYNC.RECONVERGENT B0 ;  /* 0x0000000000007941 */ /* 0x000fea0003800200 */
.L_x_216:
[----:B------:R-:W0:Y:S02]  /*05f0*/  LDC.64 R4, c[0x0][0x398] ;  /* 0x0000e600ff047b82 */ /* 0x000e240000000a00 */
[----:B0-----:R-:W-:-:S05]  /*0600*/  IMAD.WIDE R4, R0, 0x8, R4 ;  /* 0x0000000800047825 */ /* 0x001fca00078e0204 */
[----:B------:R-:W-:Y:S01]  /*0610*/  STG.E.64 desc[UR4][R4.64], R2 ;  /* 0x0000000204007986 */ /* 0x000fe2000c101b04 */
[----:B------:R-:W-:Y:S05]  /*0620*/  EXIT ;  /* 0x000000000000794d */ /* 0x000fea0003800000 */
        .weak           $__internal_22_$__cuda_sm20_div_rn_f64_full
        .type           $__internal_22_$__cuda_sm20_div_rn_f64_full,@function
        .size           $__internal_22_$__cuda_sm20_div_rn_f64_full,(.L_x_310 - $__internal_22_$__cuda_sm20_div_rn_f64_full)
$__internal_22_$__cuda_sm20_div_rn_f64_full:
        /* <DEDUP_REMOVED lines=15> */
[----:B------:R-:W-:-:S05]  /*0720*/  IMAD.MOV.U32 R14, RZ, RZ, 0x1ca00000 ;  /* 0x1ca00000ff0e7424 */ /* 0x000fca00078e00ff */
[----:B------:R-:W-:-:S04]  /*0730*/  @!P2 SEL R15, R14, 0x63400000, !P3 ;  /* 0x634000000e0fa807 */ /* 0x000fc80005800000 */
[----:B------:R-:W-:-:S04]  /*0740*/  @!P2 LOP3.LUT R15, R15, 0x80000000, R11, 0xf8, !PT ;  /* 0x800000000f0fa812 */ /* 0x000fc800078ef80b */
[----:B------:R-:W-:Y:S01]  /*0750*/  @!P2 LOP3.LUT R21, R15, 0x100000, RZ, 0xfc, !PT ;  /* 0x001000000f15a812 */ /* 0x000fe200078efcff */
        /* <DEDUP_REMOVED lines=8> */
[----:B------:R-:W-:Y:S01]  /*07e0*/  DFMA R18, R18, R22, R18 ;  /* 0x000000161212722b */ /* 0x000fe20000000012 */
[----:B------:R-:W-:Y:S01]  /*07f0*/  MOV R23, R13 ;  /* 0x0000000d00177202 */ /* 0x000fe20000000f00 */
[----:B------:R-:W-:Y:S01]  /*0800*/  IMAD.MOV.U32 R22, RZ, RZ, R16 ;  /* 0x000000ffff167224 */ /* 0x000fe200078e0010 */
[----:B------:R-:W-:Y:S02]  /*0810*/  @!P0 LOP3.LUT R22, R7, 0x7ff00000, RZ, 0xc0, !PT ;  /* 0x7ff0000007168812 */ /* 0x000fe400078ec0ff */
[----:B------:R-:W-:-:S03]  /*0820*/  @!P2 LOP3.LUT R23, R3, 0x7ff00000, RZ, 0xc0, !PT ;  /* 0x7ff000000317a812 */ /* 0x000fc600078ec0ff */
[----:B------:R-:W-:Y:S01]  /*0830*/  DMUL R20, R18, R2 ;  /* 0x0000000212147228 */ /* 0x000fe20000000000 */
[----:B------:R-:W-:Y:S02]  /*0840*/  VIADD R24, R22, 0xffffffff ;  /* 0xffffffff16187836 */ /* 0x000fe40000000000 */
[----:B------:R-:W-:-:S05]  /*0850*/  VIADD R15, R23, 0xffffffff ;  /* 0xffffffff170f7836 */ /* 0x000fca0000000000 */
[----:B------:R-:W-:Y:S01]  /*0860*/  ISETP.GT.U32.AND P0, PT, R15, 0x7feffffe, PT ;  /* 0x7feffffe0f00780c */ /* 0x000fe20003f04070 */
[----:B------:R-:W-:-:S03]  /*0870*/  DFMA R16, R20, -R6, R2 ;  /* 0x800000061410722b */ /* 0x000fc60000000002 */
[----:B------:R-:W-:-:S05]  /*0880*/  ISETP.GT.U32.OR P0, PT, R24, 0x7feffffe, P0 ;  /* 0x7feffffe1800780c */ /* 0x000fca0000704470 */
[----:B------:R-:W-:-:S08]  /*0890*/  DFMA R16, R18, R16, R20 ;  /* 0x000000101210722b */ /* 0x000fd00000000014 */
[----:B------:R-:W-:Y:S05]  /*08a0*/  @P0 BRA `(.L_x_219) ;  /* 0x00000000006c0947 */ /* 0x000fea0003800000 */
        /* <DEDUP_REMOVED lines=27> */
.L_x_219:
        /* <DEDUP_REMOVED lines=16> */
.L_x_222:
[----:B------:R-:W-:Y:S01]  /*0b60*/  LOP3.LUT R15, R9, 0x80000, RZ, 0xfc, !PT ;  /* 0x00080000090f7812 */ /* 0x000fe200078efcff */
[----:B------:R-:W-:Y:S01]  /*0b70*/  IMAD.MOV.U32 R14, RZ, RZ, R8 ;  /* 0x000000ffff0e7224 */ /* 0x000fe200078e0008 */
[----:B------:R-:W-:Y:S06]  /*0b80*/  BRA `(.L_x_220) ;  /* 0x0000000000087947 */ /* 0x000fec0003800000 */
.L_x_221:
[----:B------:R-:W-:Y:S01]  /*0b90*/  LOP3.LUT R15, R11, 0x80000, RZ, 0xfc, !PT ;  /* 0x000800000b0f7812 */ /* 0x000fe200078efcff */
[----:B------:R-:W-:-:S07]  /*0ba0*/  IMAD.MOV.U32 R14, RZ, RZ, R10 ;  /* 0x000000ffff0e7224 */ /* 0x000fce00078e000a */
.L_x_220:
[----:B------:R-:W-:Y:S05]  /*0bb0*/  BSYNC.RECONVERGENT B1 ;  /* 0x0000000000017941 */ /* 0x000fea0003800200 */
.L_x_218:
[----:B------:R-:W-:Y:S02]  /*0bc0*/  IMAD.MOV.U32 R13, RZ, RZ, 0x0 ;  /* 0x00000000ff0d7424 */ /* 0x000fe400078e00ff */
[----:B------:R-:W-:Y:S02]  /*0bd0*/  IMAD.MOV.U32 R2, RZ, RZ, R14 ;  /* 0x000000ffff027224 */ /* 0x000fe400078e000e */
[----:B------:R-:W-:Y:S01]  /*0be0*/  IMAD.MOV.U32 R3, RZ, RZ, R15 ;  /* 0x000000ffff037224 */ /* 0x000fe200078e000f */
[----:B------:R-:W-:Y:S06]  /*0bf0*/  RET.REL.NODEC R12 `(_Z31CalcAccelerationForNodes_kerneliPdS_S_S_S_S_S_) ;  /* 0xfffffff40c007950 */ /* 0x000fec0003c3ffff */
.L_x_223:
        /* <DEDUP_REMOVED lines=16> */
.L_x_310:


//--------------------- .text._Z35CalcHourglassControlForElems_kerneliPiPdS0_S0_S0_S0_S0_S0_S0_S0_S0_S0_S0_ --------------------------
	.section	.text._Z35CalcHourglassControlForElems_kerneliPiPdS0_S0_S0_S0_S0_S0_S0_S0_S0_S0_S0_,"ax",@progbits
	.align	128
        .global         _Z35CalcHourglassControlForElems_kerneliPiPdS0_S0_S0_S0_S0_S0_S0_S0_S0_S0_S0_
        .type           _Z35CalcHourglassControlForElems_kerneliPiPdS0_S0_S0_S0_S0_S0_S0_S0_S0_S0_S0_,@function
        .size           _Z35CalcHourglassControlForElems_kerneliPiPdS0_S0_S0_S0_S0_S0_S0_S0_S0_S0_S0_,(.L_x_333 - _Z35CalcHourglassControlForElems_kerneliPiPdS0_S0_S0_S0_S0_S0_S0_S0_S0_S0_S0_)
        .other          _Z35CalcHourglassControlForElems_kerneliPiPdS0_S0_S0_S0_S0_S0_S0_S0_S0_S0_S0_,@"STO_CUDA_ENTRY STV_DEFAULT"
_Z35CalcHourglassControlForElems_kerneliPiPdS0_S0_S0_S0_S0_S0_S0_S0_S0_S0_S0_:
.text._Z35CalcHourglassControlForElems_kerneliPiPdS0_S0_S0_S0_S0_S0_S0_S0_S0_S0_S0_:
[----:B------:R-:W-:Y:S01]  /*0000*/  LDC R1, c[0x0][0x37c] ;  /* 0x0000df00ff017b82 */ /* 0x000fe20000000800 */
[----:B------:R-:W0:Y:S07]  /*0010*/  S2R R3, SR_TID.X ;  /* 0x0000000000037919 */ /* 0x000e2e0000002100 */
[----:B------:R-:W1:Y:S01]  /*0020*/  LDC R5, c[0x0][0x380] ;  /* 0x0000e000ff057b82 */ /* 0x000e620000000800 */
[----:B------:R-:W2:Y:S01]  /*0030*/  LDCU.64 UR8, c[0x0][0x358] ;  /* 0x00006b00ff0877ac */ /* 0x000ea20008000a00 */
[----:B------:R-:W3:Y:S06]  /*0040*/  S2R R2, SR_CTAID.X ;  /* 0x0000000000027919 */ /* 0x000eec0000002500 */
[----:B------:R-:W4:Y:S08]  /*0050*/  LDC.64 R6, c[0x0][0x388] ;  /* 0x0000e200ff067b82 */ /* 0x000f300000000a00 */
[----:B------:R-:W2:Y:S08]  /*0060*/  LDC.64 R14, c[0x0][0x390] ;  /* 0x0000e400ff0e7b82 */ /* 0x000eb00000000a00 */
[----:B------:R-:W2:Y:S01]  /*0070*/  LDC.64 R12, c[0x0][0x398] ;  /* 0x0000e600ff0c7b82 */ /* 0x000ea20000000a00 */
[----:B0-----:R-:W-:-:S07]  /*0080*/  LOP3.LUT R25, R3, 0x1f, RZ, 0xc0, !PT ;  /* 0x0000001f03197812 */ /* 0x001fce00078ec0ff */
[----:B------:R-:W0:Y:S01]  /*0090*/  LDC.64 R10, c[0x0][0x3a0] ;  /* 0x0000e800ff0a7b82 */ /* 0x000e220000000a00 */
[----:B------:R-:W-:Y:S01]  /*00a0*/  SHF.R.U32.HI R9, RZ, 0x5, R3 ;  /* 0x00000005ff097819 */ /* 0x000fe20000011603 */
[----:B---3--:R-:W-:-:S05]  /*00b0*/  IMAD R2, R2, 0x20, R25 ;  /* 0x0000002002027824 */ /* 0x008fca00078e0219 */
[----:B-1----:R-:W-:-:S13]  /*00c0*/  ISETP.GE.U32.AND P0, PT, R2, R5, PT ;  /* 0x000000050200720c */ /* 0x002fda0003f06070 */
[----:B------:R-:W-:-:S04]  /*00d0*/  @P0 VIADD R2, R5, 0xffffffff ;  /* 0xffffffff05020836 */ /* 0x000fc80000000000 */
[----:B------:R-:W-:-:S04]  /*00e0*/  IMAD R5, R9, R5, R2 ;  /* 0x0000000509057224 */ /* 0x000fc800078e0202 */
[----:B----4-:R-:W-:-:S06]  /*00f0*/  IMAD.WIDE R6, R5, 0x4, R6 ;  /* 0x0000000405067825 */ /* 0x010fcc00078e0206 */
[----:B--2---:R-:W2:Y:S01]  /*0100*/  LDG.E R7, desc[UR8][R6.64] ;  /* 0x0000000806077981 */ /* 0x004ea2000c1e1900 */
[----:B------:R-:W-:Y:S01]  /*0110*/  ISETP.GT.AND P0, PT, R9, 0x3, PT ;  /* 0x000000030900780c */ /* 0x000fe20003f04270 */
[----:B--2---:R-:W-:-:S04]  /*0120*/  IMAD.WIDE R14, R7, 0x8, R14 ;  /* 0x00000008070e7825 */ /* 0x004fc800078e020e */
[C---:B------:R-:W-:Y:S02]  /*0130*/  IMAD.WIDE R12, R7.reuse, 0x8, R12 ;  /* 0x00000008070c7825 */ /* 0x040fe400078e020c */
[----:B------:R-:W5:Y:S02]  /*0140*/  LDG.E.64 R14, desc[UR8][R14.64] ;  /* 0x000000080e0e7981 */ /* 0x000f64000c1e1b00 */
[----:B0-----:R-:W-:Y:S02]  /*0150*/  IMAD.WIDE R10, R7, 0x8, R10 ;  /* 0x00000008070a7825 */ /* 0x001fe400078e020a */
[----:B------:R-:W5:Y:S04]  /*0160*/  LDG.E.64 R12, desc[UR8][R12.64] ;  /* 0x000000080c0c7981 */ /* 0x000f68000c1e1b00 */
[----:B------:R-:W5:Y:S01]  /*0170*/  LDG.E.64 R10, desc[UR8][R10.64] ;  /* 0x000000080a0a7981 */ /* 0x000f62000c1e1b00 */
[----:B------:R-:W-:Y:S04]  /*0180*/  BSSY.RECONVERGENT B0, `(.L_x_224) ;  /* 0x000005a000007945 */ /* 0x000fe80003800200 */
[----:B------:R-:W-:Y:S05]  /*0190*/  @P0 BRA `(.L_x_225) ;  /* 0x0000000000a00947 */ /* 0x000fea0003800000 */
[----:B------:R-:W-:-:S13]  /*01a0*/  ISETP.GT.AND P0, PT, R9, 0x1, PT ;  /* 0x000000010900780c */ /* 0x000fda0003f04270 */
[----:B------:R-:W-:Y:S05]  /*01b0*/  @P0 BRA `(.L_x_226) ;  /* 0x0000000000480947 */ /* 0x000fea0003800000 */
[----:B------:R-:W-:Y:S01]  /*01c0*/  VIMNMX.U32 R9, PT, PT, R9, 0x2, PT ;  /* 0x0000000209097848 */ /* 0x000fe20003fe0000 */
[----:B------:R-:W-:Y:S02]  /*01d0*/  HFMA2 R28, -RZ, RZ, 0, 7.62939453125e-06 ;  /* 0x00000080ff1c7431 */ /* 0x000fe400000001ff */
[----:B------:R-:W-:Y:S01]  /*01e0*/  IMAD.MOV.U32 R34, RZ, RZ, 0xe0 ;  /* 0x000000e0ff227424 */ /* 0x000fe200078e00ff */
[----:B------:R-:W-:Y:S01]  /*01f0*/  MOV R16, 0x20 ;  /* 0x0000002000107802 */ /* 0x000fe20000000f00 */
[----:B------:R-:W-:Y:S01]  /*0200*/  IMAD.MOV.U32 R6, RZ, RZ, 0xa0 ;  /* 0x000000a0ff067424 */ /* 0x000fe200078e00ff */
[----:B------:R-:W-:Y:S01]  /*0210*/  SHF.L.U32 R7, R9, 0x2, RZ ;  /* 0x0000000209077819 */ /* 0x000fe200000006ff */
[----:B------:R-:W-:Y:S02]  /*0220*/  IMAD.MOV.U32 R0, RZ, RZ, 0x60 ;  /* 0x00000060ff007424 */ /* 0x000fe400078e00ff */
[----:B------:R-:W-:Y:S01]  /*0230*/  IMAD.MOV.U32 R4, RZ, RZ, 0x40 ;  /* 0x00000040ff047424 */ /* 0x000fe200078e00ff */
[----:B------:R-:W0:Y:S02]  /*0240*/  LDC R8, c[0x2][R7] ;  /* 0x0080000007087b82 */ /* 0x000e240000000800 */
[----:B0-----:R-:W-:-:S04]  /*0250*/  SHF.R.S32.HI R9, RZ, 0x1f, R8 ;  /* 0x0000001fff097819 */ /* 0x001fc80000011408 */
.L_x_272:
[----:B------:R-:W-:Y:S05]  /*0260*/  BRX R8 -0x270                                                                                                          (*"BRANCH_TARGETS .L_x_227,.L_x_274,.L_x_275"*) ;  /* 0xfffffffc08647949 */ /* 0x000fea000383ffff */
.L_x_274:
[----:B------:R-:W-:Y:S01]  /*0270*/  IMAD.MOV.U32 R34, RZ, RZ, 0x80 ;  /* 0x00000080ff227424 */ /* 0x000fe200078e00ff */
[----:B------:R-:W-:Y:S01]  /*0280*/  MOV R28, 0xa0 ;  /* 0x000000a0001c7802 */ /* 0x000fe20000000f00 */
[----:B------:R-:W-:Y:S01]  /*0290*/  IMAD.MOV.U32 R6, RZ, RZ, 0xc0 ;  /* 0x000000c0ff067424 */ /* 0x000fe200078e00ff */
[----:B------:R-:W-:Y:S01]  /*02a0*/  MOV R16, 0x40 ;  /* 0x0000004000107802 */ /* 0x000fe20000000f00 */
[----:B------:R-:W-:Y:S02]  /*02b0*/  IMAD.MOV.U32 R0, RZ, RZ, RZ ;  /* 0x000000ffff007224 */ /* 0x000fe400078e00ff */
[----:B------:R-:W-:Y:S01]  /*02c0*/  IMAD.MOV.U32 R4, RZ, RZ, 0x60 ;  /* 0x00000060ff047424 */ /* 0x000fe200078e00ff */
[----:B------:R-:W-:Y:S06]  /*02d0*/  BRA `(.L_x_227) ;  /* 0x0000000400107947 */ /* 0x000fec0003800000 */
.L_x_226:
[----:B------:R-:W-:-:S05]  /*02e0*/  IMAD.MOV.U32 R0, RZ, RZ, -0x2 ;  /* 0xfffffffeff007424 */ /* 0x000fca00078e00ff */
[----:B------:R-:W-:-:S05]  /*02f0*/  VIADDMNMX.U32 R9, R9, R0, 0x2, PT ;  /* 0x0000000209097446 */ /* 0x000fca0003800000 */
[----:B------:R-:W-:-:S04]  /*0300*/  IMAD.SHL.U32 R9, R9, 0x4, RZ ;  /* 0x0000000409097824 */ /* 0x000fc800078e00ff */
[----:B------:R-:W0:Y:S02]  /*0310*/  LDC R6, c[0x2][R9+0xc] ;  /* 0x0080030009067b82 */ /* 0x000e240000000800 */
[----:B0-----:R-:W-:-:S04]  /*0320*/  SHF.R.S32.HI R7, RZ, 0x1f, R6 ;  /* 0x0000001fff077819 */ /* 0x001fc80000011406 */
.L_x_276:
[----:B------:R-:W-:Y:S05]  /*0330*/  BRX R6 -0x340                                                                                                          (*"BRANCH_TARGETS .L_x_277,.L_x_278,.L_x_275"*) ;  /* 0xfffffffc06307949 */ /* 0x000fea000383ffff */
.L_x_278:
[----:B------:R-:W-:Y:S02]  /*0340*/  HFMA2 R34, -RZ, RZ, 0, 1.1444091796875e-05 ;  /* 0x000000c0ff227431 */ /* 0x000fe400000001ff */
[----:B------:R-:W-:Y:S01]  /*0350*/  IMAD.MOV.U32 R6, RZ, RZ, 0x80 ;  /* 0x00000080ff067424 */ /* 0x000fe200078e00ff */
[----:B------:R-:W-:Y:S01]  /*0360*/  MOV R0, 0x40 ;  /* 0x0000004000007802 */ /* 0x000fe20000000f00 */
[----:B------:R-:W-:Y:S02]  /*0370*/  IMAD.MOV.U32 R28, RZ, RZ, 0xe0 ;  /* 0x000000e0ff1c7424 */ /* 0x000fe400078e00ff */
[----:B------:R-:W-:Y:S02]  /*0380*/  IMAD.MOV.U32 R4, RZ, RZ, 0x20 ;  /* 0x00000020ff047424 */ /* 0x000fe400078e00ff */
[----:B------:R-:W-:Y:S01]  /*0390*/  IMAD.MOV.U32 R16, RZ, RZ, RZ ;  /* 0x000000ffff107224 */ /* 0x000fe200078e00ff */
[----:B------:R-:W-:Y:S06]  /*03a0*/  BRA `(.L_x_227) ;  /* 0x0000000000dc7947 */ /* 0x000fec0003800000 */
.L_x_277:
[----:B------:R-:W-:Y:S02]  /*03b0*/  HFMA2 R34, -RZ, RZ, 0, 9.5367431640625e-06 ;  /* 0x000000a0ff227431 */ /* 0x000fe400000001ff */
[----:B------:R-:W-:Y:S01]  /*03c0*/  IMAD.MOV.U32 R6, RZ, RZ, 0xe0 ;  /* 0x000000e0ff067424 */ /* 0x000fe200078e00ff */
[----:B------:R-:W-:Y:S01]  /*03d0*/  MOV R0, 0x20 ;  /* 0x0000002000007802 */ /* 0x000fe20000000f00 */
[----:B------:R-:W-:Y:S02]  /*03e0*/  IMAD.MOV.U32 R28, RZ, RZ, 0xc0 ;  /* 0x000000c0ff1c7424 */ /* 0x000fe400078e00ff */
[----:B------:R-:W-:Y:S02]  /*03f0*/  IMAD.MOV.U32 R4, RZ, RZ, RZ ;  /* 0x000000ffff047224 */ /* 0x000fe400078e00ff */
[----:B------:R-:W-:Y:S01]  /*0400*/  IMAD.MOV.U32 R16, RZ, RZ, 0x60 ;  /* 0x00000060ff107424 */ /* 0x000fe200078e00ff */
[----:B------:R-:W-:Y:S06]  /*0410*/  BRA `(.L_x_227) ;  /* 0x0000000000c07947 */ /* 0x000fec0003800000 */
.L_x_225:
[----:B------:R-:W-:-:S13]  /*0420*/  ISETP.GT.AND P0, PT, R9, 0x5, PT ;  /* 0x000000050900780c */ /* 0x000fda0003f04270 */
[----:B------:R-:W-:Y:S05]  /*0430*/  @P0 BRA `(.L_x_228) ;  /* 0x0000000000500947 */ /* 0x000fea0003800000 */
[----:B------:R-:W-:-:S04]  /*0440*/  MOV R0, 0xfffffffc ;  /* 0xfffffffc00007802 */ /* 0x000fc80000000f00 */
[----:B------:R-:W-:-:S05]  /*0450*/  VIADDMNMX.U32 R9, R9, R0, 0x2, PT ;  /* 0x0000000209097446 */ /* 0x000fca0003800000 */
[----:B------:R-:W-:-:S04]  /*0460*/  IMAD.SHL.U32 R9, R9, 0x4, RZ ;  /* 0x0000000409097824 */ /* 0x000fc800078e00ff */
[----:B------:R-:W0:Y:S02]  /*0470*/  LDC R6, c[0x2][R9+0x18] ;  /* 0x0080060009067b82 */ /* 0x000e240000000800 */
[----:B0-----:R-:W-:-:S04]  /*0480*/  SHF.R.S32.HI R7, RZ, 0x1f, R6 ;  /* 0x0000001fff077819 */ /* 0x001fc80000011406 */
.L_x_280:
[----:B------:R-:W-:Y:S05]  /*0490*/  BRX R6 -0x4a0                                                                                                          (*"BRANCH_TARGETS .L_x_281,.L_x_282,.L_x_275"*) ;  /* 0xfffffff806d87949 */ /* 0x000fea000383ffff */
.L_x_282:
[----:B------:R-:W-:Y:S02]  /*04a0*/  HFMA2 R6, -RZ, RZ, 0, 0 ;  /* 0x00000000ff067431 */ /* 0x000fe400000001ff */
[----:B------:R-:W-:Y:S02]  /*04b0*/  IMAD.MOV.U32 R34, RZ, RZ, 0x40 ;  /* 0x00000040ff227424 */ /* 0x000fe400078e00ff */
[----:B------:R-:W-:Y:S02]  /*04c0*/  HFMA2 R16, -RZ, RZ, 0, 7.62939453125e-06 ;  /* 0x00000080ff107431 */ /* 0x000fe400000001ff */
[----:B------:R-:W-:Y:S01]  /*04d0*/  IMAD.MOV.U32 R28, RZ, RZ, 0x20 ;  /* 0x00000020ff1c7424 */ /* 0x000fe200078e00ff */
[----:B------:R-:W-:Y:S01]  /*04e0*/  MOV R0, 0xc0 ;  /* 0x000000c000007802 */ /* 0x000fe20000000f00 */
[----:B------:R-:W-:Y:S01]  /*04f0*/  IMAD.MOV.U32 R4, RZ, RZ, 0xe0 ;  /* 0x000000e0ff047424 */ /* 0x000fe200078e00ff */
[----:B------:R-:W-:Y:S06]  /*0500*/  BRA `(.L_x_227) ;  /* 0x0000000000847947 */ /* 0x000fec0003800000 */
.L_x_281:
[----:B------:R-:W-:Y:S02]  /*0510*/  HFMA2 R0, -RZ, RZ, 0, 9.5367431640625e-06 ;  /* 0x000000a0ff007431 */ /* 0x000fe400000001ff */
[----:B------:R-:W-:Y:S01]  /*0520*/  IMAD.MOV.U32 R34, RZ, RZ, 0x20 ;  /* 0x00000020ff227424 */ /* 0x000fe200078e00ff */
[----:B------:R-:W-:Y:S01]  /*0530*/  MOV R6, 0x60 ;  /* 0x0000006000067802 */ /* 0x000fe20000000f00 */
[----:B------:R-:W-:Y:S01]  /*0540*/  IMAD.MOV.U32 R28, RZ, RZ, RZ ;  /* 0x000000ffff1c7224 */ /* 0x000fe200078e00ff */
[----:B------:R-:W-:Y:S01]  /*0550*/  MOV R16, 0xe0 ;  /* 0x000000e000107802 */ /* 0x000fe20000000f00 */
[----:B------:R-:W-:Y:S01]  /*0560*/  IMAD.MOV.U32 R4, RZ, RZ, 0xc0 ;  /* 0x000000c0ff047424 */ /* 0x000fe200078e00ff */
[----:B------:R-:W-:Y:S06]  /*0570*/  BRA `(.L_x_227) ;  /* 0x0000000000687947 */ /* 0x000fec0003800000 */
.L_x_228:
[----:B------:R-:W-:-:S05]  /*0580*/  IMAD.MOV.U32 R0, RZ, RZ, -0x6 ;  /* 0xfffffffaff007424 */ /* 0x000fca00078e00ff */
[----:B------:R-:W-:-:S04]  /*0590*/  VIADDMNMX.U32 R9, R9, R0, 0x2, PT ;  /* 0x0000000209097446 */ /* 0x000fc80003800000 */
[----:B------:R-:W-:-:S04]  /*05a0*/  SHF.L.U32 R9, R9, 0x2, RZ ;  /* 0x0000000209097819 */ /* 0x000fc800000006ff */
[----:B------:R-:W0:Y:S02]  /*05b0*/  LDC R6, c[0x2][R9+0x24] ;  /* 0x0080090009067b82 */ /* 0x000e240000000800 */
[----:B0-----:R-:W-:-:S04]  /*05c0*/  SHF.R.S32.HI R7, RZ, 0x1f, R6 ;  /* 0x0000001fff077819 */ /* 0x001fc80000011406 */
.L_x_284:
[----:B------:R-:W-:Y:S05]  /*05d0*/  BRX R6 -0x5e0                                                                                                          (*"BRANCH_TARGETS .L_x_285,.L_x_286,.L_x_275"*) ;  /* 0xfffffff806887949 */ /* 0x000fea000383ffff */
.L_x_286:
[----:B------:R-:W-:Y:S02]  /*05e0*/  HFMA2 R6, -RZ, RZ, 0, 3.814697265625e-06 ;  /* 0x00000040ff067431 */ /* 0x000fe400000001ff */
[----:B------:R-:W-:Y:S02]  /*05f0*/  IMAD.MOV.U32 R34, RZ, RZ, RZ ;  /* 0x000000ffff227224 */ /* 0x000fe400078e00ff */
[----:B------:R-:W-:Y:S02]  /*0600*/  HFMA2 R16, -RZ, RZ, 0, 1.1444091796875e-05 ;  /* 0x000000c0ff107431 */ /* 0x000fe400000001ff */
[----:B------:R-:W-:Y:S01]  /*0610*/  IMAD.MOV.U32 R28, RZ, RZ, 0x60 ;  /* 0x00000060ff1c7424 */ /* 0x000fe200078e00ff */
[----:B------:R-:W-:Y:S01]  /*0620*/  MOV R0, 0x80 ;  /* 0x0000008000007802 */ /* 0x000fe20000000f00 */
[----:B------:R-:W-:Y:S01]  /*0630*/  IMAD.MOV.U32 R4, RZ, RZ, 0xa0 ;  /* 0x000000a0ff047424 */ /* 0x000fe200078e00ff */
[----:B------:R-:W-:Y:S06]  /*0640*/  BRA `(.L_x_227) ;  /* 0x0000000000347947 */ /* 0x000fec0003800000 */
.L_x_285:
[----:B------:R-:W-:Y:S02]  /*0650*/  HFMA2 R0, -RZ, RZ, 0, 1.33514404296875e-05 ;  /* 0x000000e0ff007431 */ /* 0x000fe400000001ff */
[----:B------:R-:W-:Y:S01]  /*0660*/  IMAD.MOV.U32 R34, RZ, RZ, 0x60 ;  /* 0x00000060ff227424 */ /* 0x000fe200078e00ff */
[----:B------:R-:W-:Y:S01]  /*0670*/  MOV R6, 0x20 ;  /* 0x0000002000067802 */ /* 0x000fe20000000f00 */
[----:B------:R-:W-:Y:S01]  /*0680*/  IMAD.MOV.U32 R28, RZ, RZ, 0x40 ;  /* 0x00000040ff1c7424 */ /* 0x000fe200078e00ff */
[----:B------:R-:W-:Y:S01]  /*0690*/  MOV R16, 0xa0 ;  /* 0x000000a000107802 */ /* 0x000fe20000000f00 */
[----:B------:R-:W-:Y:S01]  /*06a0*/  IMAD.MOV.U32 R4, RZ, RZ, 0x80 ;  /* 0x00000080ff047424 */ /* 0x000fe200078e00ff */
[----:B------:R-:W-:Y:S06]  /*06b0*/  BRA `(.L_x_227) ;  /* 0x0000000000187947 */ /* 0x000fec0003800000 */
.L_x_275:
[----:B------:R-:W-:Y:S01]  /*06c0*/  IMAD.MOV.U32 R16, RZ, RZ, -0x20 ;  /* 0xffffffe0ff107424 */ /* 0x000fe200078e00ff */
[----:B------:R-:W-:Y:S01]  /*06d0*/  MOV R4, 0xffffffe0 ;  /* 0xffffffe000047802 */ /* 0x000fe20000000f00 */
[----:B------:R-:W-:Y:S01]  /*06e0*/  IMAD.MOV.U32 R0, RZ, RZ, -0x20 ;  /* 0xffffffe0ff007424 */ /* 0x000fe200078e00ff */
[----:B------:R-:W-:Y:S01]  /*06f0*/  MOV R28, 0xffffffe0 ;  /* 0xffffffe0001c7802 */ /* 0x000fe20000000f00 */
[----:B------:R-:W-:Y:S01]  /*0700*/  IMAD.MOV.U32 R6, RZ, RZ, -0x20 ;  /* 0xffffffe0ff067424 */ /* 0x000fe200078e00ff */
[----:B------:R-:W-:-:S07]  /*0710*/  MOV R34, 0xffffffe0 ;  /* 0xffffffe000227802 */ /* 0x000fce0000000f00 */
.L_x_227:
[----:B------:R-:W-:Y:S05]  /*0720*/  BSYNC.RECONVERGENT B0 ;  /* 0x0000000000007941 */ /* 0x000fea0003800200 */
.L_x_224:
[----:B------:R-:W0:Y:S08]  /*0730*/  S2UR UR6, SR_CgaCtaId ;  /* 0x00000000000679c3 */ /* 0x000e300000008800 */
[----:B------:R-:W-:Y:S01]  /*0740*/  BAR.SYNC.DEFER_BLOCKING 0x0 ;  /* 0x0000000000007b1d */ /* 0x000fe20000010000 */
[C---:B------:R-:W-:Y:S01]  /*0750*/  IMAD.IADD R4, R25.reuse, 0x1, R4 ;  /* 0x0000000119047824 */ /* 0x040fe200078e0204 */
[C---:B------:R-:W-:Y:S01]  /*0760*/  IADD3 R24, PT, PT, R25.reuse, R0, RZ ;  /* 0x0000000019187210 */ /* 0x040fe20007ffe0ff */
[C---:B------:R-:W-:Y:S01]  /*0770*/  IMAD.IADD R16, R25.reuse, 0x1, R16 ;  /* 0x0000000119107824 */ /* 0x040fe200078e0210 */
[C---:B------:R-:W-:Y:S01]  /*0780*/  IADD3 R6, PT, PT, R25.reuse, R6, RZ ;  /* 0x0000000619067210 */ /* 0x040fe20007ffe0ff */
[C---:B------:R-:W-:Y:S01]  /*0790*/  IMAD.IADD R28, R25.reuse, 0x1, R28 ;  /* 0x00000001191c7824 */ /* 0x040fe200078e021c */
[----:B------:R-:W-:Y:S01]  /*07a0*/  UMOV UR4, 0x400 ;  /* 0x0000040000047882 */ /* 0x000fe20000000000 */
[----:B------:R-:W-:Y:S01]  /*07b0*/  IADD3 R34, PT, PT, R25, R34, RZ ;  /* 0x0000002219227210 */ /* 0x000fe20007ffe0ff */
[----:B------:R-:W-:Y:S01]  /*07c0*/  UIADD3 UR5, UPT, UPT, UR4, 0x800, URZ ;  /* 0x0000080004057890 */ /* 0x000fe2000fffe0ff */
[----:B------:R-:W-:Y:S01]  /*07d0*/  UMOV UR7, 0x3fb55555 ;  /* 0x3fb5555500077882 */ /* 0x000fe20000000000 */
[----:B0-----:R-:W-:-:S02]  /*07e0*/  ULEA UR4, UR6, UR4, 0x18 ;  /* 0x0000000406047291 */ /* 0x001fc4000f8ec0ff */
[----:B------:R-:W-:-:S03]  /*07f0*/  ULEA UR5, UR6, UR5, 0x18 ;  /* 0x0000000506057291 */ /* 0x000fc6000f8ec0ff */
[----:B------:R-:W-:Y:S01]  /*0800*/  UMOV UR6, 0x55555555 ;  /* 0x5555555500067882 */ /* 0x000fe20000000000 */
[C---:B------:R-:W-:Y:S02]  /*0810*/  LEA R33, R3.reuse, UR4, 0x3 ;  /* 0x0000000403217c11 */ /* 0x040fe4000f8e18ff */
[----:B------:R-:W-:Y:S02]  /*0820*/  LEA R3, R3, UR5, 0x3 ;  /* 0x0000000503037c11 */ /* 0x000fe4000f8e18ff */
[----:B------:R-:W-:Y:S01]  /*0830*/  LEA R32, R4, UR4, 0x3 ;  /* 0x0000000404207c11 */ /* 0x000fe2000f8e18ff */
[----:B-----5:R-:W-:Y:S01]  /*0840*/  STS.64 [R33], R12 ;  /* 0x0000000c21007388 */ /* 0x020fe20000000a00 */
[----:B------:R-:W-:Y:S02]  /*0850*/  LEA R29, R24, UR4, 0x3 ;  /* 0x00000004181d7c11 */ /* 0x000fe4000f8e18ff */
[----:B------:R-:W-:Y:S01]  /*0860*/  LEA R31, R16, UR5, 0x3 ;  /* 0x00000005101f7c11 */ /* 0x000fe2000f8e18ff */
[----:B------:R-:W-:Y:S01]  /*0870*/  STS.64 [R3], R10 ;  /* 0x0000000a03007388 */ /* 0x000fe20000000a00 */
[----:B------:R-:W-:-:S02]  /*0880*/  LEA R7, R4, UR5, 0x3 ;  /* 0x0000000504077c11 */ /* 0x000fc4000f8e18ff */
[----:B------:R-:W-:Y:S01]  /*0890*/  LEA R0, R16, UR4, 0x3 ;  /* 0x0000000410007c11 */ /* 0x000fe2000f8e18ff */
[----:B------:R-:W-:Y:S01]  /*08a0*/  BAR.SYNC.DEFER_BLOCKING 0x0 ;  /* 0x0000000000007b1d */ /* 0x000fe20000010000 */
[----:B------:R-:W-:Y:S02]  /*08b0*/  LEA R4, R24, UR5, 0x3 ;  /* 0x0000000518047c11 */ /* 0x000fe4000f8e18ff */
[----:B------:R-:W-:-:S03]  /*08c0*/  LEA R30, R6, UR4, 0x3 ;  /* 0x00000004061e7c11 */ /* 0x000fc6000f8e18ff */
[----:B------:R-:W-:Y:S04]  /*08d0*/  LDS.64 R22, [R32] ;  /* 0x0000000020167984 */ /* 0x000fe80000000a00 */
[----:B------:R-:W0:Y:S04]  /*08e0*/  LDS.64 R20, [R29] ;  /* 0x000000001d147984 */ /* 0x000e280000000a00 */
[----:B------:R-:W-:Y:S04]  /*08f0*/  LDS.64 R18, [R31] ;  /* 0x000000001f127984 */ /* 0x000fe80000000a00 */
[----:B------:R-:W1:Y:S04]  /*0900*/  LDS.64 R16, [R7] ;  /* 0x0000000007107984 */ /* 0x000e680000000a00 */
[----:B------:R-:W-:Y:S04]  /*0910*/  LDS.64 R26, [R0] ;  /* 0x00000000001a7984 */ /* 0x000fe80000000a00 */
[----:B------:R-:W2:Y:S01]  /*0920*/  LDS.64 R8, [R32] ;  /* 0x0000000020087984 */ /* 0x000ea20000000a00 */
[----:B0-----:R-:W-:-:S02]  /*0930*/  DADD R20, R22, R20 ;  /* 0x0000000016147229 */ /* 0x001fc40000000014 */
[----:B-1----:R-:W-:Y:S02]  /*0940*/  DADD R16, R18, R16 ;  /* 0x0000000012107229 */ /* 0x002fe40000000010 */
[----:B--2---:R-:W-:Y:S01]  /*0950*/  DADD R8, R26, R8 ;  /* 0x000000001a087229 */ /* 0x004fe20000000008 */
[----:B------:R-:W-:Y:S04]  /*0960*/  LDS.64 R26, [R7] ;  /* 0x00000000071a7984 */ /* 0x000fe80000000a00 */
[----:B------:R-:W0:Y:S04]  /*0970*/  LDS.64 R36, [R4] ;  /* 0x0000000004247984 */ /* 0x000e280000000a00 */
[----:B------:R-:W-:Y:S01]  /*0980*/  LDS.64 R18, [R0] ;  /* 0x0000000000127984 */ /* 0x000fe20000000a00 */
[----:B0-----:R-:W-:-:S03]  /*0990*/  DADD R36, R26, R36 ;  /* 0x000000001a247229 */ /* 0x001fc60000000024 */
[----:B------:R-:W0:Y:S05]  /*09a0*/  LDS.64 R26, [R30] ;  /* 0x000000001e1a7984 */ /* 0x000e2a0000000a00 */
[----:B------:R-:W-:Y:S01]  /*09b0*/  DMUL R36, R8, R36 ;  /* 0x0000002408247228 */ /* 0x000fe20000000000 */
[----:B------:R-:W-:Y:S02]  /*09c0*/  LEA R8, R28, UR5, 0x3 ;  /* 0x000000051c087c11 */ /* 0x000fe4000f8e18ff */
[----:B------:R-:W-:Y:S02]  /*09d0*/  LEA R9, R6, UR5, 0x3 ;  /* 0x0000000506097c11 */ /* 0x000fe4000f8e18ff */
[----:B------:R-:W-:-:S03]  /*09e0*/  LEA R28, R28, UR4, 0x3 ;  /* 0x000000041c1c7c11 */ /* 0x000fc6000f8e18ff */
[----:B------:R-:W-:Y:S01]  /*09f0*/  DFMA R36, R20, R16, -R36 ;  /* 0x000000101424722b */ /* 0x000fe20000000824 */
[C---:B------:R-:W-:Y:S01]  /*0a00*/  LEA R6, R34.reuse, UR4, 0x3 ;  /* 0x0000000422067c11 */ /* 0x040fe2000f8e18ff */
[----:B------:R-:W-:Y:S01]  /*0a10*/  LDS.64 R20, [R8] ;  /* 0x0000000008147984 */ /* 0x000fe20000000a00 */
[----:B------:R-:W-:Y:S01]  /*0a20*/  LEA R34, R34, UR5, 0x3 ;  /* 0x0000000522227c11 */ /* 0x000fe2000f8e18ff */
[----:B------:R-:W-:Y:S01]  /*0a30*/  UMOV UR4, 0x55555555 ;  /* 0x5555555500047882 */ /* 0x000fe20000000000 */
[----:B------:R-:W-:Y:S01]  /*0a40*/  UMOV UR5, 0x3fb55555 ;  /* 0x3fb5555500057882 */ /* 0x000fe20000000000 */
[----:B------:R-:W1:Y:S04]  /*0a50*/  LDS.64 R16, [R9] ;  /* 0x0000000009107984 */ /* 0x000e680000000a00 */
[----:B------:R-:W-:Y:S01]  /*0a60*/  LDS.64 R22, [R28] ;  /* 0x000000001c167984 */ /* 0x000fe20000000a00 */
[----:B0-----:R-:W-:-:S03]  /*0a70*/  DADD R26, R18, R26 ;  /* 0x00000000121a7229 */ /* 0x001fc6000000001a */
[----:B------:R-:W0:Y:S01]  /*0a80*/  LDS.64 R18, [R30] ;  /* 0x000000001e127984 */ /* 0x000e220000000a00 */
[----:B-1----:R-:W-:-:S08]  /*0a90*/  DADD R20, R20, R16 ;  /* 0x0000000014147229 */ /* 0x002fd00000000010 */
[----:B------:R-:W-:Y:S01]  /*0aa0*/  DFMA R20, R26, R20, R36 ;  /* 0x000000141a14722b */ /* 0x000fe20000000024 */
[----:B------:R-:W-:Y:S04]  /*0ab0*/  LDS.64 R26, [R31] ;  /* 0x000000001f1a7984 */ /* 0x000fe80000000a00 */
[----:B------:R-:W1:Y:S04]  /*0ac0*/  LDS.64 R16, [R9] ;  /* 0x0000000009107984 */ /* 0x000e680000000a00 */
[----:B------:R-:W-:Y:S01]  /*0ad0*/  LDS.64 R24, [R29] ;  /* 0x000000001d187984 */ /* 0x000fe20000000a00 */
[----:B0-----:R-:W-:-:S03]  /*0ae0*/  DADD R18, R22, R18 ;  /* 0x0000000016127229 */ /* 0x001fc60000000012 */
[----:B------:R-:W0:Y:S01]  /*0af0*/  LDS.64 R22, [R6] ;  /* 0x0000000006167984 */ /* 0x000e220000000a00 */
[----:B-1----:R-:W-:-:S08]  /*0b00*/  DADD R16, R26, R16 ;  /* 0x000000001a107229 */ /* 0x002fd00000000010 */
[----:B------:R-:W-:Y:S01]  /*0b10*/  DFMA R16, -R18, R16, R20 ;  /* 0x000000101210722b */ /* 0x000fe20000000114 */
[----:B------:R-:W-:Y:S01]  /*0b20*/  LDS.64 R18, [R8] ;  /* 0x0000000008127984 */ /* 0x000fe20000000a00 */
[----:B0-----:R-:W-:-:S03]  /*0b30*/  DADD R22, R24, R22 ;  /* 0x0000000018167229 */ /* 0x001fc60000000016 */
[----:B------:R-:W0:Y:S04]  /*0b40*/  LDS.64 R20, [R34] ;  /* 0x0000000022147984 */ /* 0x000e280000000a00 */
[----:B------:R-:W-:Y:S04]  /*0b50*/  LDS.64 R24, [R28] ;  /* 0x000000001c187984 */ /* 0x000fe80000000a00 */
[----:B------:R-:W1:Y:S01]  /*0b60*/  LDS.64 R26, [R6] ;  /* 0x00000000061a7984 */ /* 0x000e620000000a00 */
[----:B0-----:R-:W-:-:S08]  /*0b70*/  DADD R18, R18, R20 ;  /* 0x0000000012127229 */ /* 0x001fd00000000014 */
[----:B------:R-:W-:Y:S02]  /*0b80*/  DFMA R22, -R22, R18, R16 ;  /* 0x000000121616722b */ /* 0x000fe40000000110 */
[----:B------:R-:W-:Y:S01]  /*0b90*/  LDS.64 R18, [R4] ;  /* 0x0000000004127984 */ /* 0x000fe20000000a00 */
[----:B-1----:R-:W-:-:S03]  /*0ba0*/  DADD R24, R24, R26 ;  /* 0x0000000018187229 */ /* 0x002fc6000000001a */
[----:B------:R-:W0:Y:S01]  /*0bb0*/  LDS.64 R16, [R34] ;  /* 0x0000000022107984 */ /* 0x000e220000000a00 */
[----:B------:R-:W-:Y:S06]  /*0bc0*/  BAR.SYNC.DEFER_BLOCKING 0x0 ;  /* 0x0000000000007b1d */ /* 0x000fec0000010000 */
[----:B------:R-:W-:Y:S02]  /*0bd0*/  STS.64 [R33], R14 ;  /* 0x0000000e21007388 */ /* 0x000fe40000000a00 */
[----:B------:R-:W-:Y:S06]  /*0be0*/  BAR.SYNC.DEFER_BLOCKING 0x0 ;  /* 0x0000000000007b1d */ /* 0x000fec0000010000 */
[----:B0-----:R-:W-:-:S08]  /*0bf0*/  DADD R16, R18, R16 ;  /* 0x0000000012107229 */ /* 0x001fd00000000010 */
[----:B------:R-:W-:Y:S01]  /*0c00*/  DFMA R22, R24, R16, R22 ;  /* 0x000000101816722b */ /* 0x000fe20000000016 */
[----:B------:R-:W-:Y:S07]  /*0c10*/  LDS.64 R26, [R7] ;  /* 0x00000000071a7984 */ /* 0x000fee0000000a00 */
[----:B------:R-:W-:Y:S01]  /*0c20*/  DMUL R22, R22, UR4 ;  /* 0x0000000416167c28 */ /* 0x000fe20008000000 */
[----:B------:R-:W0:Y:S04]  /*0c30*/  LDS.64 R20, [R4] ;  /* 0x0000000004147984 */ /* 0x000e280000000a00 */
[----:B------:R-:W-:Y:S04]  /*0c40*/  LDS.64 R24, [R0] ;  /* 0x0000000000187984 */ /* 0x000fe80000000a00 */
[----:B------:R-:W1:Y:S04]  /*0c50*/  LDS.64 R16, [R32] ;  /* 0x0000000020107984 */ /* 0x000e680000000a00 */
[----:B------:R-:W-:Y:S01]  /*0c60*/  LDS.64 R18, [R31] ;  /* 0x000000001f127984 */ /* 0x000fe20000000a00 */
[----:B0-----:R-:W-:-:S03]  /*0c70*/  DADD R20, R26, R20 ;  /* 0x000000001a147229 */ /* 0x001fc60000000014 */
[----:B------:R-:W0:Y:S01]  /*0c80*/  LDS.64 R26, [R7] ;  /* 0x00000000071a7984 */ /* 0x000e220000000a00 */
[----:B-1----:R-:W-:-:S03]  /*0c90*/  DADD R16, R24, R16 ;  /* 0x0000000018107229 */ /* 0x002fc60000000010 */
[----:B------:R-:W-:Y:S01]  /*0ca0*/  LDS.64 R24, [R32] ;  /* 0x0000000020187984 */ /* 0x000fe20000000a00 */
[----:B0-----:R-:W-:-:S03]  /*0cb0*/  DADD R26, R18, R26 ;  /* 0x00000000121a7229 */ /* 0x001fc6000000001a */
[----:B------:R-:W0:Y:S02]  /*0cc0*/  LDS.64 R18, [R29] ;  /* 0x000000001d127984 */ /* 0x000e240000000a00 */
[----:B0-----:R-:W-:-:S08]  /*0cd0*/  DADD R18, R24, R18 ;  /* 0x0000000018127229 */ /* 0x001fd00000000012 */
[----:B------:R-:W-:Y:S01]  /*0ce0*/  DMUL R18, R26, R18 ;  /* 0x000000121a127228 */ /* 0x000fe20000000000 */
[----:B------:R-:W-:Y:S07]  /*0cf0*/  LDS.64 R26, [R31] ;  /* 0x000000001f1a7984 */ /* 0x000fee0000000a00 */
[----:B------:R-:W-:Y:S02]  /*0d00*/  DFMA R16, R20, R16, -R18 ;  /* 0x000000101410722b */ /* 0x000fe40000000812 */
[----:B------:R-:W0:Y:S04]  /*0d10*/  LDS.64 R18, [R9] ;  /* 0x0000000009127984 */ /* 0x000e280000000a00 */
[----:B------:R-:W-:Y:S04]  /*0d20*/  LDS.64 R24, [R28] ;  /* 0x000000001c187984 */ /* 0x000fe80000000a00 */
[----:B------:R-:W1:Y:S01]  /*0d30*/  LDS.64 R20, [R30] ;  /* 0x000000001e147984 */ /* 0x000e620000000a00 */
[----:B0-----:R-:W-:-:S03]  /*0d40*/  DADD R18, R26, R18 ;  /* 0x000000001a127229 */ /* 0x001fc60000000012 */
[----:B------:R-:W-:Y:S01]  /*0d50*/  LDS.64 R26, [R8] ;  /* 0x00000000081a7984 */ /* 0x000fe20000000a00 */
[----:B-1----:R-:W-:-:S08]  /*0d60*/  DADD R20, R24, R20 ;  /* 0x0000000018147229 */ /* 0x002fd00000000014 */
[----:B------:R-:W-:Y:S01]  /*0d70*/  DFMA R18, R18, R20, R16 ;  /* 0x000000141212722b */ /* 0x000fe20000000010 */
[----:B------:R-:W0:Y:S04]  /*0d80*/  LDS.64 R16, [R9] ;  /* 0x0000000009107984 */ /* 0x000e280000000a00 */
[----:B------:R-:W-:Y:S04]  /*0d90*/  LDS.64 R24, [R0] ;  /* 0x0000000000187984 */ /* 0x000fe80000000a00 */
[----:B------:R-:W1:Y:S01]  /*0da0*/  LDS.64 R20, [R30] ;  /* 0x000000001e147984 */ /* 0x000e620000000a00 */
[----:B0-----:R-:W-:-:S02]  /*0db0*/  DADD R16, R26, R16 ;  /* 0x000000001a107229 */ /* 0x001fc40000000010 */
[----:B-1----:R-:W-:Y:S01]  /*0dc0*/  DADD R20, R24, R20 ;  /* 0x0000000018147229 */ /* 0x002fe20000000014 */
[----:B------:R-:W-:Y:S04]  /*0dd0*/  LDS.64 R24, [R4] ;  /* 0x0000000004187984 */ /* 0x000fe80000000a00 */
[----:B------:R-:W0:Y:S03]  /*0de0*/  LDS.64 R26, [R34] ;  /* 0x00000000221a7984 */ /* 0x000e260000000a00 */
[----:B------:R-:W-:Y:S02]  /*0df0*/  DFMA R16, -R16, R20, R18 ;  /* 0x000000141010722b */ /* 0x000fe40000000112 */
[----:B------:R-:W-:Y:S04]  /*0e00*/  LDS.64 R20, [R28] ;  /* 0x000000001c147984 */ /* 0x000fe80000000a00 */
[----:B------:R-:W1:Y:S01]  /*0e10*/  LDS.64 R18, [R6] ;  /* 0x0000000006127984 */ /* 0x000e620000000a00 */
[----:B0-----:R-:W-:-:S03]  /*0e20*/  DADD R26, R24, R26 ;  /* 0x00000000181a7229 */ /* 0x001fc6000000001a */
[----:B------:R-:W-:Y:S01]  /*0e30*/  LDS.64 R24, [R8] ;  /* 0x0000000008187984 */ /* 0x000fe20000000a00 */
[----:B-1----:R-:W-:-:S03]  /*0e40*/  DADD R18, R20, R18 ;  /* 0x0000000014127229 */ /* 0x002fc60000000012 */
[----:B------:R-:W0:Y:S05]  /*0e50*/  LDS.64 R20, [R34] ;  /* 0x0000000022147984 */ /* 0x000e2a0000000a00 */
[----:B------:R-:W-:Y:S02]  /*0e60*/  DFMA R26, -R26, R18, R16 ;  /* 0x000000121a1a722b */ /* 0x000fe40000000110 */
[----:B------:R-:W-:Y:S04]  /*0e70*/  LDS.64 R18, [R29] ;  /* 0x000000001d127984 */ /* 0x000fe80000000a00 */
[----:B------:R-:W1:Y:S01]  /*0e80*/  LDS.64 R16, [R6] ;  /* 0x0000000006107984 */ /* 0x000e620000000a00 */
[----:B------:R-:W-:Y:S08]  /*0e90*/  BAR.SYNC.DEFER_BLOCKING 0x0 ;  /* 0x0000000000007b1d */ /* 0x000ff00000010000 */
[----:B------:R-:W-:Y:S06]  /*0ea0*/  BAR.SYNC.DEFER_BLOCKING 0x0 ;  /* 0x0000000000007b1d */ /* 0x000fec0000010000 */
[----:B0-----:R-:W-:-:S02]  /*0eb0*/  DADD R20, R24, R20 ;  /* 0x0000000018147229 */ /* 0x001fc40000000014 */
[----:B-1----:R-:W-:-:S08]  /*0ec0*/  DADD R16, R18, R16 ;  /* 0x0000000012107229 */ /* 0x002fd00000000010 */
[----:B------:R-:W-:Y:S01]  /*0ed0*/  DFMA R26, R20, R16, R26 ;  /* 0x00000010141a722b */ /* 0x000fe2000000001a */
[----:B------:R-:W-:Y:S01]  /*0ee0*/  STS.64 [R3], R12 ;  /* 0x0000000c03007388 */ /* 0x000fe20000000a00 */
[----:B------:R-:W-:Y:S06]  /*0ef0*/  BAR.SYNC.DEFER_BLOCKING 0x0 ;  /* 0x0000000000007b1d */ /* 0x000fec0000010000 */
[----:B------:R-:W-:Y:S01]  /*0f00*/  DMUL R26, R26, UR6 ;  /* 0x000000061a1a7c28 */ /* 0x000fe20008000000 */
[----:B------:R-:W-:Y:S04]  /*0f10*/  LDS.64 R24, [R32] ;  /* 0x0000000020187984 */ /* 0x000fe80000000a00 */
[----:B------:R-:W0:Y:S04]  /*0f20*/  LDS.64 R20, [R29] ;  /* 0x000000001d147984 */ /* 0x000e280000000a00 */
[----:B------:R-:W-:Y:S04]  /*0f30*/  LDS.64 R16, [R31] ;  /* 0x000000001f107984 */ /* 0x000fe80000000a00 */
[----:B------:R-:W1:Y:S01]  /*0f40*/  LDS.64 R18, [R7] ;  /* 0x0000000007127984 */ /* 0x000e620000000a00 */
[----:B0-----:R-:W-:-:S02]  /*0f50*/  DADD R20, R24, R20 ;  /* 0x0000000018147229 */ /* 0x001fc40000000014 */
[----:B-1----:R-:W-:Y:S01]  /*0f60*/  DADD R18, R16, R18 ;  /* 0x0000000010127229 */ /* 0x002fe20000000012 */
[----:B------:R-:W-:Y:S04]  /*0f70*/  LDS.64 R16, [R0] ;  /* 0x0000000000107984 */ /* 0x000fe80000000a00 */
[----:B------:R-:W0:Y:S04]  /*0f80*/  LDS.64 R24, [R32] ;  /* 0x0000000020187984 */ /* 0x000e280000000a00 */
[----:B------:R-:W-:Y:S04]  /*0f90*/  LDS.64 R32, [R7] ;  /* 0x0000000007207984 */ /* 0x000fe80000000a00 */
[----:B------:R-:W1:Y:S01]  /*0fa0*/  LDS.64 R36, [R4] ;  /* 0x0000000004247984 */ /* 0x000e620000000a00 */
[----:B0-----:R-:W-:-:S02]  /*0fb0*/  DADD R16, R16, R24 ;  /* 0x0000000010107229 */ /* 0x001fc40000000018 */
[----:B-1----:R-:W-:Y:S01]  /*0fc0*/  DADD R36, R32, R36 ;  /* 0x0000000020247229 */ /* 0x002fe20000000024 */
[----:B------:R-:W-:Y:S04]  /*0fd0*/  LDS.64 R32, [R0] ;  /* 0x0000000000207984 */ /* 0x000fe80000000a00 */
[----:B------:R-:W0:Y:S03]  /*0fe0*/  LDS.64 R24, [R30] ;  /* 0x000000001e187984 */ /* 0x000e260000000a00 */
[----:B------:R-:W-:-:S08]  /*0ff0*/  DMUL R36, R16, R36 ;  /* 0x0000002410247228 */ /* 0x000fd00000000000 */
[----:B------:R-:W-:Y:S01]  /*1000*/  DFMA R36, R20, R18, -R36 ;  /* 0x000000121424722b */ /* 0x000fe20000000824 */
[----:B------:R-:W-:Y:S04]  /*1010*/  LDS.64 R20, [R8] ;  /* 0x0000000008147984 */ /* 0x000fe80000000a00 */
[----:B------:R-:W1:Y:S04]  /*1020*/  LDS.64 R18, [R9] ;  /* 0x0000000009127984 */ /* 0x000e680000000a00 */
[----:B------:R-:W-:Y:S04]  /*1030*/  LDS.64 R16, [R28] ;  /* 0x000000001c107984 */ /* 0x000fe80000000a00 */
[----:B------:R-:W2:Y:S01]  /*1040*/  LDS.64 R38, [R30] ;  /* 0x000000001e267984 */ /* 0x000ea20000000a00 */
[----:B0-----:R-:W-:-:S03]  /*1050*/  DADD R24, R32, R24 ;  /* 0x0000000020187229 */ /* 0x001fc60000000018 */
[----:B------:R-:W-:Y:S04]  /*1060*/  LDS.64 R32, [R31] ;  /* 0x000000001f207984 */ /* 0x000fe80000000a00 */
[----:B------:R-:W0:Y:S01]  /*1070*/  LDS.64 R40, [R9] ;  /* 0x0000000009287984 */ /* 0x000e220000000a00 */
[----:B-1----:R-:W-:-:S08]  /*1080*/  DADD R18, R20, R18 ;  /* 0x0000000014127229 */ /* 0x002fd00000000012 */
[----:B------:R-:W-:Y:S01]  /*1090*/  DFMA R18, R24, R18, R36 ;  /* 0x000000121812722b */ /* 0x000fe20000000024 */
[----:B------:R-:W-:Y:S01]  /*10a0*/  LDS.64 R24, [R29] ;  /* 0x000000001d187984 */ /* 0x000fe20000000a00 */
[----:B--2---:R-:W-:-:S03]  /*10b0*/  DADD R16, R16, R38 ;  /* 0x0000000010107229 */ /* 0x004fc60000000026 */
[----:B------:R-:W1:Y:S04]  /*10c0*/  LDS.64 R20, [R6] ;  /* 0x0000000006147984 */ /* 0x000e680000000a00 */
[----:B------:R2:W-:Y:S04]  /*10d0*/  LDS.64 R38, [R8] ;  /* 0x0000000008267984 */ /* 0x0005e80000000a00 */
[----:B------:R-:W3:Y:S01]  /*10e0*/  LDS.64 R36, [R34] ;  /* 0x0000000022247984 */ /* 0x000ee20000000a00 */
[----:B--2---:R-:W2:Y:S01]  /*10f0*/  LDC.64 R8, c[0x0][0x3b8] ;  /* 0x0000ee00ff087b82 */ /* 0x004ea20000000a00 */
[----:B0-----:R-:W-:-:S02]  /*1100*/  DADD R32, R32, R40 ;  /* 0x0000000020207229 */ /* 0x001fc40000000028 */
[----:B------:R0:W-:Y:S04]  /*1110*/  LDS.64 R40, [R28] ;  /* 0x000000001c287984 */ /* 0x0001e80000000a00 */
[----:B------:R4:W4:Y:S02]  /*1120*/  LDS.64 R30, [R6] ;  /* 0x00000000061e7984 */ /* 0x0009240000000a00 */
[----:B------:R-:W-:Y:S02]  /*1130*/  DFMA R16, -R16, R32, R18 ;  /* 0x000000201010722b */ /* 0x000fe40000000112 */
[----:B------:R-:W-:Y:S01]  /*1140*/  LDS.64 R42, [R4] ;  /* 0x00000000042a7984 */ /* 0x000fe20000000a00 */
[----:B------:R-:W4:Y:S03]  /*1150*/  LDC.64 R32, c[0x0][0x3c0] ;  /* 0x0000f000ff207b82 */ /* 0x000f260000000a00 */
[----:B------:R-:W4:Y:S05]  /*1160*/  LDS.64 R44, [R34] ;  /* 0x00000000222c7984 */ /* 0x000f2a0000000a00 */
[----:B0-----:R-:W0:Y:S01]  /*1170*/  LDC.64 R28, c[0x0][0x3d0] ;  /* 0x0000f400ff1c7b82 */ /* 0x001e220000000a00 */
[----:B--2---:R-:W-:Y:S01]  /*1180*/  IMAD.WIDE.U32 R8, R2, 0x8, R8 ;  /* 0x0000000802087825 */ /* 0x004fe200078e0008 */
[----:B-1----:R-:W-:-:S06]  /*1190*/  DADD R20, R24, R20 ;  /* 0x0000000018147229 */ /* 0x002fcc0000000014 */
[----:B------:R-:W1:Y:S01]  /*11a0*/  LDC.64 R24, c[0x0][0x3c8] ;  /* 0x0000f200ff187b82 */ /* 0x000e620000000a00 */
[----:B---3--:R-:W-:-:S07]  /*11b0*/  DADD R36, R38, R36 ;  /* 0x0000000026247229 */ /* 0x008fce0000000024 */
[----:B----4-:R-:W2:Y:S01]  /*11c0*/  LDC.64 R6, c[0x0][0x3e0] ;  /* 0x0000f800ff067b82 */ /* 0x010ea20000000a00 */
[----:B------:R-:W-:-:S07]  /*11d0*/  IMAD.WIDE R32, R5, 0x8, R32 ;  /* 0x0000000805207825 */ /* 0x000fce00078e0220 */
[----:B------:R-:W-:Y:S06]  /*11e0*/  BAR.SYNC.DEFER_BLOCKING 0x0 ;  /* 0x0000000000007b1d */ /* 0x000fec0000010000 */
[----:B------:R-:W-:Y:S02]  /*11f0*/  DFMA R16, -R20, R36, R16 ;  /* 0x000000241410722b */ /* 0x000fe40000000110 */
[----:B------:R-:W3:Y:S01]  /*1200*/  LDC.64 R18, c[0x0][0x3e8] ;  /* 0x0000fa00ff127b82 */ /* 0x000ee20000000a00 */
[----:B0-----:R-:W-:Y:S01]  /*1210*/  IMAD.WIDE R28, R5, 0x8, R28 ;  /* 0x00000008051c7825 */ /* 0x001fe200078e021c */
[----:B------:R-:W-:-:S03]  /*1220*/  DADD R30, R40, R30 ;  /* 0x00000000281e7229 */ /* 0x000fc6000000001e */
[----:B-1----:R-:W-:-:S03]  /*1230*/  IMAD.WIDE R24, R5, 0x8, R24 ;  /* 0x0000000805187825 */ /* 0x002fc600078e0218 */
[----:B------:R-:W0:Y:S01]  /*1240*/  LDC.64 R20, c[0x0][0x3d8] ;  /* 0x0000f600ff147b82 */ /* 0x000e220000000a00 */
[----:B------:R-:W-:Y:S01]  /*1250*/  DADD R42, R42, R44 ;  /* 0x000000002a2a7229 */ /* 0x000fe2000000002c */
[C---:B--2---:R-:W-:Y:S01]  /*1260*/  IMAD.WIDE R6, R5.reuse, 0x8, R6 ;  /* 0x0000000805067825 */ /* 0x044fe200078e0206 */
[----:B------:R1:W-:Y:S06]  /*1270*/  STG.E.64 desc[UR8][R32.64], R22 ;  /* 0x0000001620007986 */ /* 0x0003ec000c101b08 */
[----:B------:R-:W-:Y:S01]  /*1280*/  DFMA R30, R30, R42, R16 ;  /* 0x0000002a1e1e722b */ /* 0x000fe20000000010 */
[----:B------:R-:W2:Y:S01]  /*1290*/  LDC.64 R16, c[0x0][0x3b0] ;  /* 0x0000ec00ff107b82 */ /* 0x000ea20000000a00 */
[----:B------:R-:W-:Y:S01]  /*12a0*/  STG.E.64 desc[UR8][R24.64], R26 ;  /* 0x0000001a18007986 */ /* 0x000fe2000c101b08 */
[----:B---3--:R-:W-:-:S05]  /*12b0*/  IMAD.WIDE R18, R5, 0x8, R18 ;  /* 0x0000000805127825 */ /* 0x008fca00078e0212 */
[----:B------:R-:W-:Y:S01]  /*12c0*/  DMUL R30, R30, UR6 ;  /* 0x000000061e1e7c28 */ /* 0x000fe20008000000 */
[----:B-1----:R-:W1:Y:S01]  /*12d0*/  LDC.64 R22, c[0x0][0x3a8] ;  /* 0x0000ea00ff167b82 */ /* 0x002e620000000a00 */
[----:B0-----:R-:W-:-:S05]  /*12e0*/  IMAD.WIDE R20, R5, 0x8, R20 ;  /* 0x0000000805147825 */ /* 0x001fca00078e0214 */
[----:B------:R-:W-:Y:S04]  /*12f0*/  STG.E.64 desc[UR8][R28.64], R30 ;  /* 0x0000001e1c007986 */ /* 0x000fe8000c101b08 */
[----:B------:R-:W-:Y:S04]  /*1300*/  STG.E.64 desc[UR8][R20.64], R14 ;  /* 0x0000000e14007986 */ /* 0x000fe8000c101b08 */
[----:B------:R-:W-:Y:S01]  /*1310*/  STG.E.64 desc[UR8][R6.64], R12 ;  /* 0x0000000c06007986 */ /* 0x000fe2000c101b08 */
[----:B--2---:R-:W-:-:S03]  /*1320*/  IMAD.WIDE.U32 R16, R2, 0x8, R16 ;  /* 0x0000000802107825 */ /* 0x004fc600078e0010 */
[----:B------:R-:W-:Y:S04]  /*1330*/  STG.E.64 desc[UR8][R18.64], R10 ;  /* 0x0000000a12007986 */ /* 0x000fe8000c101b08 */
[----:B------:R-:W2:Y:S04]  /*1340*/  LDG.E.64 R8, desc[UR8][R8.64] ;  /* 0x0000000808087981 */ /* 0x000ea8000c1e1b00 */
[----:B------:R-:W2:Y:S01]  /*1350*/  LDG.E.64 R16, desc[UR8][R16.64] ;  /* 0x0000000810107981 */ /* 0x000ea2000c1e1b00 */
[----:B-1----:R-:W-:Y:S01]  /*1360*/  IMAD.WIDE.U32 R2, R2, 0x8, R22 ;  /* 0x0000000802027825 */ /* 0x002fe200078e0016 */
[----:B--2---:R-:W-:-:S07]  /*1370*/  DMUL R4, R16, R8 ;  /* 0x0000000810047228 */ /* 0x004fce0000000000 */
[----:B------:R-:W-:Y:S01]  /*1380*/  STG.E.64 desc[UR8][R2.64], R4 ;  /* 0x0000000402007986 */ /* 0x000fe2000c101b08 */
[----:B------:R-:W-:Y:S05]  /*1390*/  EXIT ;  /* 0x000000000000794d */ /* 0x000fea0003800000 */
.L_x_229:
        /* <DEDUP_REMOVED lines=14> */
.L_x_333:


//--------------------- .text._Z35CalcFBHourglassForceForElems_kernelPdS_S_S_S_S_S_diPiS_S_S_S_S_S_S_S_ --------------------------
	.section	.text._Z35CalcFBHourglassForceForElems_kernelPdS_S_S_S_S_S_diPiS_S_S_S_S_S_S_S_,"ax",@progbits
	.align	128
        .global         _Z35CalcFBHourglassForceForElems_kernelPdS_S_S_S_S_S_diPiS_S_S_S_S_S_S_S_
        .type           _Z35CalcFBHourglassForceForElems_kernelPdS_S_S_S_S_S_diPiS_S_S_S_S_S_S_S_,@function
        .size           _Z35CalcFBHourglassForceForElems_kernelPdS_S_S_S_S_S_diPiS_S_S_S_S_S_S_S_,(.L_x_312 - _Z35CalcFBHourglassForceForElems_kernelPdS_S_S_S_S_S_diPiS_S_S_S_S_S_S_S_)
        .other          _Z35CalcFBHourglassForceForElems_kernelPdS_S_S_S_S_S_diPiS_S_S_S_S_S_S_S_,@"STO_CUDA_ENTRY STV_DEFAULT"
_Z35CalcFBHourglassForceForElems_kernelPdS_S_S_S_S_S_diPiS_S_S_S_S_S_S_S_:
.text._Z35CalcFBHourglassForceForElems_kernelPdS_S_S_S_S_S_diPiS_S_S_S_S_S_S_S_:
[----:B------:R-:W-:Y:S01]  /*0000*/  LDC R1, c[0x0][0x37c] ;  /* 0x0000df00ff017b82 */ /* 0x000fe20000000800 */
[----:B------:R-:W0:Y:S07]  /*0010*/  S2R R2, SR_TID.X ;  /* 0x0000000000027919 */ /* 0x000e2e0000002100 */
[----:B------:R-:W1:Y:S01]  /*0020*/  LDC R4, c[0x0][0x3c0] ;  /* 0x0000f000ff047b82 */ /* 0x000e620000000800 */
[----:B------:R-:W2:Y:S01]  /*0030*/  LDCU.64 UR6, c[0x0][0x358] ;  /* 0x00006b00ff0677ac */ /* 0x000ea20008000a00 */
[----:B------:R-:W3:Y:S06]  /*0040*/  S2R R0, SR_CTAID.X ;  /* 0x0000000000007919 */ /* 0x000eec0000002500 */
[----:B------:R-:W4:Y:S01]  /*0050*/  LDC.64 R24, c[0x0][0x380] ;  /* 0x0000e000ff187b82 */ /* 0x000f220000000a00 */
[----:B0-----:R-:W-:-:S05]  /*0060*/  LOP3.LUT R5, R2, 0x1f, RZ, 0xc0, !PT ;  /* 0x0000001f02057812 */ /* 0x001fca00078ec0ff */
[----:B---3--:R-:W-:-:S05]  /*0070*/  IMAD R35, R0, 0x20, R5 ;  /* 0x0000002000237824 */ /* 0x008fca00078e0205 */
[----:B-1----:R-:W-:-:S13]  /*0080*/  ISETP.GE.U32.AND P0, PT, R35, R4, PT ;  /* 0x000000042300720c */ /* 0x002fda0003f06070 */
[----:B------:R-:W-:-:S04]  /*0090*/  @P0 VIADD R35, R4, 0xffffffff ;  /* 0xffffffff04230836 */ /* 0x000fc80000000000 */
[----:B----4-:R-:W-:-:S05]  /*00a0*/  IMAD.WIDE.U32 R24, R35, 0x8, R24 ;  /* 0x0000000823187825 */ /* 0x010fca00078e0018 */
[----:B--2---:R-:W2:Y:S01]  /*00b0*/  LDG.E.64 R6, desc[UR6][R24.64] ;  /* 0x0000000618067981 */ /* 0x004ea2000c1e1b00 */
[----:B------:R-:W-:Y:S01]  /*00c0*/  BSSY.RECONVERGENT B0, `(.L_x_230) ;  /* 0x000000f000007945 */ /* 0x000fe20003800200 */
[----:B--2---:R-:W0:Y:S01]  /*00d0*/  MUFU.RCP64H R9, R7 ;  /* 0x0000000700097308 */ /* 0x004e220000001800 */
[----:B------:R-:W-:-:S05]  /*00e0*/  VIADD R8, R7, 0x300402 ;  /* 0x0030040207087836 */ /* 0x000fca0000000000 */
[----:B------:R-:W-:Y:S01]  /*00f0*/  FSETP.GEU.AND P0, PT, |R8|, 5.8789094863358348022e-39, PT ;  /* 0x004004020800780b */ /* 0x000fe20003f0e200 */
[----:B0-----:R-:W-:-:S08]  /*0100*/  DFMA R10, -R6, R8, 1 ;  /* 0x3ff00000060a742b */ /* 0x001fd00000000108 */
[----:B------:R-:W-:-:S08]  /*0110*/  DFMA R10, R10, R10, R10 ;  /* 0x0000000a0a0a722b */ /* 0x000fd0000000000a */
[----:B------:R-:W-:-:S08]  /*0120*/  DFMA R10, R8, R10, R8 ;  /* 0x0000000a080a722b */ /* 0x000fd00000000008 */
[----:B------:R-:W-:-:S08]  /*0130*/  DFMA R28, -R6, R10, 1 ;  /* 0x3ff00000061c742b */ /* 0x000fd0000000010a */
[----:B------:R-:W-:Y:S01]  /*0140*/  DFMA R28, R10, R28, R10 ;  /* 0x0000001c0a1c722b */ /* 0x000fe2000000000a */
[----:B------:R-:W-:Y:S01]  /*0150*/  SHF.R.U32.HI R10, RZ, 0x5, R2 ;  /* 0x00000005ff0a7819 */ /* 0x000fe20000011602 */
[----:B------:R-:W-:Y:S09]  /*0160*/  @P0 BRA `(.L_x_231) ;  /* 0x0000000000100947 */ /* 0x000ff20003800000 */
[----:B------:R-:W-:-:S05]  /*0170*/  LOP3.LUT R0, R7, 0x7fffffff, RZ, 0xc0, !PT ;  /* 0x7fffffff07007812 */ /* 0x000fca00078ec0ff */
[----:B------:R-:W-:Y:S01]  /*0180*/  VIADD R12, R0, 0xfff00000 ;  /* 0xfff00000000c7836 */ /* 0x000fe20000000000 */
[----:B------:R-:W-:-:S07]  /*0190*/  MOV R0, 0x1b0 ;  /* 0x000001b000007802 */ /* 0x000fce0000000f00 */
[----:B------:R-:W-:Y:S05]  /*01a0*/  CALL.REL.NOINC `($__internal_23_$__cuda_sm20_dblrcp_rn_slowpath_v3) ;  /* 0x0000002c00247944 */ /* 0x000fea0003c00000 */
.L_x_231:
[----:B------:R-:W-:Y:S05]  /*01b0*/  BSYNC.RECONVERGENT B0 ;  /* 0x0000000000007941 */ /* 0x000fea0003800200 */
.L_x_230:
[----:B------:R-:W0:Y:S01]  /*01c0*/  LDC.64 R20, c[0x0][0x388] ;  /* 0x0000e200ff147b82 */ /* 0x000e220000000a00 */
[----:B------:R-:W1:Y:S07]  /*01d0*/  LDCU UR4, c[0x0][0x3c0] ;  /* 0x00007800ff0477ac */ /* 0x000e6e0008000800 */
[----:B------:R-:W2:Y:S08]  /*01e0*/  LDC.64 R16, c[0x0][0x390] ;  /* 0x0000e400ff107b82 */ /* 0x000eb00000000a00 */
[----:B------:R-:W3:Y:S01]  /*01f0*/  LDC.64 R14, c[0x0][0x398] ;  /* 0x0000e600ff0e7b82 */ /* 0x000ee20000000a00 */
[----:B-1----:R-:W-:-:S04]  /*0200*/  IMAD R3, R10, UR4, R35 ;  /* 0x000000040a037c24 */ /* 0x002fc8000f8e0223 */
[----:B0-----:R-:W-:-:S03]  /*0210*/  IMAD.WIDE.U32 R20, R3, 0x8, R20 ;  /* 0x0000000803147825 */ /* 0x001fc600078e0014 */
[----:B------:R-:W0:Y:S03]  /*0220*/  LDC.64 R12, c[0x0][0x3a0] ;  /* 0x0000e800ff0c7b82 */ /* 0x000e260000000a00 */
[----:B------:R-:W4:Y:S01]  /*0230*/  LDG.E.64 R20, desc[UR6][R20.64] ;  /* 0x0000000614147981 */ /* 0x000f22000c1e1b00 */
[----:B--2---:R-:W-:-:S04]  /*0240*/  IMAD.WIDE.U32 R16, R3, 0x8, R16 ;  /* 0x0000000803107825 */ /* 0x004fc800078e0010 */
[----:B------:R-:W1:Y:S08]  /*0250*/  LDC.64 R30, c[0x0][0x3a8] ;  /* 0x0000ea00ff1e7b82 */ /* 0x000e700000000a00 */
[----:B------:R-:W2:Y:S01]  /*0260*/  LDC.64 R18, c[0x0][0x3b0] ;  /* 0x0000ec00ff127b82 */ /* 0x000ea20000000a00 */
[----:B---3--:R-:W-:Y:S01]  /*0270*/  IMAD.WIDE.U32 R14, R3, 0x8, R14 ;  /* 0x00000008030e7825 */ /* 0x008fe200078e000e */
[----:B------:R-:W3:Y:S01]  /*0280*/  LDG.E.64 R16, desc[UR6][R16.64] ;  /* 0x0000000610107981 */ /* 0x000ee2000c1e1b00 */
[----:B------:R-:W-:Y:S01]  /*0290*/  UMOV UR4, 0x400 ;  /* 0x0000040000047882 */ /* 0x000fe20000000000 */
[----:B------:R-:W-:Y:S01]  /*02a0*/  ISETP.GT.U32.AND P1, PT, R2, 0x7f, PT ;  /* 0x0000007f0200780c */ /* 0x000fe20003f24070 */
[----:B------:R-:W-:-:S02]  /*02b0*/  VIADD R0, R10, 0xfffffffe ;  /* 0xfffffffe0a007836 */ /* 0x000fc40000000000 */
[----:B------:R-:W5:Y:S01]  /*02c0*/  LDG.E.64 R14, desc[UR6][R14.64] ;  /* 0x000000060e0e7981 */ /* 0x000f62000c1e1b00 */
[----:B------:R-:W2:Y:S01]  /*02d0*/  S2UR UR5, SR_CgaCtaId ;  /* 0x00000000000579c3 */ /* 0x000ea20000008800 */
[----:B0-----:R-:W-:Y:S01]  /*02e0*/  IMAD.WIDE.U32 R12, R3, 0x8, R12 ;  /* 0x00000008030c7825 */ /* 0x001fe200078e000c */
[----:B------:R-:W-:-:S05]  /*02f0*/  ISETP.GT.U32.AND P4, PT, R0, 0x3, PT ;  /* 0x000000030000780c */ /* 0x000fca0003f84070 */
[----:B------:R-:W5:Y:S01]  /*0300*/  LDG.E.64 R12, desc[UR6][R12.64] ;  /* 0x000000060c0c7981 */ /* 0x000f62000c1e1b00 */
[----:B-1----:R-:W-:-:S06]  /*0310*/  IMAD.WIDE.U32 R30, R3, 0x8, R30 ;  /* 0x00000008031e7825 */ /* 0x002fcc00078e001e */
[----:B------:R-:W5:Y:S01]  /*0320*/  LDG.E.64 R30, desc[UR6][R30.64] ;  /* 0x000000061e1e7981 */ /* 0x000f62000c1e1b00 */
[----:B--2---:R-:W-:-:S06]  /*0330*/  IMAD.WIDE.U32 R18, R3, 0x8, R18 ;  /* 0x0000000803127825 */ /* 0x004fcc00078e0012 */
[----:B------:R-:W2:Y:S01]  /*0340*/  LDG.E.64 R18, desc[UR6][R18.64] ;  /* 0x0000000612127981 */ /* 0x000ea2000c1e1b00 */
[----:B------:R-:W-:-:S06]  /*0350*/  ULEA UR4, UR5, UR4, 0x18 ;  /* 0x0000000405047291 */ /* 0x000fcc000f8ec0ff */
[C---:B------:R-:W-:Y:S01]  /*0360*/  LEA R4, R2.reuse, UR4, 0x3 ;  /* 0x0000000402047c11 */ /* 0x040fe2000f8e18ff */
[----:B------:R-:W-:Y:S01]  /*0370*/  BAR.SYNC.DEFER_BLOCKING 0x0 ;  /* 0x0000000000007b1d */ /* 0x000fe20000010000 */
[C---:B------:R-:W-:Y:S02]  /*0380*/  ISETP.GT.U32.AND P2, PT, R2.reuse, 0x3f, PT ;  /* 0x0000003f0200780c */ /* 0x040fe40003f44070 */
[----:B------:R-:W-:Y:S02]  /*0390*/  ISETP.GT.U32.AND P3, PT, R2, 0x1f, PT ;  /* 0x0000001f0200780c */ /* 0x000fe40003f64070 */
[----:B------:R-:W-:Y:S01]  /*03a0*/  LEA R5, R5, UR4, 0x3 ;  /* 0x0000000405057c11 */ /* 0x000fe2000f8e18ff */
[----:B----4-:R-:W-:Y:S01]  /*03b0*/  IMAD.MOV.U32 R6, RZ, RZ, R20 ;  /* 0x000000ffff067224 */ /* 0x010fe200078e0014 */
[----:B------:R-:W-:Y:S01]  /*03c0*/  MOV R7, R21 ;  /* 0x0000001500077202 */ /* 0x000fe20000000f00 */
[----:B------:R-:W-:-:S07]  /*03d0*/  @!P4 DADD R6, -RZ, -R20 ;  /* 0x00000000ff06c229 */ /* 0x000fce0000000914 */
[----:B------:R-:W-:Y:S01]  /*03e0*/  STS.64 [R4], R6 ;  /* 0x0000000604007388 */ /* 0x000fe20000000a00 */
[----:B------:R-:W-:Y:S06]  /*03f0*/  BAR.SYNC.DEFER_BLOCKING 0x0 ;  /* 0x0000000000007b1d */ /* 0x000fec0000010000 */
[----:B------:R-:W-:Y:S04]  /*0400*/  @!P1 LDS.64 R8, [R4+0x400] ;  /* 0x0004000004089984 */ /* 0x000fe80000000a00 */
[----:B------:R-:W0:Y:S02]  /*0410*/  @!P1 LDS.64 R22, [R4] ;  /* 0x0000000004169984 */ /* 0x000e240000000a00 */
[----:B0-----:R-:W-:-:S07]  /*0420*/  @!P1 DADD R8, R8, R22 ;  /* 0x0000000008089229 */ /* 0x001fce0000000016 */
[----:B------:R-:W-:Y:S01]  /*0430*/  @!P1 STS.64 [R4], R8 ;  /* 0x0000000804009388 */ /* 0x000fe20000000a00 */
        /* <DEDUP_REMOVED lines=11> */
[----:B------:R-:W-:Y:S01]  /*04f0*/  LDS.64 R26, [R5] ;  /* 0x00000000051a7984 */ /* 0x000fe20000000a00 */
[----:B---3--:R-:W-:Y:S02]  /*0500*/  IMAD.MOV.U32 R6, RZ, RZ, R16 ;  /* 0x000000ffff067224 */ /* 0x008fe400078e0010 */
[----:B------:R-:W-:Y:S01]  /*0510*/  IMAD.MOV.U32 R7, RZ, RZ, R17 ;  /* 0x000000ffff077224 */ /* 0x000fe200078e0011 */
[----:B------:R-:W-:Y:S01]  /*0520*/  @!P4 DADD R6, -RZ, -R16 ;  /* 0x00000000ff06c229 */ /* 0x000fe20000000910 */
[----:B------:R-:W-:Y:S08]  /*0530*/  BAR.SYNC.DEFER_BLOCKING 0x0 ;  /* 0x0000000000007b1d */ /* 0x000ff00000010000 */
[----:B------:R-:W-:Y:S06]  /*0540*/  BAR.SYNC.DEFER_BLOCKING 0x0 ;  /* 0x0000000000007b1d */ /* 0x000fec0000010000 */
[----:B------:R-:W-:Y:S02]  /*0550*/  STS.64 [R4], R6 ;  /* 0x0000000604007388 */ /* 0x000fe40000000a00 */
        /* <DEDUP_REMOVED lines=17> */
[----:B-----5:R-:W-:Y:S02]  /*0670*/  IMAD.MOV.U32 R6, RZ, RZ, R14 ;  /* 0x000000ffff067224 */ /* 0x020fe400078e000e */
        /* <DEDUP_REMOVED lines=20> */
[----:B------:R-:W-:Y:S01]  /*07c0*/  BAR.SYNC.DEFER_BLOCKING 0x0 ;  /* 0x0000000000007b1d */ /* 0x000fe20000010000 */
[----:B------:R-:W-:-:S05]  /*07d0*/  IMAD.MOV.U32 R11, RZ, RZ, 0x1 ;  /* 0x00000001ff0b7424 */ /* 0x000fca00078e00ff */
[----:B------:R-:W-:Y:S01]  /*07e0*/  SHF.L.U32 R0, R11, R10, RZ ;  /* 0x0000000a0b007219 */ /* 0x000fe200000006ff */
[----:B------:R-:W-:Y:S01]  /*07f0*/  LDS.64 R32, [R5] ;  /* 0x0000000005207984 */ /* 0x000fe20000000a00 */
[----:B------:R-:W-:Y:S08]  /*0800*/  BAR.SYNC.DEFER_BLOCKING 0x0 ;  /* 0x0000000000007b1d */ /* 0x000ff00000010000 */
[----:B------:R-:W-:Y:S01]  /*0810*/  BAR.SYNC.DEFER_BLOCKING 0x0 ;  /* 0x0000000000007b1d */ /* 0x000fe20000010000 */
[----:B------:R-:W-:-:S04]  /*0820*/  LOP3.LUT P0, RZ, R0, 0x16, RZ, 0xc0, !PT ;  /* 0x0000001600ff7812 */ /* 0x000fc8000780c0ff */
[----:B------:R-:W-:-:S04]  /*0830*/  ISETP.LE.U32.AND P0, PT, R10, 0x4, P0 ;  /* 0x000000040a00780c */ /* 0x000fc80000703070 */
[----:B------:R-:W-:Y:S01]  /*0840*/  ISETP.NE.AND P0, PT, R10, 0x7, !P0 ;  /* 0x000000070a00780c */ /* 0x000fe20004705270 */
[----:B------:R-:W-:Y:S01]  /*0850*/  IMAD.MOV.U32 R11, RZ, RZ, R21 ;  /* 0x000000ffff0b7224 */ /* 0x000fe200078e0015 */
[----:B------:R-:W-:-:S11]  /*0860*/  MOV R10, R20 ;  /* 0x00000014000a7202 */ /* 0x000fd60000000f00 */
        /* <DEDUP_REMOVED lines=19> */
[----:B------:R-:W-:Y:S02]  /*09a0*/  IMAD.MOV.U32 R36, RZ, RZ, R16 ;  /* 0x000000ffff247224 */ /* 0x000fe400078e0010 */
        /* <DEDUP_REMOVED lines=27> */
[----:B------:R-:W-:Y:S01]  /*0b60*/  DMUL R22, R30, R22 ;  /* 0x000000161e167228 */ /* 0x000fe20000000000 */
[----:B------:R-:W-:Y:S01]  /*0b70*/  STS.64 [R4], R36 ;  /* 0x0000002404007388 */ /* 0x000fe20000000a00 */
[----:B------:R-:W-:Y:S06]  /*0b80*/  BAR.SYNC.DEFER_BLOCKING 0x0 ;  /* 0x0000000000007b1d */ /* 0x000fec0000010000 */
[----:B------:R-:W-:-:S02]  /*0b90*/  DFMA R26, R12, R26, R22 ;  /* 0x0000001a0c1a722b */ /* 0x000fc40000000016 */
        /* <DEDUP_REMOVED lines=15> */
[----:B------:R-:W0:Y:S01]  /*0c90*/  LDS.64 R10, [R5] ;  /* 0x00000000050a7984 */ /* 0x000e220000000a00 */
[----:B------:R-:W-:-:S08]  /*0ca0*/  DMUL R8, R30, R8 ;  /* 0x000000081e087228 */ /* 0x000fd00000000000 */
[----:B------:R-:W-:Y:S01]  /*0cb0*/  DFMA R22, R12, R6, R8 ;  /* 0x000000060c16722b */ /* 0x000fe20000000008 */
[----:B------:R-:W-:Y:S01]  /*0cc0*/  MOV R6, 0x0 ;  /* 0x0000000000067802 */ /* 0x000fe20000000f00 */
[----:B------:R-:W-:Y:S02]  /*0cd0*/  IMAD.MOV.U32 R7, RZ, RZ, 0x3ff00000 ;  /* 0x3ff00000ff077424 */ /* 0x000fe400078e00ff */
[----:B------:R-:W-:Y:S01]  /*0ce0*/  IMAD.MOV.U32 R8, RZ, RZ, 0x0 ;  /* 0x00000000ff087424 */ /* 0x000fe200078e00ff */
[----:B------:R-:W-:Y:S01]  /*0cf0*/  @!P0 MOV R8, 0x0 ;  /* 0x0000000000088802 */ /* 0x000fe20000000f00 */
[----:B------:R-:W-:Y:S02]  /*0d00*/  IMAD.MOV.U32 R9, RZ, RZ, 0x3ff00000 ;  /* 0x3ff00000ff097424 */ /* 0x000fe400078e00ff */
[----:B------:R-:W-:Y:S02]  /*0d10*/  @!P4 IMAD.MOV.U32 R6, RZ, RZ, 0x0 ;  /* 0x00000000ff06c424 */ /* 0x000fe400078e00ff */
[----:B------:R-:W-:-:S02]  /*0d20*/  @!P4 IMAD.MOV.U32 R7, RZ, RZ, -0x40100000 ;  /* 0xbff00000ff07c424 */ /* 0x000fc400078e00ff */
[----:B------:R-:W-:Y:S01]  /*0d30*/  @!P0 IMAD.MOV.U32 R9, RZ, RZ, -0x40100000 ;  /* 0xbff00000ff098424 */ /* 0x000fe200078e00ff */
[----:B------:R-:W-:Y:S01]  /*0d40*/  BAR.SYNC.DEFER_BLOCKING 0x0 ;  /* 0x0000000000007b1d */ /* 0x000fe20000010000 */
[----:B------:R-:W-:-:S05]  /*0d50*/  LOP3.LUT P0, RZ, R0, 0x2a, RZ, 0xc0, !PT ;  /* 0x0000002a00ff7812 */ /* 0x000fca000780c0ff */
[C---:B--2---:R-:W-:Y:S02]  /*0d60*/  DFMA R26, R18.reuse, R32, R26 ;  /* 0x00000020121a722b */ /* 0x044fe4000000001a */
[----:B0-----:R-:W-:Y:S01]  /*0d70*/  DFMA R10, R18, R10, R22 ;  /* 0x0000000a120a722b */ /* 0x001fe20000000016 */
[----:B------:R-:W-:-:S04]  /*0d80*/  SHF.R.U32.HI R22, RZ, 0x5, R2 ;  /* 0x00000005ff167819 */ /* 0x000fc80000011602 */
[----:B------:R-:W-:Y:S01]  /*0d90*/  ISETP.LE.U32.AND P4, PT, R22, 0x5, PT ;  /* 0x000000051600780c */ /* 0x000fe20003f83070 */
[----:B------:R-:W-:Y:S01]  /*0da0*/  BSSY.RECONVERGENT B0, `(.L_x_232) ;  /* 0x0000013000007945 */ /* 0x000fe20003800200 */
[-C--:B------:R-:W-:Y:S02]  /*0db0*/  DFMA R6, R26, -R28.reuse, R6 ;  /* 0x8000001c1a06722b */ /* 0x080fe40000000006 */
[----:B------:R-:W-:-:S09]  /*0dc0*/  DFMA R8, R10, -R28, R8 ;  /* 0x8000001c0a08722b */ /* 0x000fd20000000008 */
[----:B------:R-:W-:Y:S05]  /*0dd0*/  @P0 BRA P4, `(.L_x_233) ;  /* 0x0000000000280947 */ /* 0x000fea0002000000 */
[----:B------:R-:W-:Y:S01]  /*0de0*/  ISETP.NE.AND P0, PT, R22, 0x7, PT ;  /* 0x000000071600780c */ /* 0x000fe20003f05270 */
[----:B------:R-:W-:Y:S01]  /*0df0*/  IMAD.MOV.U32 R36, RZ, RZ, 0x0 ;  /* 0x00000000ff247424 */ /* 0x000fe200078e00ff */
[----:B------:R-:W-:Y:S01]  /*0e00*/  MOV R10, R16 ;  /* 0x00000010000a7202 */ /* 0x000fe20000000f00 */
[----:B------:R-:W-:Y:S02]  /*0e10*/  IMAD.MOV.U32 R37, RZ, RZ, 0x3ff00000 ;  /* 0x3ff00000ff257424 */ /* 0x000fe400078e00ff */
[----:B------:R-:W-:Y:S02]  /*0e20*/  IMAD.MOV.U32 R32, RZ, RZ, R20 ;  /* 0x000000ffff207224 */ /* 0x000fe400078e0014 */
[----:B------:R-:W-:Y:S02]  /*0e30*/  IMAD.MOV.U32 R33, RZ, RZ, R21 ;  /* 0x000000ffff217224 */ /* 0x000fe400078e0015 */
[----:B------:R-:W-:Y:S02]  /*0e40*/  IMAD.MOV.U32 R11, RZ, RZ, R17 ;  /* 0x000000ffff0b7224 */ /* 0x000fe400078e0011 */
[----:B------:R-:W-:-:S02]  /*0e50*/  IMAD.MOV.U32 R22, RZ, RZ, R14 ;  /* 0x000000ffff167224 */ /* 0x000fc400078e000e */
[----:B------:R-:W-:Y:S01]  /*0e60*/  IMAD.MOV.U32 R23, RZ, RZ, R15 ;  /* 0x000000ffff177224 */ /* 0x000fe200078e000f */
[----:B------:R-:W-:Y:S06]  /*0e70*/  @P0 BRA `(.L_x_234) ;  /* 0x0000000000140947 */ /* 0x000fec0003800000 */
.L_x_233:
[----:B------:R-:W-:Y:S01]  /*0e80*/  DADD R32, -RZ, -R20 ;  /* 0x00000000ff207229 */ /* 0x000fe20000000914 */
[----:B------:R-:W-:Y:S01]  /*0e90*/  IMAD.MOV.U32 R36, RZ, RZ, 0x0 ;  /* 0x00000000ff247424 */ /* 0x000fe200078e00ff */
[----:B------:R-:W-:Y:S01]  /*0ea0*/  DADD R10, -RZ, -R16 ;  /* 0x00000000ff0a7229 */ /* 0x000fe20000000910 */
[----:B------:R-:W-:Y:S01]  /*0eb0*/  IMAD.MOV.U32 R37, RZ, RZ, -0x40100000 ;  /* 0xbff00000ff257424 */ /* 0x000fe200078e00ff */
[----:B------:R-:W-:-:S11]  /*0ec0*/  DADD R22, -RZ, -R14 ;  /* 0x00000000ff167229 */ /* 0x000fd6000000090e */
.L_x_234:
[----:B------:R-:W-:Y:S05]  /*0ed0*/  BSYNC.RECONVERGENT B0 ;  /* 0x0000000000007941 */ /* 0x000fea0003800200 */
.L_x_232:
[----:B------:R-:W-:Y:S01]  /*0ee0*/  BAR.SYNC.DEFER_BLOCKING 0x0 ;  /* 0x0000000000007b1d */ /* 0x000fe20000010000 */
[----:B------:R-:W-:-:S05]  /*0ef0*/  LOP3.LUT P0, RZ, R0, 0x25, RZ, 0xc0, !PT ;  /* 0x0000002500ff7812 */ /* 0x000fca000780c0ff */
[----:B------:R-:W-:Y:S01]  /*0f00*/  BSSY.RECONVERGENT B0, `(.L_x_235) ;  /* 0x000004c000007945 */ /* 0x000fe20003800200 */
        /* <DEDUP_REMOVED lines=17> */
[----:B------:R-:W-:Y:S02]  /*1020*/  LDS.64 R32, [R5] ;  /* 0x0000000005207984 */ /* 0x000fe40000000a00 */
        /* <DEDUP_REMOVED lines=19> */
[----:B------:R-:W0:Y:S02]  /*1160*/  LDS.64 R10, [R5] ;  /* 0x00000000050a7984 */ /* 0x000e240000000a00 */
[----:B0-----:R-:W-:-:S08]  /*1170*/  DMUL R10, R30, R10 ;  /* 0x0000000a1e0a7228 */ /* 0x001fd00000000000 */
[----:B------:R-:W-:Y:S01]  /*1180*/  DFMA R10, R12, R32, R10 ;  /* 0x000000200c0a722b */ /* 0x000fe2000000000a */
        /* <DEDUP_REMOVED lines=20> */
[----:B0-----:R-:W-:Y:S01]  /*12d0*/  DFMA R10, R18, R22, R10 ;  /* 0x00000016120a722b */ /* 0x001fe2000000000a */
[----:B------:R-:W-:Y:S01]  /*12e0*/  SHF.R.U32.HI R22, RZ, 0x5, R2 ;  /* 0x00000005ff167819 */ /* 0x000fe20000011602 */
[----:B------:R-:W-:Y:S03]  /*12f0*/  BAR.SYNC.DEFER_BLOCKING 0x0 ;  /* 0x0000000000007b1d */ /* 0x000fe60000010000 */
[----:B------:R-:W-:-:S03]  /*1300*/  ISETP.LE.U32.AND P4, PT, R22, 0x5, PT ;  /* 0x000000051600780c */ /* 0x000fc60003f83070 */
[----:B------:R-:W-:-:S10]  /*1310*/  DFMA R10, R10, -R28, R36 ;  /* 0x8000001c0a0a722b */ /* 0x000fd40000000024 */
[----:B------:R-:W-:Y:S05]  /*1320*/  @P0 BRA P4, `(.L_x_236) ;  /* 0x0000000000100947 */ /* 0x000fea0002000000 */
[----:B------:R-:W-:Y:S01]  /*1330*/  ISETP.NE.AND P0, PT, R22, 0x7, PT ;  /* 0x000000071600780c */ /* 0x000fe20003f05270 */
[----:B------:R-:W-:Y:S01]  /*1340*/  IMAD.MOV.U32 R27, RZ, RZ, 0x3ff00000 ;  /* 0x3ff00000ff1b7424 */ /* 0x000fe200078e00ff */
[----:B------:R-:W-:-:S11]  /*1350*/  MOV R26, 0x0 ;  /* 0x00000000001a7802 */ /* 0x000fd60000000f00 */
[----:B------:R-:W-:Y:S05]  /*1360*/  @P0 BRA `(.L_x_237) ;  /* 0x0000000000140947 */ /* 0x000fea0003800000 */
.L_x_236:
[----:B------:R-:W-:Y:S01]  /*1370*/  DADD R20, -RZ, -R20 ;  /* 0x00000000ff147229 */ /* 0x000fe20000000914 */
[----:B------:R-:W-:Y:S01]  /*1380*/  IMAD.MOV.U32 R26, RZ, RZ, 0x0 ;  /* 0x00000000ff1a7424 */ /* 0x000fe200078e00ff */
[----:B------:R-:W-:Y:S01]  /*1390*/  DADD R16, -RZ, -R16 ;  /* 0x00000000ff107229 */ /* 0x000fe20000000910 */
[----:B------:R-:W-:Y:S01]  /*13a0*/  IMAD.MOV.U32 R27, RZ, RZ, -0x40100000 ;  /* 0xbff00000ff1b7424 */ /* 0x000fe200078e00ff */
[----:B------:R-:W-:-:S11]  /*13b0*/  DADD R14, -RZ, -R14 ;  /* 0x00000000ff0e7229 */ /* 0x000fd6000000090e */
.L_x_237:
[----:B------:R-:W-:Y:S05]  /*13c0*/  BSYNC.RECONVERGENT B0 ;  /* 0x0000000000007941 */ /* 0x000fea0003800200 */
.L_x_235:
[----:B------:R-:W-:Y:S06]  /*13d0*/  BAR.SYNC.DEFER_BLOCKING 0x0 ;  /* 0x0000000000007b1d */ /* 0x000fec0000010000 */
[----:B------:R-:W0:Y:S01]  /*13e0*/  LDCU.64 UR4, c[0x0][0x3b8] ;  /* 0x00007700ff0477ac */ /* 0x000e220008000a00 */
[----:B------:R-:W-:Y:S01]  /*13f0*/  STS.64 [R4], R20 ;  /* 0x0000001404007388 */ /* 0x000fe20000000a00 */
[----:B------:R-:W-:Y:S06]  /*1400*/  BAR.SYNC.DEFER_BLOCKING 0x0 ;  /* 0x0000000000007b1d */ /* 0x000fec0000010000 */
[----:B------:R-:W-:Y:S04]  /*1410*/  @!P1 LDS.64 R22, [R4+0x400] ;  /* 0x0004000004169984 */ /* 0x000fe80000000a00 */
[----:B------:R-:W1:Y:S02]  /*1420*/  @!P1 LDS.64 R32, [R4] ;  /* 0x0000000004209984 */ /* 0x000e640000000a00 */
[----:B-1----:R-:W-:-:S07]  /*1430*/  @!P1 DADD R22, R22, R32 ;  /* 0x0000000016169229 */ /* 0x002fce0000000020 */
[----:B------:R-:W-:Y:S01]  /*1440*/  @!P1 STS.64 [R4], R22 ;  /* 0x0000001604009388 */ /* 0x000fe20000000a00 */
        /* <DEDUP_REMOVED lines=49> */
[----:B------:R1:W-:Y:S01]  /*1760*/  @!P3 STS.64 [R4], R36 ;  /* 0x000000240400b388 */ /* 0x0003e20000000a00 */
[----:B------:R-:W-:Y:S06]  /*1770*/  BAR.SYNC.DEFER_BLOCKING 0x0 ;  /* 0x0000000000007b1d */ /* 0x000fec0000010000 */
[----:B------:R-:W2:Y:S02]  /*1780*/  LDS.64 R20, [R5] ;  /* 0x0000000005147984 */ /* 0x000ea40000000a00 */
[----:B------:R-:W-:Y:S06]  /*1790*/  BAR.SYNC.DEFER_BLOCKING 0x0 ;  /* 0x0000000000007b1d */ /* 0x000fec0000010000 */
[----:B------:R-:W3:Y:S01]  /*17a0*/  LDG.E.64 R24, desc[UR6][R24.64] ;  /* 0x0000000618187981 */ /* 0x000ee2000c1e1b00 */
[----:B------:R-:W-:-:S08]  /*17b0*/  DMUL R30, R30, R16 ;  /* 0x000000101e1e7228 */ /* 0x000fd00000000000 */
[----:B------:R-:W-:Y:S01]  /*17c0*/  DFMA R22, R12, R22, R30 ;  /* 0x000000160c16722b */ /* 0x000fe2000000001e */
[----:B------:R-:W-:Y:S01]  /*17d0*/  IMAD.MOV.U32 R30, RZ, RZ, RZ ;  /* 0x000000ffff1e7224 */ /* 0x000fe200078e00ff */
[----:B---3--:R-:W-:Y:S01]  /*17e0*/  LOP3.LUT R15, R25, 0x7fffffff, RZ, 0xc0, !PT ;  /* 0x7fffffff190f7812 */ /* 0x008fe200078ec0ff */
[----:B------:R-:W-:-:S03]  /*17f0*/  IMAD.MOV.U32 R14, RZ, RZ, R24 ;  /* 0x000000ffff0e7224 */ /* 0x000fc600078e0018 */
[----:B------:R-:W-:-:S03]  /*1800*/  ISETP.GE.U32.AND P0, PT, R15, 0x100000, PT ;  /* 0x001000000f00780c */ /* 0x000fc60003f06070 */
[----:B------:R-:W-:-:S10]  /*1810*/  DMUL R32, R14, 1.80143985094819840000e+16 ;  /* 0x435000000e207828 */ /* 0x000fd40000000000 */
[----:B------:R-:W-:Y:S02]  /*1820*/  SEL R15, R33, R15, !P0 ;  /* 0x0000000f210f7207 */ /* 0x000fe40004000000 */
[----:B------:R-:W-:Y:S02]  /*1830*/  SEL R32, R32, R24, !P0 ;  /* 0x0000001820207207 */ /* 0x000fe40004000000 */
[----:B------:R-:W-:-:S04]  /*1840*/  LEA.HI R0, R15, 0xfffffc02, RZ, 0xc ;  /* 0xfffffc020f007811 */ /* 0x000fc800078f60ff */
[----:B------:R-:W-:-:S05]  /*1850*/  I2FP.F32.S32 R0, R0 ;  /* 0x0000000000007245 */ /* 0x000fca0000201400 */
[----:B------:R-:W-:-:S06]  /*1860*/  FMUL R0, R0, 0.3333333432674407959 ;  /* 0x3eaaaaab00007820 */ /* 0x000fcc0000400000 */
[----:B------:R-:W3:Y:S02]  /*1870*/  F2I.NTZ R0, R0 ;  /* 0x0000000000007305 */ /* 0x000ee40000203100 */
[----:B---3--:R-:W-:-:S06]  /*1880*/  IMAD R33, R0, -0x300000, R15 ;  /* 0xffd0000000217824 */ /* 0x008fcc00078e020f */
[----:B------:R-:W3:Y:S08]  /*1890*/  F2F.F32.F64 R34, R32 ;  /* 0x0000002000227310 */ /* 0x000ef00000301000 */
[----:B---3--:R-:W3:Y:S02]  /*18a0*/  MUFU.LG2 R34, R34 ;  /* 0x0000002200227308 */ /* 0x008ee40000000c00 */
[----:B---3--:R-:W-:-:S06]  /*18b0*/  FMUL R34, R34, 0.3333333432674407959 ;  /* 0x3eaaaaab22227820 */ /* 0x008fcc0000400000 */
[----:B------:R-:W3:Y:S08]  /*18c0*/  MUFU.EX2 R14, R34 ;  /* 0x00000022000e7308 */ /* 0x000ef00000000800 */
[----:B---3--:R-:W3:Y:S02]  /*18d0*/  F2F.F64.F32 R14, R14 ;  /* 0x0000000e000e7310 */ /* 0x008ee40000201800 */
[----:B---3--:R-:W-:-:S10]  /*18e0*/  DMUL R16, R14, R14 ;  /* 0x0000000e0e107228 */ /* 0x008fd40000000000 */
[----:B-1----:R-:W-:Y:S01]  /*18f0*/  VIADD R37, R17, 0x100000 ;  /* 0x0010000011257836 */ /* 0x002fe20000000000 */
[----:B------:R-:W-:Y:S01]  /*1900*/  MOV R36, R16 ;  /* 0x0000001000247202 */ /* 0x000fe20000000f00 */
[----:B------:R-:W-:-:S05]  /*1910*/  DFMA R16, -R14, R16, R32 ;  /* 0x000000100e10722b */ /* 0x000fca0000000120 */
[----:B------:R-:W-:-:S06]  /*1920*/  DFMA R36, R14, R36, R32 ;  /* 0x000000240e24722b */ /* 0x000fcc0000000020 */
[----:B------:R-:W1:Y:S02]  /*1930*/  MUFU.RCP64H R31, R37 ;  /* 0x00000025001f7308 */ /* 0x000e640000001800 */
[----:B-1----:R-:W-:-:S08]  /*1940*/  DFMA R12, -R36, R30, 1 ;  /* 0x3ff00000240c742b */ /* 0x002fd0000000011e */
[----:B------:R-:W-:Y:S02]  /*1950*/  DFMA R32, R12, R12, R12 ;  /* 0x0000000c0c20722b */ /* 0x000fe4000000000c */
[----:B------:R-:W1:Y:S06]  /*1960*/  LDC.64 R12, c[0x0][0x3d0] ;  /* 0x0000f400ff0c7b82 */ /* 0x000e6c0000000a00 */
[----:B------:R-:W-:Y:S02]  /*1970*/  DFMA R30, R30, R32, R30 ;  /* 0x000000201e1e722b */ /* 0x000fe4000000001e */
[----:B------:R-:W3:Y:S01]  /*1980*/  LDC.64 R32, c[0x0][0x3d8] ;  /* 0x0000f600ff207b82 */ /* 0x000ee20000000a00 */
[----:B-1----:R-:W-:-:S06]  /*1990*/  IMAD.WIDE.U32 R12, R35, 0x8, R12 ;  /* 0x00000008230c7825 */ /* 0x002fcc00078e000c */
[----:B------:R-:W4:Y:S01]  /*19a0*/  LDG.E.64 R12, desc[UR6][R12.64] ;  /* 0x000000060c0c7981 */ /* 0x000f22000c1e1b00 */
[----:B---3--:R-:W-:-:S06]  /*19b0*/  IMAD.WIDE.U32 R32, R35, 0x8, R32 ;  /* 0x0000000823207825 */ /* 0x008fcc00078e0020 */
[----:B------:R-:W3:Y:S01]  /*19c0*/  LDG.E.64 R32, desc[UR6][R32.64] ;  /* 0x0000000620207981 */ /* 0x000ee2000c1e1b00 */
[----:B------:R-:W-:Y:S01]  /*19d0*/  DMUL R30, R30, R16 ;  /* 0x000000101e1e7228 */ /* 0x000fe20000000000 */
[----:B------:R-:W1:Y:S02]  /*19e0*/  LDC.64 R16, c[0x0][0x3c8] ;  /* 0x0000f200ff107b82 */ /* 0x000e640000000a00 */
[----:B-1----:R-:W-:-:S06]  /*19f0*/  IMAD.WIDE.U32 R16, R3, 0x4, R16 ;  /* 0x0000000403107825 */ /* 0x002fcc00078e0010 */
[----:B------:R-:W2:Y:S01]  /*1a00*/  LDG.E R16, desc[UR6][R16.64] ;  /* 0x0000000610107981 */ /* 0x000ea2000c1e1900 */
[----:B------:R-:W-:Y:S01]  /*1a10*/  DFMA R30, R14, R30, R14 ;  /* 0x0000001e0e1e722b */ /* 0x000fe2000000000e */
[C---:B------:R-:W-:Y:S01]  /*1a20*/  VIADD R35, R0.reuse, 0xfee ;  /* 0x00000fee00237836 */ /* 0x040fe20000000000 */
[----:B------:R-:W-:Y:S01]  /*1a30*/  DADD R14, R24, R24 ;  /* 0x00000000180e7229 */ /* 0x000fe20000000018 */
[----:B------:R-:W-:-:S07]  /*1a40*/  @P0 VIADD R35, R0, 0x100000 ;  /* 0x0010000000230836 */ /* 0x000fce0000000000 */
[----:B------:R-:W-:Y:S01]  /*1a50*/  IMAD R35, R35, 0x100000, R31 ;  /* 0x0010000023237824 */ /* 0x000fe200078e021f */
[----:B------:R-:W-:-:S04]  /*1a60*/  DSETP.NE.AND P0, PT, R14, R24, PT ;  /* 0x000000180e00722a */ /* 0x000fc80003f05000 */
[----:B------:R-:W-:Y:S02]  /*1a70*/  LOP3.LUT R25, R35, 0x80000000, R25, 0xb8, !PT ;  /* 0x8000000023197812 */ /* 0x000fe400078eb819 */
[----:B------:R-:W-:Y:S01]  /*1a80*/  FSEL R24, R14, R30, !P0 ;  /* 0x0000001e0e187208 */ /* 0x000fe20004000000 */
[----:B------:R-:W-:Y:S01]  /*1a90*/  IMAD.MOV.U32 R14, RZ, RZ, 0x1 ;  /* 0x00000001ff0e7424 */ /* 0x000fe200078e00ff */
[----:B------:R-:W-:Y:S01]  /*1aa0*/  FSEL R25, R15, R25, !P0 ;  /* 0x000000190f197208 */ /* 0x000fe20004000000 */
[----:B------:R-:W1:Y:S03]  /*1ab0*/  LDC.64 R34, c[0x0][0x3f0] ;  /* 0x0000fc00ff227b82 */ /* 0x000e660000000a00 */
[----:B------:R-:W0:Y:S02]  /*1ac0*/  MUFU.RCP64H R15, R25 ;  /* 0x00000019000f7308 */ /* 0x000e240000001800 */
[----:B0-----:R-:W-:-:S08]  /*1ad0*/  DFMA R30, -R24, R14, 1 ;  /* 0x3ff00000181e742b */ /* 0x001fd0000000010e */
[----:B------:R-:W-:-:S08]  /*1ae0*/  DFMA R30, R30, R30, R30 ;  /* 0x0000001e1e1e722b */ /* 0x000fd0000000001e */
[----:B------:R-:W-:Y:S01]  /*1af0*/  DFMA R14, R14, R30, R14 ;  /* 0x0000001e0e0e722b */ /* 0x000fe2000000000e */
[----:B------:R-:W-:Y:S01]  /*1b00*/  MOV R30, 0x47ae147b ;  /* 0x47ae147b001e7802 */ /* 0x000fe20000000f00 */
[----:B------:R-:W-:-:S06]  /*1b10*/  IMAD.MOV.U32 R31, RZ, RZ, 0x3f847ae1 ;  /* 0x3f847ae1ff1f7424 */ /* 0x000fcc00078e00ff */
[----:B------:R-:W-:-:S08]  /*1b20*/  DMUL R30, R30, -UR4 ;  /* 0x800000041e1e7c28 */ /* 0x000fd00008000000 */
[----:B----4-:R-:W-:Y:S02]  /*1b30*/  DMUL R12, R12, R30 ;  /* 0x0000001e0c0c7228 */ /* 0x010fe40000000000 */
[----:B------:R-:W-:-:S06]  /*1b40*/  DFMA R30, -R24, R14, 1 ;  /* 0x3ff00000181e742b */ /* 0x000fcc000000010e */
[----:B---3--:R-:W-:Y:S02]  /*1b50*/  DMUL R32, R32, R12 ;  /* 0x0000000c20207228 */ /* 0x008fe40000000000 */
[----:B------:R-:W-:-:S08]  /*1b60*/  DFMA R14, R14, R30, R14 ;  /* 0x0000001e0e0e722b */ /* 0x000fd0000000000e */
[----:B------:R-:W-:-:S08]  /*1b70*/  DMUL R30, R32, R14 ;  /* 0x0000000e201e7228 */ /* 0x000fd00000000000 */
[----:B------:R-:W-:-:S08]  /*1b80*/  DFMA R12, -R24, R30, R32 ;  /* 0x0000001e180c722b */ /* 0x000fd00000000120 */
[----:B------:R-:W-:Y:S02]  /*1b90*/  DFMA R30, R14, R12, R30 ;  /* 0x0000000c0e1e722b */ /* 0x000fe4000000001e */
[----:B------:R-:W2:Y:S08]  /*1ba0*/  LDC.64 R12, c[0x0][0x3e0] ;  /* 0x0000f800ff0c7b82 */ /* 0x000eb00000000a00 */
[----:B------:R-:W0:Y:S01]  /*1bb0*/  LDC.64 R14, c[0x0][0x3e8] ;  /* 0x0000fa00ff0e7b82 */ /* 0x000e220000000a00 */
[----:B--2---:R-:W-:-:S06]  /*1bc0*/  IMAD.WIDE R12, R16, 0x8, R12 ;  /* 0x00000008100c7825 */ /* 0x004fcc00078e020c */
[----:B------:R-:W5:Y:S01]  /*1bd0*/  LDG.E.64 R12, desc[UR6][R12.64] ;  /* 0x000000060c0c7981 */ /* 0x000f62000c1e1b00 */
[----:B0-----:R-:W-:-:S04]  /*1be0*/  IMAD.WIDE R14, R16, 0x8, R14 ;  /* 0x00000008100e7825 */ /* 0x001fc800078e020e */
[----:B-1----:R-:W-:Y:S02]  /*1bf0*/  IMAD.WIDE R16, R16, 0x8, R34 ;  /* 0x0000000810107825 */ /* 0x002fe400078e0222 */
[----:B------:R-:W5:Y:S04]  /*1c00*/  LDG.E.64 R14, desc[UR6][R14.64] ;  /* 0x000000060e0e7981 */ /* 0x000f68000c1e1b00 */
[----:B------:R-:W5:Y:S01]  /*1c10*/  LDG.E.64 R16, desc[UR6][R16.64] ;  /* 0x0000000610107981 */ /* 0x000f62000c1e1b00 */
[----:B------:R-:W-:Y:S01]  /*1c20*/  FFMA R0, RZ, R25, R31 ;  /* 0x00000019ff007223 */ /* 0x000fe2000000001f */
[----:B------:R-:W-:-:S04]  /*1c30*/  FSETP.GEU.AND P2, PT, |R33|, 6.5827683646048100446e-37, PT ;  /* 0x036000002100780b */ /* 0x000fc80003f4e200 */
[----:B------:R-:W-:Y:S01]  /*1c40*/  FSETP.GT.AND P0, PT, |R0|, 1.469367938527859385e-39, PT ;  /* 0x001000000000780b */ /* 0x000fe20003f04200 */
[----:B------:R-:W-:Y:S01]  /*1c50*/  DFMA R18, R18, R20, R22 ;  /* 0x000000141212722b */ /* 0x000fe20000000016 */
[----:B------:R-:W-:Y:S07]  /*1c60*/  BSSY.RECONVERGENT B0, `(.L_x_238) ;  /* 0x0000005000007945 */ /* 0x000fee0003800200 */
[----:B------:R-:W-:-:S04]  /*1c70*/  DFMA R18, R18, -R28, R26 ;  /* 0x8000001c1212722b */ /* 0x000fc8000000001a */
[----:B------:R-:W-:Y:S07]  /*1c80*/  @P0 BRA P2, `(.L_x_239) ;  /* 0x0000000000080947 */ /* 0x000fee0001000000 */
[----:B------:R-:W-:-:S07]  /*1c90*/  MOV R0, 0x1cb0 ;  /* 0x00001cb000007802 */ /* 0x000fce0000000f00 */
[----:B-----5:R-:W-:Y:S05]  /*1ca0*/  CALL.REL.NOINC `($__internal_24_$__cuda_sm20_div_rn_f64_full) ;  /* 0x00000014000c7944 */ /* 0x020fea0003c00000 */
.L_x_239:
[----:B------:R-:W-:Y:S05]  /*1cb0*/  BSYNC.RECONVERGENT B0 ;  /* 0x0000000000007941 */ /* 0x000fea0003800200 */
.L_x_238:
[----:B------:R-:W-:Y:S01]  /*1cc0*/  BAR.SYNC.DEFER_BLOCKING 0x0 ;  /* 0x0000000000007b1d */ /* 0x000fe20000010000 */
[C---:B------:R-:W-:Y:S02]  /*1cd0*/  ISETP.GT.U32.AND P0, PT, R2.reuse, 0x3f, PT ;  /* 0x0000003f0200780c */ /* 0x040fe40003f04070 */
[----:B------:R-:W-:-:S03]  /*1ce0*/  ISETP.GT.U32.AND P2, PT, R2, 0x7f, PT ;  /* 0x0000007f0200780c */ /* 0x000fc60003f44070 */
[-C--:B-----5:R-:W-:Y:S02]  /*1cf0*/  DMUL R20, R6, R12.reuse ;  /* 0x0000000c06147228 */ /* 0x0a0fe40000000000 */
[----:B------:R-:W-:Y:S02]  /*1d00*/  DMUL R32, R10, R12 ;  /* 0x0000000c0a207228 */ /* 0x000fe40000000000 */
[-C--:B------:R-:W-:Y:S02]  /*1d10*/  DMUL R34, R6, R14.reuse ;  /* 0x0000000e06227228 */ /* 0x080fe40000000000 */
[----:B------:R-:W-:Y:S01]  /*1d20*/  DMUL R36, R8, R14 ;  /* 0x0000000e08247228 */ /* 0x000fe20000000000 */
[----:B------:R-:W-:Y:S01]  /*1d30*/  STS.64 [R4], R20 ;  /* 0x0000001404007388 */ /* 0x000fe20000000a00 */
[----:B------:R-:W-:Y:S06]  /*1d40*/  BAR.SYNC.DEFER_BLOCKING 0x0 ;  /* 0x0000000000007b1d */ /* 0x000fec0000010000 */
[----:B------:R-:W-:Y:S04]  /*1d50*/  @!P1 LDS.64 R22, [R4+0x400] ;  /* 0x0004000004169984 */ /* 0x000fe80000000a00 */
[----:B------:R-:W0:Y:S02]  /*1d60*/  @!P1 LDS.64 R24, [R4] ;  /* 0x0000000004189984 */ /* 0x000e240000000a00 */
[----:B0-----:R-:W-:-:S07]  /*1d70*/  @!P1 DADD R22, R22, R24 ;  /* 0x0000000016169229 */ /* 0x001fce0000000018 */
[----:B------:R0:W-:Y:S01]  /*1d80*/  @!P1 STS.64 [R4], R22 ;  /* 0x0000001604009388 */ /* 0x0001e20000000a00 */
[----:B------:R-:W-:Y:S01]  /*1d90*/  BAR.SYNC.DEFER_BLOCKING 0x0 ;  /* 0x0000000000007b1d */ /* 0x000fe20000010000 */
[----:B------:R-:W-:-:S05]  /*1da0*/  ISETP.GT.U32.AND P1, PT, R2, 0x1f, PT ;  /* 0x0000001f0200780c */ /* 0x000fca0003f24070 */
[----:B0-----:R-:W-:Y:S01]  /*1db0*/  DMUL R22, R8, R12 ;  /* 0x0000000c08167228 */ /* 0x001fe20000000000 */
        /* <DEDUP_REMOVED lines=11> */
[----:B0-----:R-:W-:Y:S01]  /*1e70*/  DFMA R20, R6, R20, RZ ;  /* 0x000000140614722b */ /* 0x001fe200000000ff */
        /* <DEDUP_REMOVED lines=37> */
[----:B0-----:R-:W-:-:S02]  /*20d0*/  @!P1 DADD R28, R28, R32 ;  /* 0x000000001c1c9229 */ /* 0x001fc40000000020 */
[----:B------:R-:W-:-:S05]  /*20e0*/  DMUL R32, R18, R12 ;  /* 0x0000000c12207228 */ /* 0x000fca0000000000 */
        /* <DEDUP_REMOVED lines=132> */
[----:B0-----:R-:W-:Y:S02]  /*2930*/  DFMA R28, R6, R28, RZ ;  /* 0x0000001c061c722b */ /* 0x001fe400000000ff */
[-C--:B------:R-:W-:Y:S01]  /*2940*/  DMUL R6, R10, R16.reuse ;  /* 0x000000100a067228 */ /* 0x080fe20000000000 */
[----:B------:R-:W-:Y:S06]  /*2950*/  BAR.SYNC.DEFER_BLOCKING 0x0 ;  /* 0x0000000000007b1d */ /* 0x000fec0000010000 */
[----:B------:R-:W-:-:S02]  /*2960*/  DMUL R16, R18, R16 ;  /* 0x0000001012107228 */ /* 0x000fc40000000000 */
        /* <DEDUP_REMOVED lines=20> */
[----:B------:R-:W0:Y:S08]  /*2ab0*/  LDC.64 R28, c[0x0][0x3f8] ;  /* 0x0000fe00ff1c7b82 */ /* 0x000e300000000a00 */
[----:B------:R-:W1:Y:S01]  /*2ac0*/  LDC.64 R8, c[0x0][0x400] ;  /* 0x00010000ff087b82 */ /* 0x000e620000000a00 */
[----:B0-----:R-:W-:-:S04]  /*2ad0*/  IMAD.WIDE.U32 R28, R3, 0x8, R28 ;  /* 0x00000008031c7825 */ /* 0x001fc800078e001c */
[----:B-1----:R-:W-:-:S03]  /*2ae0*/  IMAD.WIDE.U32 R8, R3, 0x8, R8 ;  /* 0x0000000803087825 */ /* 0x002fc600078e0008 */
        /* <DEDUP_REMOVED lines=20> */
[----:B0-----:R-:W-:Y:S02]  /*2c30*/  DFMA R34, R10, R6, R34 ;  /* 0x000000060a22722b */ /* 0x001fe40000000022 */
[----:B------:R-:W-:-:S08]  /*2c40*/  DFMA R6, R18, R20, R14 ;  /* 0x000000141206722b */ /* 0x000fd0000000000e */
[----:B------:R-:W-:Y:S01]  /*2c50*/  DMUL R6, R6, R30 ;  /* 0x0000001e06067228 */ /* 0x000fe20000000000 */
        /* <DEDUP_REMOVED lines=17> */
[----:B------:R0:W-:Y:S01]  /*2d70*/  @!P1 STS.64 [R4], R16 ;  /* 0x0000001004009388 */ /* 0x0001e20000000a00 */
[----:B------:R-:W-:Y:S08]  /*2d80*/  BAR.SYNC.DEFER_BLOCKING 0x0 ;  /* 0x0000000000007b1d */ /* 0x000ff00000010000 */
[----:B0-----:R-:W0:Y:S01]  /*2d90*/  LDC.64 R16, c[0x0][0x408] ;  /* 0x00010200ff107b82 */ /* 0x001e220000000a00 */
[----:B------:R1:W2:Y:S02]  /*2da0*/  LDS.64 R32, [R5] ;  /* 0x0000000005207984 */ /* 0x0002a40000000a00 */
[----:B-1----:R-:W-:-:S05]  /*2db0*/  DMUL R4, R12, R30 ;  /* 0x0000001e0c047228 */ /* 0x002fca0000000000 */
[----:B------:R-:W-:Y:S01]  /*2dc0*/  BAR.SYNC.DEFER_BLOCKING 0x0 ;  /* 0x0000000000007b1d */ /* 0x000fe20000010000 */
[----:B0-----:R-:W-:-:S05]  /*2dd0*/  IMAD.WIDE.U32 R16, R3, 0x8, R16 ;  /* 0x0000000803107825 */ /* 0x001fca00078e0010 */
[----:B------:R-:W-:Y:S04]  /*2de0*/  STG.E.64 desc[UR6][R28.64], R4 ;  /* 0x000000041c007986 */ /* 0x000fe8000c101b06 */
[----:B------:R-:W-:Y:S01]  /*2df0*/  STG.E.64 desc[UR6][R8.64], R6 ;  /* 0x0000000608007986 */ /* 0x000fe2000c101b06 */
[----:B--2---:R-:W-:-:S08]  /*2e00*/  DFMA R32, R18, R32, R34 ;  /* 0x000000201220722b */ /* 0x004fd00000000022 */
[----:B------:R-:W-:-:S07]  /*2e10*/  DMUL R32, R32, R30 ;  /* 0x0000001e20207228 */ /* 0x000fce0000000000 */
[----:B------:R-:W-:Y:S01]  /*2e20*/  STG.E.64 desc[UR6][R16.64], R32 ;  /* 0x0000002010007986 */ /* 0x000fe2000c101b06 */
[----:B------:R-:W-:Y:S05]  /*2e30*/  EXIT ;  /* 0x000000000000794d */ /* 0x000fea0003800000 */
        .weak           $__internal_23_$__cuda_sm20_dblrcp_rn_slowpath_v3
        .type           $__internal_23_$__cuda_sm20_dblrcp_rn_slowpath_v3,@function
        .size           $__internal_23_$__cuda_sm20_dblrcp_rn_slowpath_v3,($__internal_24_$__cuda_sm20_div_rn_f64_full - $__internal_23_$__cuda_sm20_dblrcp_rn_slowpath_v3)
$__internal_23_$__cuda_sm20_dblrcp_rn_slowpath_v3:
[----:B------:R-:W-:Y:S01]  /*2e40*/  DSETP.GTU.AND P0, PT, |R6|, +INF , PT ;  /* 0x7ff000000600742a */ /* 0x000fe20003f0c200 */
[----:B------:R-:W-:-:S13]  /*2e50*/  BSSY.RECONVERGENT B1, `(.L_x_240) ;  /* 0x0000023000017945 */ /* 0x000fda0003800200 */
        /* <DEDUP_REMOVED lines=22> */
.L_x_243:
        /* <DEDUP_REMOVED lines=10> */
.L_x_241:
[----:B------:R-:W-:Y:S01]  /*3060*/  LOP3.LUT R9, R7, 0x80000, RZ, 0xfc, !PT ;  /* 0x0008000007097812 */ /* 0x000fe200078efcff */
[----:B------:R-:W-:-:S07]  /*3070*/  IMAD.MOV.U32 R8, RZ, RZ, R6 ;  /* 0x000000ffff087224 */ /* 0x000fce00078e0006 */
.L_x_242:
[----:B------:R-:W-:Y:S05]  /*3080*/  BSYNC.RECONVERGENT B1 ;  /* 0x0000000000017941 */ /* 0x000fea0003800200 */
.L_x_240:
[----:B------:R-:W-:Y:S02]  /*3090*/  IMAD.MOV.U32 R6, RZ, RZ, R0 ;  /* 0x000000ffff067224 */ /* 0x000fe400078e0000 */
[----:B------:R-:W-:Y:S02]  /*30a0*/  IMAD.MOV.U32 R7, RZ, RZ, 0x0 ;  /* 0x00000000ff077424 */ /* 0x000fe400078e00ff */
[----:B------:R-:W-:Y:S02]  /*30b0*/  IMAD.MOV.U32 R28, RZ, RZ, R8 ;  /* 0x000000ffff1c7224 */ /* 0x000fe400078e0008 */
[----:B------:R-:W-:Y:S01]  /*30c0*/  IMAD.MOV.U32 R29, RZ, RZ, R9 ;  /* 0x000000ffff1d7224 */ /* 0x000fe200078e0009 */
[----:B------:R-:W-:Y:S06]  /*30d0*/  RET.REL.NODEC R6 `(_Z35CalcFBHourglassForceForElems_kernelPdS_S_S_S_S_S_diPiS_S_S_S_S_S_S_S_) ;  /* 0xffffffcc06c87950 */ /* 0x000fec0003c3ffff */
        .weak           $__internal_24_$__cuda_sm20_div_rn_f64_full
        .type           $__internal_24_$__cuda_sm20_div_rn_f64_full,@function
        .size           $__internal_24_$__cuda_sm20_div_rn_f64_full,(.L_x_312 - $__internal_24_$__cuda_sm20_div_rn_f64_full)
$__internal_24_$__cuda_sm20_div_rn_f64_full:
[----:B------:R-:W-:Y:S01]  /*30e0*/  IMAD.MOV.U32 R21, RZ, RZ, R33 ;  /* 0x000000ffff157224 */ /* 0x000fe200078e0021 */
        /* <DEDUP_REMOVED lines=8> */
[----:B------:R-:W-:-:S02]  /*3170*/  LOP3.LUT R37, R25, 0x7ff00000, RZ, 0xc0, !PT ;  /* 0x7ff0000019257812 */ /* 0x000fc400078ec0ff */
[----:B------:R-:W-:Y:S01]  /*3180*/  MOV R20, R32 ;  /* 0x0000002000147202 */ /* 0x000fe20000000f00 */
[----:B------:R-:W-:Y:S01]  /*3190*/  @!P0 DMUL R22, R24, 8.98846567431157953865e+307 ;  /* 0x7fe0000018168828 */ /* 0x000fe20000000000 */
[C---:B------:R-:W-:Y:S02]  /*31a0*/  ISETP.GE.U32.AND P2, PT, R34.reuse, R37, PT ;  /* 0x000000252200720c */ /* 0x040fe40003f46070 */
[----:B------:R-:W-:Y:S01]  /*31b0*/  MOV R28, 0x1 ;  /* 0x00000001001c7802 */ /* 0x000fe20000000f00 */
[----:B------:R-:W-:Y:S01]  /*31c0*/  IMAD.MOV.U32 R26, RZ, RZ, R20 ;  /* 0x000000ffff1a7224 */ /* 0x000fe200078e0014 */
[----:B------:R-:W-:Y:S01]  /*31d0*/  @!P3 LOP3.LUT R27, R25, 0x7ff00000, RZ, 0xc0, !PT ;  /* 0x7ff00000191bb812 */ /* 0x000fe200078ec0ff */
[----:B------:R-:W0:Y:S01]  /*31e0*/  MUFU.RCP64H R29, R23 ;  /* 0x00000017001d7308 */ /* 0x000e220000001800 */
[----:B------:R-:W-:Y:S02]  /*31f0*/  @!P3 IMAD.MOV.U32 R30, RZ, RZ, RZ ;  /* 0x000000ffff1eb224 */ /* 0x000fe400078e00ff */
[----:B------:R-:W-:-:S02]  /*3200*/  @!P3 ISETP.GE.U32.AND P4, PT, R34, R27, PT ;  /* 0x0000001b2200b20c */ /* 0x000fc40003f86070 */
[C---:B------:R-:W-:Y:S02]  /*3210*/  SEL R27, R35.reuse, 0x63400000, !P2 ;  /* 0x63400000231b7807 */ /* 0x040fe40005000000 */
[----:B------:R-:W-:Y:S02]  /*3220*/  @!P3 SEL R31, R35, 0x63400000, !P4 ;  /* 0x63400000231fb807 */ /* 0x000fe40006000000 */
[--C-:B------:R-:W-:Y:S02]  /*3230*/  LOP3.LUT R27, R27, 0x800fffff, R21.reuse, 0xf8, !PT ;  /* 0x800fffff1b1b7812 */ /* 0x100fe400078ef815 */
[----:B------:R-:W-:Y:S02]  /*3240*/  @!P3 LOP3.LUT R31, R31, 0x80000000, R21, 0xf8, !PT ;  /* 0x800000001f1fb812 */ /* 0x000fe400078ef815 */
[----:B------:R-:W-:Y:S02]  /*3250*/  @!P0 LOP3.LUT R37, R23, 0x7ff00000, RZ, 0xc0, !PT ;  /* 0x7ff0000017258812 */ /* 0x000fe400078ec0ff */
[----:B------:R-:W-:-:S06]  /*3260*/  @!P3 LOP3.LUT R31, R31, 0x100000, RZ, 0xfc, !PT ;  /* 0x001000001f1fb812 */ /* 0x000fcc00078efcff */
        /* <DEDUP_REMOVED lines=9> */
[----:B------:R-:W-:Y:S01]  /*3300*/  IMAD.MOV.U32 R30, RZ, RZ, R34 ;  /* 0x000000ffff1e7224 */ /* 0x000fe200078e0022 */
[----:B------:R-:W-:-:S05]  /*3310*/  @!P3 LOP3.LUT R30, R27, 0x7ff00000, RZ, 0xc0, !PT ;  /* 0x7ff000001b1eb812 */ /* 0x000fca00078ec0ff */
[----:B------:R-:W-:-:S05]  /*3320*/  VIADD R28, R30, 0xffffffff ;  /* 0xffffffff1e1c7836 */ /* 0x000fca0000000000 */
[----:B------:R-:W-:Y:S01]  /*3330*/  ISETP.GT.U32.AND P0, PT, R28, 0x7feffffe, PT ;  /* 0x7feffffe1c00780c */ /* 0x000fe20003f04070 */
[----:B------:R-:W-:-:S05]  /*3340*/  VIADD R28, R37, 0xffffffff ;  /* 0xffffffff251c7836 */ /* 0x000fca0000000000 */
[----:B------:R-:W-:-:S13]  /*3350*/  ISETP.GT.U32.OR P0, PT, R28, 0x7feffffe, P0 ;  /* 0x7feffffe1c00780c */ /* 0x000fda0000704470 */
[----:B------:R-:W-:Y:S05]  /*3360*/  @P0 BRA `(.L_x_245) ;  /* 0x00000000006c0947 */ /* 0x000fea0003800000 */
[----:B------:R-:W-:-:S04]  /*3370*/  LOP3.LUT R21, R25, 0x7ff00000, RZ, 0xc0, !PT ;  /* 0x7ff0000019157812 */ /* 0x000fc800078ec0ff */
[CC--:B------:R-:W-:Y:S02]  /*3380*/  VIADDMNMX R20, R34.reuse, -R21.reuse, 0xb9600000, !PT ;  /* 0xb960000022147446 */ /* 0x0c0fe40007800915 */
[----:B------:R-:W-:Y:S02]  /*3390*/  ISETP.GE.U32.AND P0, PT, R34, R21, PT ;  /* 0x000000152200720c */ /* 0x000fe40003f06070 */
[----:B------:R-:W-:Y:S02]  /*33a0*/  VIMNMX R20, PT, PT, R20, 0x46a00000, PT ;  /* 0x46a0000014147848 */ /* 0x000fe40003fe0100 */
[----:B------:R-:W-:-:S05]  /*33b0*/  SEL R35, R35, 0x63400000, !P0 ;  /* 0x6340000023237807 */ /* 0x000fca0004000000 */
[----:B------:R-:W-:Y:S01]  /*33c0*/  IMAD.IADD R30, R20, 0x1, -R35 ;  /* 0x00000001141e7824 */ /* 0x000fe200078e0a23 */
[----:B------:R-:W-:-:S03]  /*33d0*/  MOV R20, RZ ;  /* 0x000000ff00147202 */ /* 0x000fc60000000f00 */
[----:B------:R-:W-:-:S06]  /*33e0*/  VIADD R21, R30, 0x7fe00000 ;  /* 0x7fe000001e157836 */ /* 0x000fcc0000000000 */
[----:B------:R-:W-:-:S10]  /*33f0*/  DMUL R28, R32, R20 ;  /* 0x00000014201c7228 */ /* 0x000fd40000000000 */
[----:B------:R-:W-:-:S13]  /*3400*/  FSETP.GTU.AND P0, PT, |R29|, 1.469367938527859385e-39, PT ;  /* 0x001000001d00780b */ /* 0x000fda0003f0c200 */
[----:B------:R-:W-:Y:S05]  /*3410*/  @P0 BRA `(.L_x_246) ;  /* 0x0000000000940947 */ /* 0x000fea0003800000 */
[----:B------:R-:W-:-:S06]  /*3420*/  DFMA R22, R32, -R22, R26 ;  /* 0x800000162016722b */ /* 0x000fcc000000001a */
[----:B------:R-:W-:-:S04]  /*3430*/  IMAD.MOV.U32 R22, RZ, RZ, RZ ;  /* 0x000000ffff167224 */ /* 0x000fc800078e00ff */
        /* <DEDUP_REMOVED lines=14> */
.L_x_245:
        /* <DEDUP_REMOVED lines=16> */
.L_x_248:
[----:B------:R-:W-:Y:S01]  /*3620*/  LOP3.LUT R29, R25, 0x80000, RZ, 0xfc, !PT ;  /* 0x00080000191d7812 */ /* 0x000fe200078efcff */
[----:B------:R-:W-:Y:S01]  /*3630*/  IMAD.MOV.U32 R28, RZ, RZ, R24 ;  /* 0x000000ffff1c7224 */ /* 0x000fe200078e0018 */
[----:B------:R-:W-:Y:S06]  /*3640*/  BRA `(.L_x_246) ;  /* 0x0000000000087947 */ /* 0x000fec0003800000 */
.L_x_247:
[----:B------:R-:W-:Y:S01]  /*3650*/  LOP3.LUT R29, R21, 0x80000, RZ, 0xfc, !PT ;  /* 0x00080000151d7812 */ /* 0x000fe200078efcff */
[----:B------:R-:W-:-:S07]  /*3660*/  IMAD.MOV.U32 R28, RZ, RZ, R20 ;  /* 0x000000ffff1c7224 */ /* 0x000fce00078e0014 */
.L_x_246:
[----:B------:R-:W-:Y:S05]  /*3670*/  BSYNC.RECONVERGENT B1 ;  /* 0x0000000000017941 */ /* 0x000fea0003800200 */
.L_x_244:
[----:B------:R-:W-:Y:S01]  /*3680*/  IMAD.MOV.U32 R20, RZ, RZ, R0 ;  /* 0x000000ffff147224 */ /* 0x000fe200078e0000 */
[----:B------:R-:W-:Y:S01]  /*3690*/  MOV R30, R28 ;  /* 0x0000001c001e7202 */ /* 0x000fe20000000f00 */
[----:B------:R-:W-:Y:S02]  /*36a0*/  IMAD.MOV.U32 R21, RZ, RZ, 0x0 ;  /* 0x00000000ff157424 */ /* 0x000fe400078e00ff */
[----:B------:R-:W-:Y:S02]  /*36b0*/  IMAD.MOV.U32 R31, RZ, RZ, R29 ;  /* 0x000000ffff1f7224 */ /* 0x000fe400078e001d */
[----:B------:R-:W-:Y:S05]  /*36c0*/  RET.REL.NODEC R20 `(_Z35CalcFBHourglassForceForElems_kernelPdS_S_S_S_S_S_diPiS_S_S_S_S_S_S_S_) ;  /* 0xffffffc8144c7950 */ /* 0x000fea0003c3ffff */
.L_x_249:
        /* <DEDUP_REMOVED lines=11> */
.L_x_312:


//--------------------- .text._Z30AddNodeForcesFromElems2_kerneliPiS_PdS0_S0_S0_S0_S0_ --------------------------
	.section	.text._Z30AddNodeForcesFromElems2_kerneliPiS_PdS0_S0_S0_S0_S0_,"ax",@progbits
	.align	128
        .global         _Z30AddNodeForcesFromElems2_kerneliPiS_PdS0_S0_S0_S0_S0_
        .type           _Z30AddNodeForcesFromElems2_kerneliPiS_PdS0_S0_S0_S0_S0_,@function
        .size           _Z30AddNodeForcesFromElems2_kerneliPiS_PdS0_S0_S0_S0_S0_,(.L_x_335 - _Z30AddNodeForcesFromElems2_kerneliPiS_PdS0_S0_S0_S0_S0_)
        .other          _Z30AddNodeForcesFromElems2_kerneliPiS_PdS0_S0_S0_S0_S0_,@"STO_CUDA_ENTRY STV_DEFAULT"
_Z30AddNodeForcesFromElems2_kerneliPiS_PdS0_S0_S0_S0_S0_:
.text._Z30AddNodeForcesFromElems2_kerneliPiS_PdS0_S0_S0_S0_S0_:
        /* <DEDUP_REMOVED lines=9> */
[----:B------:R-:W1:Y:S01]  /*0090*/  LDCU.64 UR4, c[0x0][0x358] ;  /* 0x00006b00ff0477ac */ /* 0x000e620008000a00 */
[----:B0-----:R-:W-:-:S05]  /*00a0*/  IMAD.WIDE R4, R3, 0x4, R4 ;  /* 0x0000000403047825 */ /* 0x001fca00078e0204 */
[----:B-1----:R-:W2:Y:S01]  /*00b0*/  LDG.E R2, desc[UR4][R4.64] ;  /* 0x0000000404027981 */ /* 0x002ea2000c1e1900 */
[----:B------:R-:W-:Y:S01]  /*00c0*/  BSSY.RECONVERGENT B0, `(.L_x_250) ;  /* 0x00000df000007945 */ /* 0x000fe20003800200 */
[----:B------:R-:W-:Y:S02]  /*00d0*/  CS2R R28, SRZ ;  /* 0x00000000001c7805 */ /* 0x000fe4000001ff00 */
[----:B------:R-:W-:Y:S02]  /*00e0*/  CS2R R18, SRZ ;  /* 0x0000000000127805 */ /* 0x000fe4000001ff00 */
[----:B------:R-:W-:Y:S02]  /*00f0*/  CS2R R14, SRZ ;  /* 0x00000000000e7805 */ /* 0x000fe4000001ff00 */
[----:B--2---:R-:W-:-:S13]  /*0100*/  ISETP.GE.AND P0, PT, R2, 0x1, PT ;  /* 0x000000010200780c */ /* 0x004fda0003f06270 */
[----:B------:R-:W-:Y:S05]  /*0110*/  @!P0 BRA `(.L_x_251) ;  /* 0x0000000c00648947 */ /* 0x000fea0003800000 */
[----:B------:R-:W-:Y:S01]  /*0120*/  ISETP.GE.U32.AND P0, PT, R2, 0x8, PT ;  /* 0x000000080200780c */ /* 0x000fe20003f06070 */
[----:B------:R-:W-:Y:S01]  /*0130*/  BSSY.RECONVERGENT B1, `(.L_x_252) ;  /* 0x000006a000017945 */ /* 0x000fe20003800200 */
[----:B------:R-:W-:Y:S01]  /*0140*/  HFMA2 R24, -RZ, RZ, 0, 0 ;  /* 0x00000000ff187431 */ /* 0x000fe200000001ff */
[----:B------:R-:W-:Y:S02]  /*0150*/  CS2R R14, SRZ ;  /* 0x00000000000e7805 */ /* 0x000fe4000001ff00 */
[----:B------:R-:W-:Y:S02]  /*0160*/  CS2R R18, SRZ ;  /* 0x0000000000127805 */ /* 0x000fe4000001ff00 */
[----:B------:R-:W-:-:S06]  /*0170*/  CS2R R28, SRZ ;  /* 0x00000000001c7805 */ /* 0x000fcc000001ff00 */
[----:B------:R-:W-:Y:S05]  /*0180*/  @!P0 BRA `(.L_x_253) ;  /* 0x0000000400908947 */ /* 0x000fea0003800000 */
[----:B------:R-:W-:Y:S02]  /*0190*/  LOP3.LUT R24, R2, 0x7ffffff8, RZ, 0xc0, !PT ;  /* 0x7ffffff802187812 */ /* 0x000fe400078ec0ff */
[----:B------:R-:W-:Y:S02]  /*01a0*/  CS2R R14, SRZ ;  /* 0x00000000000e7805 */ /* 0x000fe4000001ff00 */
[----:B------:R-:W-:Y:S02]  /*01b0*/  MOV R5, R3 ;  /* 0x0000000300057202 */ /* 0x000fe40000000f00 */
[----:B------:R-:W-:-:S07]  /*01c0*/  IADD3 R25, PT, PT, -R24, RZ, RZ ;  /* 0x000000ff18197210 */ /* 0x000fce0007ffe1ff */
.L_x_254:
[----:B------:R-:W0:Y:S08]  /*01d0*/  LDC.64 R20, c[0x0][0x390] ;  /* 0x0000e400ff147b82 */ /* 0x000e300000000a00 */
[----:B------:R-:W1:Y:S08]  /*01e0*/  LDC.64 R10, c[0x0][0x398] ;  /* 0x0000e600ff0a7b82 */ /* 0x000e700000000a00 */
[----:B------:R-:W2:Y:S01]  /*01f0*/  LDC.64 R6, c[0x0][0x3a0] ;  /* 0x0000e800ff067b82 */ /* 0x000ea20000000a00 */
[----:B0-----:R-:W-:-:S07]  /*0200*/  IMAD.WIDE R20, R5, 0x4, R20 ;  /* 0x0000000405147825 */ /* 0x001fce00078e0214 */
[----:B------:R-:W0:Y:S01]  /*0210*/  LDC.64 R8, c[0x0][0x3a8] ;  /* 0x0000ea00ff087b82 */ /* 0x000e220000000a00 */
[----:B------:R-:W1:Y:S02]  /*0220*/  LDG.E R17, desc[UR4][R20.64] ;  /* 0x0000000414117981 */ /* 0x000e64000c1e1900 */
[----:B-1----:R-:W-:-:S05]  /*0230*/  IMAD.WIDE R26, R17, 0x8, R10 ;  /* 0x00000008111a7825 */ /* 0x002fca00078e020a */
[----:B------:R-:W3:Y:S01]  /*0240*/  LDG.E.64 R12, desc[UR4][R26.64] ;  /* 0x000000041a0c7981 */ /* 0x000ee2000c1e1b00 */
[----:B--2---:R-:W-:-:S04]  /*0250*/  IMAD.WIDE R22, R17, 0x8, R6 ;  /* 0x0000000811167825 */ /* 0x004fc800078e0206 */
[----:B0-----:R-:W-:Y:S02]  /*0260*/  IMAD.WIDE R16, R17, 0x8, R8 ;  /* 0x0000000811107825 */ /* 0x001fe400078e0208 */
[----:B------:R-:W2:Y:S04]  /*0270*/  LDG.E.64 R22, desc[UR4][R22.64] ;  /* 0x0000000416167981 */ /* 0x000ea8000c1e1b00 */
[----:B------:R-:W4:Y:S01]  /*0280*/  LDG.E.64 R16, desc[UR4][R16.64] ;  /* 0x0000000410107981 */ /* 0x000f22000c1e1b00 */
[----:B---3--:R-:W-:Y:S01]  /*0290*/  DADD R28, R12, R28 ;  /* 0x000000000c1c7229 */ /* 0x008fe2000000001c */
[----:B------:R-:W-:-:S05]  /*02a0*/  IMAD.WIDE R12, R0, 0x4, R20 ;  /* 0x00000004000c7825 */ /* 0x000fca00078e0214 */
[----:B------:R0:W3:Y:S01]  /*02b0*/  LDG.E R21, desc[UR4][R12.64] ;  /* 0x000000040c157981 */ /* 0x0000e2000c1e1900 */
[----:B--2---:R-:W-:Y:S02]  /*02c0*/  DADD R18, R22, R18 ;  /* 0x0000000016127229 */ /* 0x004fe40000000012 */
[----:B----4-:R-:W-:Y:S01]  /*02d0*/  DADD R14, R16, R14 ;  /* 0x00000000100e7229 */ /* 0x010fe2000000000e */
[----:B0-----:R-:W-:-:S05]  /*02e0*/  IMAD.WIDE R12, R0, 0x4, R12 ;  /* 0x00000004000c7825 */ /* 0x001fca00078e020c */
[----:B------:R-:W2:Y:S01]  /*02f0*/  LDG.E R17, desc[UR4][R12.64] ;  /* 0x000000040c117981 */ /* 0x000ea2000c1e1900 */
[----:B---3--:R-:W-:-:S04]  /*0300*/  IMAD.WIDE R26, R21, 0x8, R10 ;  /* 0x00000008151a7825 */ /* 0x008fc800078e020a */
[C---:B------:R-:W-:Y:S02]  /*0310*/  IMAD.WIDE R22, R21.reuse, 0x8, R6 ;  /* 0x0000000815167825 */ /* 0x040fe400078e0206 */
[----:B------:R-:W3:Y:S02]  /*0320*/  LDG.E.64 R26, desc[UR4][R26.64] ;  /* 0x000000041a1a7981 */ /* 0x000ee4000c1e1b00 */
[----:B------:R-:W-:Y:S02]  /*0330*/  IMAD.WIDE R20, R21, 0x8, R8 ;  /* 0x0000000815147825 */ /* 0x000fe400078e0208 */
[----:B------:R-:W4:Y:S04]  /*0340*/  LDG.E.64 R22, desc[UR4][R22.64] ;  /* 0x0000000416167981 */ /* 0x000f28000c1e1b00 */
[----:B------:R-:W5:Y:S01]  /*0350*/  LDG.E.64 R20, desc[UR4][R20.64] ;  /* 0x0000000414147981 */ /* 0x000f62000c1e1b00 */
[----:B---3--:R-:W-:Y:S01]  /*0360*/  DADD R26, R28, R26 ;  /* 0x000000001c1a7229 */ /* 0x008fe2000000001a */
[----:B--2---:R-:W-:Y:S01]  /*0370*/  IMAD.WIDE R28, R17, 0x8, R10 ;  /* 0x00000008111c7825 */ /* 0x004fe200078e020a */
[----:B----4-:R-:W-:-:S03]  /*0380*/  DADD R22, R18, R22 ;  /* 0x0000000012167229 */ /* 0x010fc60000000016 */
[C---:B------:R-:W-:Y:S01]  /*0390*/  IMAD.WIDE R18, R17.reuse, 0x8, R6 ;  /* 0x0000000811127825 */ /* 0x040fe200078e0206 */
[----:B-----5:R-:W-:Y:S01]  /*03a0*/  DADD R20, R14, R20 ;  /* 0x000000000e147229 */ /* 0x020fe20000000014 */
[----:B------:R-:W2:Y:S02]  /*03b0*/  LDG.E.64 R28, desc[UR4][R28.64] ;  /* 0x000000041c1c7981 */ /* 0x000ea4000c1e1b00 */
[----:B------:R-:W-:Y:S02]  /*03c0*/  IMAD.WIDE R16, R17, 0x8, R8 ;  /* 0x0000000811107825 */ /* 0x000fe400078e0208 */
[----:B------:R-:W3:Y:S02]  /*03d0*/  LDG.E.64 R18, desc[UR4][R18.64] ;  /* 0x0000000412127981 */ /* 0x000ee4000c1e1b00 */
[C---:B------:R-:W-:Y:S02]  /*03e0*/  IMAD.WIDE R14, R0.reuse, 0x4, R12 ;  /* 0x00000004000e7825 */ /* 0x040fe400078e020c */
[----:B------:R-:W4:Y:S04]  /*03f0*/  LDG.E.64 R16, desc[UR4][R16.64] ;  /* 0x0000000410107981 */ /* 0x000f28000c1e1b00 */
[----:B------:R0:W5:Y:S02]  /*0400*/  LDG.E R13, desc[UR4][R14.64] ;  /* 0x000000040e0d7981 */ /* 0x000164000c1e1900 */
[----:B0-----:R-:W-:Y:S01]  /*0410*/  IMAD.WIDE R14, R0, 0x4, R14 ;  /* 0x00000004000e7825 */ /* 0x001fe200078e020e */
[----:B--2---:R-:W-:-:S02]  /*0420*/  DADD R28, R26, R28 ;  /* 0x000000001a1c7229 */ /* 0x004fc4000000001c */
[----:B----4-:R-:W-:Y:S01]  /*0430*/  DADD R16, R20, R16 ;  /* 0x0000000014107229 */ /* 0x010fe20000000010 */
[----:B-----5:R-:W-:-:S04]  /*0440*/  IMAD.WIDE R26, R13, 0x8, R10 ;  /* 0x000000080d1a7825 */ /* 0x020fc800078e020a */
[C---:B------:R-:W-:Y:S01]  /*0450*/  IMAD.WIDE R20, R13.reuse, 0x8, R6 ;  /* 0x000000080d147825 */ /* 0x040fe200078e0206 */
[----:B---3--:R-:W-:Y:S01]  /*0460*/  DADD R18, R22, R18 ;  /* 0x0000000016127229 */ /* 0x008fe20000000012 */
[----:B------:R-:W2:Y:S02]  /*0470*/  LDG.E.64 R26, desc[UR4][R26.64] ;  /* 0x000000041a1a7981 */ /* 0x000ea4000c1e1b00 */
[----:B------:R-:W-:Y:S02]  /*0480*/  IMAD.WIDE R12, R13, 0x8, R8 ;  /* 0x000000080d0c7825 */ /* 0x000fe400078e0208 */
[----:B------:R-:W3:Y:S04]  /*0490*/  LDG.E.64 R20, desc[UR4][R20.64] ;  /* 0x0000000414147981 */ /* 0x000ee8000c1e1b00 */
[----:B------:R-:W4:Y:S04]  /*04a0*/  LDG.E.64 R12, desc[UR4][R12.64] ;  /* 0x000000040c0c7981 */ /* 0x000f28000c1e1b00 */
[----:B------:R-:W5:Y:S01]  /*04b0*/  LDG.E R23, desc[UR4][R14.64] ;  /* 0x000000040e177981 */ /* 0x000f62000c1e1900 */
[----:B--2---:R-:W-:-:S02]  /*04c0*/  DADD R26, R28, R26 ;  /* 0x000000001c1a7229 */ /* 0x004fc4000000001a */
[----:B---3--:R-:W-:Y:S01]  /*04d0*/  DADD R20, R18, R20 ;  /* 0x0000000012147229 */ /* 0x008fe20000000014 */
[----:B------:R-:W-:Y:S01]  /*04e0*/  IMAD.WIDE R28, R0, 0x4, R14 ;  /* 0x00000004001c7825 */ /* 0x000fe200078e020e */
[----:B----4-:R-:W-:-:S03]  /*04f0*/  DADD R12, R16, R12 ;  /* 0x00000000100c7229 */ /* 0x010fc6000000000c */
[----:B-----5:R-:W-:-:S04]  /*0500*/  IMAD.WIDE R18, R23, 0x8, R10 ;  /* 0x0000000817127825 */ /* 0x020fc800078e020a */
[C---:B------:R-:W-:Y:S02]  /*0510*/  IMAD.WIDE R16, R23.reuse, 0x8, R6 ;  /* 0x0000000817107825 */ /* 0x040fe400078e0206 */
[----:B------:R-:W2:Y:S02]  /*0520*/  LDG.E.64 R18, desc[UR4][R18.64] ;  /* 0x0000000412127981 */ /* 0x000ea4000c1e1b00 */
[----:B------:R-:W-:Y:S02]  /*0530*/  IMAD.WIDE R22, R23, 0x8, R8 ;  /* 0x0000000817167825 */ /* 0x000fe400078e0208 */
[----:B------:R-:W3:Y:S04]  /*0540*/  LDG.E.64 R16, desc[UR4][R16.64] ;  /* 0x0000000410107981 */ /* 0x000ee8000c1e1b00 */
[----:B------:R-:W4:Y:S04]  /*0550*/  LDG.E.64 R14, desc[UR4][R22.64] ;  /* 0x00000004160e7981 */ /* 0x000f28000c1e1b00 */
[----:B------:R0:W5:Y:S02]  /*0560*/  LDG.E R23, desc[UR4][R28.64] ;  /* 0x000000041c177981 */ /* 0x000164000c1e1900 */
[----:B0-----:R-:W-:-:S05]  /*0570*/  IMAD.WIDE R28, R0, 0x4, R28 ;  /* 0x00000004001c7825 */ /* 0x001fca00078e021c */
[----:B------:R-:W5:Y:S01]  /*0580*/  LDG.E R4, desc[UR4][R28.64] ;  /* 0x000000041c047981 */ /* 0x000f62000c1e1900 */
[----:B---3--:R-:W-:Y:S02]  /*0590*/  DADD R16, R20, R16 ;  /* 0x0000000014107229 */ /* 0x008fe40000000010 */
[----:B----4-:R-:W-:Y:S02]  /*05a0*/  DADD R14, R12, R14 ;  /* 0x000000000c0e7229 */ /* 0x010fe4000000000e */
[----:B--2---:R-:W-:Y:S01]  /*05b0*/  DADD R18, R26, R18 ;  /* 0x000000001a127229 */ /* 0x004fe20000000012 */
[----:B-----5:R-:W-:-:S04]  /*05c0*/  IMAD.WIDE R20, R23, 0x8, R10 ;  /* 0x0000000817147825 */ /* 0x020fc800078e020a */
[C---:B------:R-:W-:Y:S02]  /*05d0*/  IMAD.WIDE R12, R23.reuse, 0x8, R6 ;  /* 0x00000008170c7825 */ /* 0x040fe400078e0206 */
[----:B------:R-:W2:Y:S02]  /*05e0*/  LDG.E.64 R20, desc[UR4][R20.64] ;  /* 0x0000000414147981 */ /* 0x000ea4000c1e1b00 */
[----:B------:R-:W-:Y:S02]  /*05f0*/  IMAD.WIDE R22, R23, 0x8, R8 ;  /* 0x0000000817167825 */ /* 0x000fe400078e0208 */
[----:B------:R-:W3:Y:S02]  /*0600*/  LDG.E.64 R12, desc[UR4][R12.64] ;  /* 0x000000040c0c7981 */ /* 0x000ee4000c1e1b00 */
[----:B------:R-:W-:Y:S02]  /*0610*/  IMAD.WIDE R26, R0, 0x4, R28 ;  /* 0x00000004001a7825 */ /* 0x000fe400078e021c */
[----:B------:R-:W4:Y:S04]  /*0620*/  LDG.E.64 R22, desc[UR4][R22.64] ;  /* 0x0000000416167981 */ /* 0x000f28000c1e1b00 */
[----:B------:R-:W5:Y:S01]  /*0630*/  LDG.E R27, desc[UR4][R26.64] ;  /* 0x000000041a1b7981 */ /* 0x000f62000c1e1900 */
[----:B------:R-:W-:-:S06]  /*0640*/  IMAD.WIDE R28, R4, 0x8, R10 ;  /* 0x00000008041c7825 */ /* 0x000fcc00078e020a */
[----:B------:R-:W5:Y:S01]  /*0650*/  LDG.E.64 R28, desc[UR4][R28.64] ;  /* 0x000000041c1c7981 */ /* 0x000f62000c1e1b00 */
[----:B---3--:R-:W-:Y:S01]  /*0660*/  DADD R16, R16, R12 ;  /* 0x0000000010107229 */ /* 0x008fe2000000000c */
[----:B------:R-:W-:Y:S01]  /*0670*/  IMAD.WIDE R12, R4, 0x8, R8 ;  /* 0x00000008040c7825 */ /* 0x000fe200078e0208 */
[----:B----4-:R-:W-:-:S03]  /*0680*/  DADD R22, R14, R22 ;  /* 0x000000000e167229 */ /* 0x010fc60000000016 */
[----:B------:R-:W-:Y:S01]  /*0690*/  IMAD.WIDE R14, R4, 0x8, R6 ;  /* 0x00000008040e7825 */ /* 0x000fe200078e0206 */
[----:B--2---:R-:W-:Y:S01]  /*06a0*/  DADD R18, R18, R20 ;  /* 0x0000000012127229 */ /* 0x004fe20000000014 */
[----:B------:R-:W2:Y:S02]  /*06b0*/  LDG.E.64 R20, desc[UR4][R12.64] ;  /* 0x000000040c147981 */ /* 0x000ea4000c1e1b00 */
[C---:B-----5:R-:W-:Y:S02]  /*06c0*/  IMAD.WIDE R10, R27.reuse, 0x8, R10 ;  /* 0x000000081b0a7825 */ /* 0x060fe400078e020a */
[----:B------:R-:W3:Y:S02]  /*06d0*/  LDG.E.64 R14, desc[UR4][R14.64] ;  /* 0x000000040e0e7981 */ /* 0x000ee4000c1e1b00 */
[C---:B------:R-:W-:Y:S02]  /*06e0*/  IMAD.WIDE R6, R27.reuse, 0x8, R6 ;  /* 0x000000081b067825 */ /* 0x040fe400078e0206 */
[----:B------:R-:W4:Y:S02]  /*06f0*/  LDG.E.64 R10, desc[UR4][R10.64] ;  /* 0x000000040a0a7981 */ /* 0x000f24000c1e1b00 */
[----:B------:R-:W-:-:S02]  /*0700*/  IMAD.WIDE R8, R27, 0x8, R8 ;  /* 0x000000081b087825 */ /* 0x000fc400078e0208 */
[----:B------:R-:W5:Y:S04]  /*0710*/  LDG.E.64 R6, desc[UR4][R6.64] ;  /* 0x0000000406067981 */ /* 0x000f68000c1e1b00 */
[----:B------:R-:W5:Y:S01]  /*0720*/  LDG.E.64 R8, desc[UR4][R8.64] ;  /* 0x0000000408087981 */ /* 0x000f62000c1e1b00 */
[----:B------:R-:W-:-:S04]  /*0730*/  IADD3 R25, PT, PT, R25, 0x8, RZ ;  /* 0x0000000819197810 */ /* 0x000fc80007ffe0ff */
[----:B------:R-:W-:Y:S01]  /*0740*/  ISETP.NE.AND P0, PT, R25, RZ, PT ;  /* 0x000000ff1900720c */ /* 0x000fe20003f05270 */
[----:B------:R-:W-:Y:S01]  /*0750*/  DADD R18, R18, R28 ;  /* 0x0000000012127229 */ /* 0x000fe2000000001c */
[----:B------:R-:W-:Y:S01]  /*0760*/  LEA R5, R0, R5, 0x3 ;  /* 0x0000000500057211 */ /* 0x000fe200078e18ff */
[----:B--2---:R-:W-:Y:S02]  /*0770*/  DADD R20, R22, R20 ;  /* 0x0000000016147229 */ /* 0x004fe40000000014 */
[----:B---3--:R-:W-:-:S04]  /*0780*/  DADD R16, R16, R14 ;  /* 0x0000000010107229 */ /* 0x008fc8000000000e */
[----:B----4-:R-:W-:-:S04]  /*0790*/  DADD R28, R18, R10 ;  /* 0x00000000121c7229 */ /* 0x010fc8000000000a */
[----:B-----5:R-:W-:Y:S02]  /*07a0*/  DADD R18, R16, R6 ;  /* 0x0000000010127229 */ /* 0x020fe40000000006 */
[----:B------:R-:W-:Y:S01]  /*07b0*/  DADD R14, R20, R8 ;  /* 0x00000000140e7229 */ /* 0x000fe20000000008 */
[----:B------:R-:W-:Y:S10]  /*07c0*/  @P0 BRA `(.L_x_254) ;  /* 0xfffffff800800947 */ /* 0x000ff4000383ffff */
.L_x_253:
[----:B------:R-:W-:Y:S05]  /*07d0*/  BSYNC.RECONVERGENT B1 ;  /* 0x0000000000017941 */ /* 0x000fea0003800200 */
.L_x_252:
[----:B------:R-:W-:-:S13]  /*07e0*/  LOP3.LUT P0, R4, R2, 0x7, RZ, 0xc0, !PT ;  /* 0x0000000702047812 */ /* 0x000fda000780c0ff */
[----:B------:R-:W-:Y:S05]  /*07f0*/  @!P0 BRA `(.L_x_251) ;  /* 0x0000000400ac8947 */ /* 0x000fea0003800000 */
[----:B------:R-:W-:Y:S01]  /*0800*/  ISETP.GE.U32.AND P0, PT, R4, 0x4, PT ;  /* 0x000000040400780c */ /* 0x000fe20003f06070 */
[----:B------:R-:W-:-:S12]  /*0810*/  BSSY.RECONVERGENT B1, `(.L_x_255) ;  /* 0x0000034000017945 */ /* 0x000fd80003800200 */
[----:B------:R-:W-:Y:S05]  /*0820*/  @!P0 BRA `(.L_x_256) ;  /* 0x0000000000c88947 */ /* 0x000fea0003800000 */
[----:B------:R-:W0:Y:S01]  /*0830*/  LDC.64 R20, c[0x0][0x390] ;  /* 0x0000e400ff147b82 */ /* 0x000e220000000a00 */
[----:B------:R-:W-:-:S07]  /*0840*/  IMAD R5, R24, R0, R3 ;  /* 0x0000000018057224 */ /* 0x000fce00078e0203 */
[----:B------:R-:W1:Y:S01]  /*0850*/  LDC.64 R8, c[0x0][0x398] ;  /* 0x0000e600ff087b82 */ /* 0x000e620000000a00 */
[----:B0-----:R-:W-:-:S07]  /*0860*/  IMAD.WIDE R20, R5, 0x4, R20 ;  /* 0x0000000405147825 */ /* 0x001fce00078e0214 */
[----:B------:R-:W0:Y:S01]  /*0870*/  LDC.64 R4, c[0x0][0x3a0] ;  /* 0x0000e800ff047b82 */ /* 0x000e220000000a00 */
[----:B------:R-:W0:Y:S01]  /*0880*/  LDG.E R23, desc[UR4][R20.64] ;  /* 0x0000000414177981 */ /* 0x000e22000c1e1900 */
[----:B------:R-:W-:-:S05]  /*0890*/  IMAD.WIDE R16, R0, 0x4, R20 ;  /* 0x0000000400107825 */ /* 0x000fca00078e0214 */
[----:B------:R-:W2:Y:S01]  /*08a0*/  LDG.E R27, desc[UR4][R16.64] ;  /* 0x00000004101b7981 */ /* 0x000ea2000c1e1900 */
[----:B0-----:R-:W-:-:S04]  /*08b0*/  IMAD.WIDE R6, R23, 0x8, R4 ;  /* 0x0000000817067825 */ /* 0x001fc800078e0204 */
[--C-:B-1----:R-:W-:Y:S01]  /*08c0*/  IMAD.WIDE R12, R23, 0x8, R8.reuse ;  /* 0x00000008170c7825 */ /* 0x102fe200078e0208 */
[----:B------:R0:W3:Y:S05]  /*08d0*/  LDG.E.64 R10, desc[UR4][R6.64] ;  /* 0x00000004060a7981 */ /* 0x0000ea000c1e1b00 */
[----:B------:R-:W4:Y:S01]  /*08e0*/  LDG.E.64 R12, desc[UR4][R12.64] ;  /* 0x000000040c0c7981 */ /* 0x000f22000c1e1b00 */
[----:B0-----:R-:W0:Y:S01]  /*08f0*/  LDC.64 R6, c[0x0][0x3a8] ;  /* 0x0000ea00ff067b82 */ /* 0x001e220000000a00 */
[----:B--2---:R-:W-:-:S06]  /*0900*/  IMAD.WIDE R20, R27, 0x8, R8 ;  /* 0x000000081b147825 */ /* 0x004fcc00078e0208 */
[----:B------:R-:W2:Y:S01]  /*0910*/  LDG.E.64 R20, desc[UR4][R20.64] ;  /* 0x0000000414147981 */ /* 0x000ea2000c1e1b00 */
[----:B0-----:R-:W-:-:S06]  /*0920*/  IMAD.WIDE R22, R23, 0x8, R6 ;  /* 0x0000000817167825 */ /* 0x001fcc00078e0206 */
[----:B------:R-:W5:Y:S01]  /*0930*/  LDG.E.64 R22, desc[UR4][R22.64] ;  /* 0x0000000416167981 */ /* 0x000f62000c1e1b00 */
[----:B---3--:R-:W-:Y:S01]  /*0940*/  DADD R18, R18, R10 ;  /* 0x0000000012127229 */ /* 0x008fe2000000000a */
[----:B------:R-:W-:Y:S01]  /*0950*/  IMAD.WIDE R10, R27, 0x8, R4 ;  /* 0x000000081b0a7825 */ /* 0x000fe200078e0204 */
[----:B----4-:R-:W-:-:S03]  /*0960*/  DADD R12, R28, R12 ;  /* 0x000000001c0c7229 */ /* 0x010fc6000000000c */
[C---:B------:R-:W-:Y:S02]  /*0970*/  IMAD.WIDE R28, R0.reuse, 0x4, R16 ;  /* 0x00000004001c7825 */ /* 0x040fe400078e0210 */
[----:B------:R-:W3:Y:S04]  /*0980*/  LDG.E.64 R10, desc[UR4][R10.64] ;  /* 0x000000040a0a7981 */ /* 0x000ee8000c1e1b00 */
[----:B------:R0:W4:Y:S02]  /*0990*/  LDG.E R17, desc[UR4][R28.64] ;  /* 0x000000041c117981 */ /* 0x000124000c1e1900 */
[----:B0-----:R-:W-:-:S05]  /*09a0*/  IMAD.WIDE R28, R0, 0x4, R28 ;  /* 0x00000004001c7825 */ /* 0x001fca00078e021c */
[----:B------:R-:W4:Y:S01]  /*09b0*/  LDG.E R25, desc[UR4][R28.64] ;  /* 0x000000041c197981 */ /* 0x000f22000c1e1900 */
[----:B------:R-:W-:Y:S01]  /*09c0*/  IMAD.WIDE R26, R27, 0x8, R6 ;  /* 0x000000081b1a7825 */ /* 0x000fe200078e0206 */
[----:B--2---:R-:W-:Y:S02]  /*09d0*/  DADD R12, R12, R20 ;  /* 0x000000000c0c7229 */ /* 0x004fe40000000014 */
[----:B-----5:R-:W-:Y:S02]  /*09e0*/  DADD R22, R14, R22 ;  /* 0x000000000e167229 */ /* 0x020fe40000000016 */
[----:B------:R-:W2:Y:S01]  /*09f0*/  LDG.E.64 R14, desc[UR4][R26.64] ;  /* 0x000000041a0e7981 */ /* 0x000ea2000c1e1b00 */
[----:B---3--:R-:W-:Y:S01]  /*0a00*/  DADD R10, R18, R10 ;  /* 0x00000000120a7229 */ /* 0x008fe2000000000a */
[----:B----4-:R-:W-:-:S04]  /*0a10*/  IMAD.WIDE R20, R17, 0x8, R8 ;  /* 0x0000000811147825 */ /* 0x010fc800078e0208 */
[C---:B------:R-:W-:Y:S02]  /*0a20*/  IMAD.WIDE R18, R17.reuse, 0x8, R4 ;  /* 0x0000000811127825 */ /* 0x040fe400078e0204 */
[----:B------:R-:W3:Y:S02]  /*0a30*/  LDG.E.64 R20, desc[UR4][R20.64] ;  /* 0x0000000414147981 */ /* 0x000ee4000c1e1b00 */
[----:B------:R-:W-:Y:S02]  /*0a40*/  IMAD.WIDE R16, R17, 0x8, R6 ;  /* 0x0000000811107825 */ /* 0x000fe400078e0206 */
[----:B------:R-:W4:Y:S04]  /*0a50*/  LDG.E.64 R18, desc[UR4][R18.64] ;  /* 0x0000000412127981 */ /* 0x000f28000c1e1b00 */
[----:B------:R-:W5:Y:S01]  /*0a60*/  LDG.E.64 R16, desc[UR4][R16.64] ;  /* 0x0000000410107981 */ /* 0x000f62000c1e1b00 */
[----:B------:R-:W-:-:S04]  /*0a70*/  IMAD.WIDE R8, R25, 0x8, R8 ;  /* 0x0000000819087825 */ /* 0x000fc800078e0208 */
[C---:B------:R-:W-:Y:S02]  /*0a80*/  IMAD.WIDE R4, R25.reuse, 0x8, R4 ;  /* 0x0000000819047825 */ /* 0x040fe400078e0204 */
[----:B------:R-:W5:Y:S02]  /*0a90*/  LDG.E.64 R8, desc[UR4][R8.64] ;  /* 0x0000000408087981 */ /* 0x000f64000c1e1b00 */
[----:B------:R-:W-:Y:S02]  /*0aa0*/  IMAD.WIDE R6, R25, 0x8, R6 ;  /* 0x0000000819067825 */ /* 0x000fe400078e0206 */
[----:B------:R-:W5:Y:S04]  /*0ab0*/  LDG.E.64 R4, desc[UR4][R4.64] ;  /* 0x0000000404047981 */ /* 0x000f68000c1e1b00 */
[----:B------:R-:W5:Y:S01]  /*0ac0*/  LDG.E.64 R6, desc[UR4][R6.64] ;  /* 0x0000000406067981 */ /* 0x000f62000c1e1b00 */
[----:B--2---:R-:W-:Y:S01]  /*0ad0*/  DADD R14, R22, R14 ;  /* 0x00000000160e7229 */ /* 0x004fe2000000000e */
[----:B------:R-:W-:Y:S01]  /*0ae0*/  IADD3 R24, PT, PT, R24, 0x4, RZ ;  /* 0x0000000418187810 */ /* 0x000fe20007ffe0ff */
[----:B---3--:R-:W-:-:S02]  /*0af0*/  DADD R12, R12, R20 ;  /* 0x000000000c0c7229 */ /* 0x008fc40000000014 */
[----:B----4-:R-:W-:-:S04]  /*0b00*/  DADD R10, R10, R18 ;  /* 0x000000000a0a7229 */ /* 0x010fc80000000012 */
[----:B-----5:R-:W-:Y:S02]  /*0b10*/  DADD R14, R14, R16 ;  /* 0x000000000e0e7229 */ /* 0x020fe40000000010 */
[----:B------:R-:W-:Y:S02]  /*0b20*/  DADD R28, R12, R8 ;  /* 0x000000000c1c7229 */ /* 0x000fe40000000008 */
[----:B------:R-:W-:-:S04]  /*0b30*/  DADD R18, R10, R4 ;  /* 0x000000000a127229 */ /* 0x000fc80000000004 */
[----:B------:R-:W-:-:S11]  /*0b40*/  DADD R14, R14, R6 ;  /* 0x000000000e0e7229 */ /* 0x000fd60000000006 */
.L_x_256:
[----:B------:R-:W-:Y:S05]  /*0b50*/  BSYNC.RECONVERGENT B1 ;  /* 0x0000000000017941 */ /* 0x000fea0003800200 */
.L_x_255:
[----:B------:R-:W-:-:S13]  /*0b60*/  LOP3.LUT P0, R4, R2, 0x3, RZ, 0xc0, !PT ;  /* 0x0000000302047812 */ /* 0x000fda000780c0ff */
[----:B------:R-:W-:Y:S05]  /*0b70*/  @!P0 BRA `(.L_x_251) ;  /* 0x0000000000cc8947 */ /* 0x000fea0003800000 */
[----:B------:R-:W-:Y:S01]  /*0b80*/  ISETP.NE.AND P0, PT, R4, 0x1, PT ;  /* 0x000000010400780c */ /* 0x000fe20003f05270 */
[----:B------:R-:W-:Y:S01]  /*0b90*/  BSSY.RECONVERGENT B1, `(.L_x_257) ;  /* 0x0000020000017945 */ /* 0x000fe20003800200 */
[----:B------:R-:W-:-:S04]  /*0ba0*/  LOP3.LUT R2, R2, 0x1, RZ, 0xc0, !PT ;  /* 0x0000000102027812 */ /* 0x000fc800078ec0ff */
[----:B------:R-:W-:-:S07]  /*0bb0*/  ISETP.NE.U32.AND P1, PT, R2, 0x1, PT ;  /* 0x000000010200780c */ /* 0x000fce0003f25070 */
[----:B------:R-:W-:Y:S06]  /*0bc0*/  @!P0 BRA `(.L_x_258) ;  /* 0x0000000000708947 */ /* 0x000fec0003800000 */
[----:B------:R-:W0:Y:S01]  /*0bd0*/  LDC.64 R4, c[0x0][0x390] ;  /* 0x0000e400ff047b82 */ /* 0x000e220000000a00 */
[----:B------:R-:W-:-:S07]  /*0be0*/  IMAD R23, R24, R0, R3 ;  /* 0x0000000018177224 */ /* 0x000fce00078e0203 */
[----:B------:R-:W1:Y:S08]  /*0bf0*/  LDC.64 R16, c[0x0][0x398] ;  /* 0x0000e600ff107b82 */ /* 0x000e700000000a00 */
[----:B------:R-:W2:Y:S01]  /*0c00*/  LDC.64 R12, c[0x0][0x3a0] ;  /* 0x0000e800ff0c7b82 */ /* 0x000ea20000000a00 */
[----:B0-----:R-:W-:-:S07]  /*0c10*/  IMAD.WIDE R22, R23, 0x4, R4 ;  /* 0x0000000417167825 */ /* 0x001fce00078e0204 */
[----:B------:R-:W0:Y:S01]  /*0c20*/  LDC.64 R10, c[0x0][0x3a8] ;  /* 0x0000ea00ff0a7b82 */ /* 0x000e220000000a00 */
[----:B------:R-:W1:Y:S01]  /*0c30*/  LDG.E R9, desc[UR4][R22.64] ;  /* 0x0000000416097981 */ /* 0x000e62000c1e1900 */
[----:B------:R-:W-:-:S06]  /*0c40*/  IMAD.WIDE R20, R0, 0x4, R22 ;  /* 0x0000000400147825 */ /* 0x000fcc00078e0216 */
[----:B------:R-:W3:Y:S01]  /*0c50*/  LDG.E R21, desc[UR4][R20.64] ;  /* 0x0000000414157981 */ /* 0x000ee2000c1e1900 */
[----:B-1----:R-:W-:-:S04]  /*0c60*/  IMAD.WIDE R4, R9, 0x8, R16 ;  /* 0x0000000809047825 */ /* 0x002fc800078e0210 */
[C---:B--2---:R-:W-:Y:S02]  /*0c70*/  IMAD.WIDE R6, R9.reuse, 0x8, R12 ;  /* 0x0000000809067825 */ /* 0x044fe400078e020c */
[----:B------:R-:W2:Y:S02]  /*0c80*/  LDG.E.64 R4, desc[UR4][R4.64] ;  /* 0x0000000404047981 */ /* 0x000ea4000c1e1b00 */
[----:B0-----:R-:W-:Y:S02]  /*0c90*/  IMAD.WIDE R8, R9, 0x8, R10 ;  /* 0x0000000809087825 */ /* 0x001fe400078e020a */
[----:B------:R-:W4:Y:S02]  /*0ca0*/  LDG.E.64 R6, desc[UR4][R6.64] ;  /* 0x0000000406067981 */ /* 0x000f24000c1e1b00 */
[C---:B---3--:R-:W-:Y:S02]  /*0cb0*/  IMAD.WIDE R22, R21.reuse, 0x8, R16 ;  /* 0x0000000815167825 */ /* 0x048fe400078e0210 */
[----:B------:R-:W3:Y:S02]  /*0cc0*/  LDG.E.64 R8, desc[UR4][R8.64] ;  /* 0x0000000408087981 */ /* 0x000ee4000c1e1b00 */
[----:B------:R-:W-:-:S04]  /*0cd0*/  IMAD.WIDE R12, R21, 0x8, R12 ;  /* 0x00000008150c7825 */ /* 0x000fc800078e020c */
[----:B------:R-:W-:Y:S02]  /*0ce0*/  IMAD.WIDE R16, R21, 0x8, R10 ;  /* 0x0000000815107825 */ /* 0x000fe400078e020a */
[----:B------:R-:W5:Y:S04]  /*0cf0*/  LDG.E.64 R10, desc[UR4][R22.64] ;  /* 0x00000004160a7981 */ /* 0x000f68000c1e1b00 */
[----:B------:R-:W5:Y:S04]  /*0d00*/  LDG.E.64 R12, desc[UR4][R12.64] ;  /* 0x000000040c0c7981 */ /* 0x000f68000c1e1b00 */
[----:B------:R-:W5:Y:S01]  /*0d10*/  LDG.E.64 R16, desc[UR4][R16.64] ;  /* 0x0000000410107981 */ /* 0x000f62000c1e1b00 */
[----:B------:R-:W-:Y:S01]  /*0d20*/  IADD3 R24, PT, PT, R24, 0x2, RZ ;  /* 0x0000000218187810 */ /* 0x000fe20007ffe0ff */
[----:B--2---:R-:W-:-:S02]  /*0d30*/  DADD R28, R28, R4 ;  /* 0x000000001c1c7229 */ /* 0x004fc40000000004 */
[----:B----4-:R-:W-:Y:S02]  /*0d40*/  DADD R18, R18, R6 ;  /* 0x0000000012127229 */ /* 0x010fe40000000006 */
[----:B---3--:R-:W-:-:S04]  /*0d50*/  DADD R14, R14, R8 ;  /* 0x000000000e0e7229 */ /* 0x008fc80000000008 */
[----:B-----5:R-:W-:Y:S02]  /*0d60*/  DADD R28, R28, R10 ;  /* 0x000000001c1c7229 */ /* 0x020fe4000000000a */
[----:B------:R-:W-:Y:S02]  /*0d70*/  DADD R18, R18, R12 ;  /* 0x0000000012127229 */ /* 0x000fe4000000000c */
[----:B------:R-:W-:-:S11]  /*0d80*/  DADD R14, R14, R16 ;  /* 0x000000000e0e7229 */ /* 0x000fd60000000010 */
.L_x_258:
[----:B------:R-:W-:Y:S05]  /*0d90*/  BSYNC.RECONVERGENT B1 ;  /* 0x0000000000017941 */ /* 0x000fea0003800200 */
.L_x_257:
[----:B------:R-:W-:Y:S05]  /*0da0*/  @P1 BRA `(.L_x_251) ;  /* 0x0000000000401947 */ /* 0x000fea0003800000 */
[----:B------:R-:W0:Y:S01]  /*0db0*/  LDC.64 R4, c[0x0][0x390] ;  /* 0x0000e400ff047b82 */ /* 0x000e220000000a00 */
[----:B------:R-:W-:-:S07]  /*0dc0*/  IMAD R7, R24, R0, R3 ;  /* 0x0000000018077224 */ /* 0x000fce00078e0203 */
[----:B------:R-:W1:Y:S08]  /*0dd0*/  LDC.64 R8, c[0x0][0x3a0] ;  /* 0x0000e800ff087b82 */ /* 0x000e700000000a00 */
[----:B------:R-:W2:Y:S01]  /*0de0*/  LDC.64 R10, c[0x0][0x3a8] ;  /* 0x0000ea00ff0a7b82 */ /* 0x000ea20000000a00 */
[----:B0-----:R-:W-:-:S07]  /*0df0*/  IMAD.WIDE R4, R7, 0x4, R4 ;  /* 0x0000000407047825 */ /* 0x001fce00078e0204 */
[----:B------:R-:W0:Y:S01]  /*0e00*/  LDC.64 R6, c[0x0][0x398] ;  /* 0x0000e600ff067b82 */ /* 0x000e220000000a00 */
[----:B------:R-:W0:Y:S02]  /*0e10*/  LDG.E R5, desc[UR4][R4.64] ;  /* 0x0000000404057981 */ /* 0x000e24000c1e1900 */
[----:B0-----:R-:W-:-:S04]  /*0e20*/  IMAD.WIDE R6, R5, 0x8, R6 ;  /* 0x0000000805067825 */ /* 0x001fc800078e0206 */
[C---:B-1----:R-:W-:Y:S02]  /*0e30*/  IMAD.WIDE R8, R5.reuse, 0x8, R8 ;  /* 0x0000000805087825 */ /* 0x042fe400078e0208 */
[----:B------:R-:W3:Y:S02]  /*0e40*/  LDG.E.64 R6, desc[UR4][R6.64] ;  /* 0x0000000406067981 */ /* 0x000ee4000c1e1b00 */
[----:B--2---:R-:W-:Y:S02]  /*0e50*/  IMAD.WIDE R10, R5, 0x8, R10 ;  /* 0x00000008050a7825 */ /* 0x004fe400078e020a */
[----:B------:R-:W2:Y:S04]  /*0e60*/  LDG.E.64 R8, desc[UR4][R8.64] ;  /* 0x0000000408087981 */ /* 0x000ea8000c1e1b00 */
[----:B------:R-:W4:Y:S01]  /*0e70*/  LDG.E.64 R10, desc[UR4][R10.64] ;  /* 0x000000040a0a7981 */ /* 0x000f22000c1e1b00 */
[----:B---3--:R-:W-:-:S02]  /*0e80*/  DADD R28, R28, R6 ;  /* 0x000000001c1c7229 */ /* 0x008fc40000000006 */
[----:B--2---:R-:W-:Y:S02]  /*0e90*/  DADD R18, R18, R8 ;  /* 0x0000000012127229 */ /* 0x004fe40000000008 */
[----:B----4-:R-:W-:-:S11]  /*0ea0*/  DADD R14, R14, R10 ;  /* 0x000000000e0e7229 */ /* 0x010fd6000000000a */
.L_x_251:
[----:B------:R-:W-:Y:S05]  /*0eb0*/  BSYNC.RECONVERGENT B0 ;  /* 0x0000000000007941 */ /* 0x000fea0003800200 */
.L_x_250:
[----:B------:R-:W0:Y:S08]  /*0ec0*/  LDC.64 R4, c[0x0][0x3b0] ;  /* 0x0000ec00ff047b82 */ /* 0x000e300000000a00 */
[----:B------:R-:W1:Y:S08]  /*0ed0*/  LDC.64 R8, c[0x0][0x3b8] ;  /* 0x0000ee00ff087b82 */ /* 0x000e700000000a00 */
[----:B------:R-:W2:Y:S01]  /*0ee0*/  LDC.64 R12, c[0x0][0x3c0] ;  /* 0x0000f000ff0c7b82 */ /* 0x000ea20000000a00 */
[----:B0-----:R-:W-:-:S05]  /*0ef0*/  IMAD.WIDE R4, R3, 0x8, R4 ;  /* 0x0000000803047825 */ /* 0x001fca00078e0204 */
[----:B------:R-:W3:Y:S01]  /*0f00*/  LDG.E.64 R6, desc[UR4][R4.64] ;  /* 0x0000000404067981 */ /* 0x000ee2000c1e1b00 */
[----:B-1----:R-:W-:Y:S01]  /*0f10*/  IMAD.WIDE R8, R3, 0x8, R8 ;  /* 0x0000000803087825 */ /* 0x002fe200078e0208 */
[----:B---3--:R-:W-:-:S07]  /*0f20*/  DADD R6, R6, R28 ;  /* 0x0000000006067229 */ /* 0x008fce000000001c */
[----:B------:R-:W-:Y:S04]  /*0f30*/  STG.E.64 desc[UR4][R4.64], R6 ;  /* 0x0000000604007986 */ /* 0x000fe8000c101b04 */
[----:B------:R-:W3:Y:S01]  /*0f40*/  LDG.E.64 R10, desc[UR4][R8.64] ;  /* 0x00000004080a7981 */ /* 0x000ee2000c1e1b00 */
[----:B--2---:R-:W-:Y:S01]  /*0f50*/  IMAD.WIDE R2, R3, 0x8, R12 ;  /* 0x0000000803027825 */ /* 0x004fe200078e020c */
[----:B---3--:R-:W-:-:S07]  /*0f60*/  DADD R10, R10, R18 ;  /* 0x000000000a0a7229 */ /* 0x008fce0000000012 */
[----:B------:R-:W-:Y:S04]  /*0f70*/  STG.E.64 desc[UR4][R8.64], R10 ;  /* 0x0000000a08007986 */ /* 0x000fe8000c101b04 */
[----:B------:R-:W2:Y:S02]  /*0f80*/  LDG.E.64 R12, desc[UR4][R2.64] ;  /* 0x00000004020c7981 */ /* 0x000ea4000c1e1b00 */
[----:B--2---:R-:W-:-:S07]  /*0f90*/  DADD R12, R12, R14 ;  /* 0x000000000c0c7229 */ /* 0x004fce000000000e */
[----:B------:R-:W-:Y:S01]  /*0fa0*/  STG.E.64 desc[UR4][R2.64], R12 ;  /* 0x0000000c02007986 */ /* 0x000fe2000c101b04 */
[----:B------:R-:W-:Y:S05]  /*0fb0*/  EXIT ;  /* 0x000000000000794d */ /* 0x000fea0003800000 */
.L_x_259:
        /* <DEDUP_REMOVED lines=12> */
.L_x_335:


//--------------------- .text._Z29AddNodeForcesFromElems_kerneliPiS_PdS0_S0_S0_S0_S0_ --------------------------
	.section	.text._Z29AddNodeForcesFromElems_kerneliPiS_PdS0_S0_S0_S0_S0_,"ax",@progbits
	.align	128
        .global         _Z29AddNodeForcesFromElems_kerneliPiS_PdS0_S0_S0_S0_S0_
        .type           _Z29AddNodeForcesFromElems_kerneliPiS_PdS0_S0_S0_S0_S0_,@function
        .size           _Z29AddNodeForcesFromElems_kerneliPiS_PdS0_S0_S0_S0_S0_,(.L_x_336 - _Z29AddNodeForcesFromElems_kerneliPiS_PdS0_S0_S0_S0_S0_)
        .other          _Z29AddNodeForcesFromElems_kerneliPiS_PdS0_S0_S0_S0_S0_,@"STO_CUDA_ENTRY STV_DEFAULT"
_Z29AddNodeForcesFromElems_kerneliPiS_PdS0_S0_S0_S0_S0_:
.text._Z29AddNodeForcesFromElems_kerneliPiS_PdS0_S0_S0_S0_S0_:
        /* <DEDUP_REMOVED lines=29> */
.L_x_264:
        /* <DEDUP_REMOVED lines=96> */
.L_x_263:
[----:B------:R-:W-:Y:S05]  /*07d0*/  BSYNC.RECONVERGENT B1 ;  /* 0x0000000000017941 */ /* 0x000fea0003800200 */
.L_x_262:
        /* <DEDUP_REMOVED lines=55> */
.L_x_266:
[----:B------:R-:W-:Y:S05]  /*0b50*/  BSYNC.RECONVERGENT B1 ;  /* 0x0000000000017941 */ /* 0x000fea0003800200 */
.L_x_265:
        /* <DEDUP_REMOVED lines=35> */
.L_x_268:
[----:B------:R-:W-:Y:S05]  /*0d90*/  BSYNC.RECONVERGENT B1 ;  /* 0x0000000000017941 */ /* 0x000fea0003800200 */
.L_x_267:
        /* <DEDUP_REMOVED lines=17> */
.L_x_261:
[----:B------:R-:W-:Y:S05]  /*0eb0*/  BSYNC.RECONVERGENT B0 ;  /* 0x0000000000007941 */ /* 0x000fea0003800200 */
.L_x_260:
[----:B------:R-:W0:Y:S08]  /*0ec0*/  LDC.64 R4, c[0x0][0x3b0] ;  /* 0x0000ec00ff047b82 */ /* 0x000e300000000a00 */
[----:B------:R-:W1:Y:S08]  /*0ed0*/  LDC.64 R6, c[0x0][0x3b8] ;  /* 0x0000ee00ff067b82 */ /* 0x000e700000000a00 */
[----:B------:R-:W2:Y:S01]  /*0ee0*/  LDC.64 R8, c[0x0][0x3c0] ;  /* 0x0000f000ff087b82 */ /* 0x000ea20000000a00 */
[----:B0-----:R-:W-:-:S05]  /*0ef0*/  IMAD.WIDE R4, R3, 0x8, R4 ;  /* 0x0000000803047825 */ /* 0x001fca00078e0204 */
[----:B------:R-:W-:Y:S01]  /*0f00*/  STG.E.64 desc[UR4][R4.64], R28 ;  /* 0x0000001c04007986 */ /* 0x000fe2000c101b04 */
[----:B-1----:R-:W-:-:S05]  /*0f10*/  IMAD.WIDE R6, R3, 0x8, R6 ;  /* 0x0000000803067825 */ /* 0x002fca00078e0206 */
[----:B------:R-:W-:Y:S01]  /*0f20*/  STG.E.64 desc[UR4][R6.64], R18 ;  /* 0x0000001206007986 */ /* 0x000fe2000c101b04 */
[----:B--2---:R-:W-:-:S05]  /*0f30*/  IMAD.WIDE R2, R3, 0x8, R8 ;  /* 0x0000000803027825 */ /* 0x004fca00078e0208 */
[----:B------:R-:W-:Y:S01]  /*0f40*/  STG.E.64 desc[UR4][R2.64], R14 ;  /* 0x0000000e02007986 */ /* 0x000fe2000c101b04 */
[----:B------:R-:W-:Y:S05]  /*0f50*/  EXIT ;  /* 0x000000000000794d */ /* 0x000fea0003800000 */
.L_x_269:
        /* <DEDUP_REMOVED lines=10> */
.L_x_336:


//--------------------- .text._Z30IntegrateStressForElems_kerneliPiPdS0_S0_S0_S0_S0_S0_S0_S0_S0_ --------------------------
	.section	.text._Z30IntegrateStressForElems_kerneliPiPdS0_S0_S0_S0_S0_S0_S0_S0_S0_,"ax",@progbits
	.align	128
        .global         _Z30IntegrateStressForElems_kerneliPiPdS0_S0_S0_S0_S0_S0_S0_S0_S0_
        .type           _Z30IntegrateStressForElems_kerneliPiPdS0_S0_S0_S0_S0_S0_S0_S0_S0_,@function
        .size           _Z30IntegrateStressForElems_kerneliPiPdS0_S0_S0_S0_S0_S0_S0_S0_S0_,(.L_x_337 - _Z30IntegrateStressForElems_kerneliPiPdS0_S0_S0_S0_S0_S0_S0_S0_S0_)
        .other          _Z30IntegrateStressForElems_kerneliPiPdS0_S0_S0_S0_S0_S0_S0_S0_S0_,@"STO_CUDA_ENTRY STV_DEFAULT"
_Z30IntegrateStressForElems_kerneliPiPdS0_S0_S0_S0_S0_S0_S0_S0_S0_:
.text._Z30IntegrateStressForElems_kerneliPiPdS0_S0_S0_S0_S0_S0_S0_S0_S0_:
        /* <DEDUP_REMOVED lines=9> */
[----:B------:R-:W1:Y:S07]  /*0090*/  LDCU.64 UR4, c[0x0][0x358] ;  /* 0x00006b00ff0477ac */ /* 0x000e6e0008000a00 */
[----:B------:R-:W2:Y:S08]  /*00a0*/  LDC.64 R40, c[0x0][0x390] ;  /* 0x0000e400ff287b82 */ /* 0x000eb00000000a00 */
[----:B------:R-:W3:Y:S01]  /*00b0*/  LDC.64 R18, c[0x0][0x398] ;  /* 0x0000e600ff127b82 */ /* 0x000ee20000000a00 */
[----:B0-----:R-:W-:-:S07]  /*00c0*/  IMAD.WIDE R2, R61, 0x4, R2 ;  /* 0x000000043d027825 */ /* 0x001fce00078e0202 */
[----:B------:R-:W0:Y:S01]  /*00d0*/  LDC.64 R12, c[0x0][0x3a0] ;  /* 0x0000e800ff0c7b82 */ /* 0x000e220000000a00 */
[C---:B------:R-:W-:Y:S02]  /*00e0*/  IMAD.WIDE R4, R0.reuse, 0x4, R2 ;  /* 0x0000000400047825 */ /* 0x040fe400078e0202 */
[----:B-1----:R-:W2:Y:S02]  /*00f0*/  LDG.E R3, desc[UR4][R2.64] ;  /* 0x0000000402037981 */ /* 0x002ea4000c1e1900 */
[C---:B------:R-:W-:Y:S02]  /*0100*/  IMAD.WIDE R6, R0.reuse, 0x4, R4 ;  /* 0x0000000400067825 */ /* 0x040fe400078e0204 */
[----:B------:R-:W4:Y:S02]  /*0110*/  LDG.E R5, desc[UR4][R4.64] ;  /* 0x0000000404057981 */ /* 0x000f24000c1e1900 */
[C---:B------:R-:W-:Y:S02]  /*0120*/  IMAD.WIDE R14, R0.reuse, 0x4, R6 ;  /* 0x00000004000e7825 */ /* 0x040fe400078e0206 */
[----:B------:R2:W5:Y:S04]  /*0130*/  LDG.E R8, desc[UR4][R6.64] ;  /* 0x0000000406087981 */ /* 0x000568000c1e1900 */
[----:B------:R4:W5:Y:S01]  /*0140*/  LDG.E R55, desc[UR4][R14.64] ;  /* 0x000000040e377981 */ /* 0x000962000c1e1900 */
[----:B------:R-:W-:-:S05]  /*0150*/  IMAD.WIDE R16, R0, 0x4, R14 ;  /* 0x0000000400107825 */ /* 0x000fca00078e020e */
[----:B------:R1:W5:Y:S01]  /*0160*/  LDG.E R9, desc[UR4][R16.64] ;  /* 0x0000000410097981 */ /* 0x000362000c1e1900 */
[----:B------:R-:W-:-:S04]  /*0170*/  IMAD.WIDE R20, R0, 0x4, R16 ;  /* 0x0000000400147825 */ /* 0x000fc800078e0210 */
[C---:B------:R-:W-:Y:S02]  /*0180*/  IMAD.WIDE R22, R0.reuse, 0x4, R20 ;  /* 0x0000000400167825 */ /* 0x040fe400078e0214 */
[----:B------:R-:W1:Y:S04]  /*0190*/  LDG.E R21, desc[UR4][R20.64] ;  /* 0x0000000414157981 */ /* 0x000e68000c1e1900 */
[----:B------:R-:W5:Y:S01]  /*01a0*/  LDG.E R31, desc[UR4][R22.64] ;  /* 0x00000004161f7981 */ /* 0x000f62000c1e1900 */
[----:B------:R-:W-:-:S06]  /*01b0*/  IMAD.WIDE R24, R0, 0x4, R22 ;  /* 0x0000000400187825 */ /* 0x000fcc00078e0216 */
[----:B------:R-:W5:Y:S01]  /*01c0*/  LDG.E R25, desc[UR4][R24.64] ;  /* 0x0000000418197981 */ /* 0x000f62000c1e1900 */
[----:B--2---:R-:W-:-:S04]  /*01d0*/  IMAD.WIDE R6, R3, 0x8, R40 ;  /* 0x0000000803067825 */ /* 0x004fc800078e0228 */
[----:B---3--:R-:W-:Y:S02]  /*01e0*/  IMAD.WIDE R10, R3, 0x8, R18 ;  /* 0x00000008030a7825 */ /* 0x008fe400078e0212 */
[----:B------:R-:W2:Y:S02]  /*01f0*/  LDG.E.64 R6, desc[UR4][R6.64] ;  /* 0x0000000406067981 */ /* 0x000ea4000c1e1b00 */
[C---:B----4-:R-:W-:Y:S02]  /*0200*/  IMAD.WIDE R14, R5.reuse, 0x8, R40 ;  /* 0x00000008050e7825 */ /* 0x050fe400078e0228 */
[----:B------:R-:W3:Y:S02]  /*0210*/  LDG.E.64 R10, desc[UR4][R10.64] ;  /* 0x000000040a0a7981 */ /* 0x000ee4000c1e1b00 */
[C---:B0-----:R-:W-:Y:S02]  /*0220*/  IMAD.WIDE R62, R5.reuse, 0x8, R12 ;  /* 0x00000008053e7825 */ /* 0x041fe400078e020c */
[----:B------:R-:W4:Y:S02]  /*0230*/  LDG.E.64 R14, desc[UR4][R14.64] ;  /* 0x000000040e0e7981 */ /* 0x000f24000c1e1b00 */
[----:B------:R-:W-:-:S02]  /*0240*/  IMAD.WIDE R38, R5, 0x8, R18 ;  /* 0x0000000805267825 */ /* 0x000fc400078e0212 */
[----:B------:R-:W3:Y:S02]  /*0250*/  LDG.E.64 R62, desc[UR4][R62.64] ;  /* 0x000000043e3e7981 */ /* 0x000ee4000c1e1b00 */
[----:B------:R-:W-:Y:S02]  /*0260*/  IMAD.WIDE R56, R3, 0x8, R12 ;  /* 0x0000000803387825 */ /* 0x000fe400078e020c */
[----:B------:R-:W3:Y:S02]  /*0270*/  LDG.E.64 R38, desc[UR4][R38.64] ;  /* 0x0000000426267981 */ /* 0x000ee4000c1e1b00 */
[C---:B-----5:R-:W-:Y:S02]  /*0280*/  IMAD.WIDE R70, R55.reuse, 0x8, R40 ;  /* 0x0000000837467825 */ /* 0x060fe400078e0228 */
[----:B------:R-:W5:Y:S02]  /*0290*/  LDG.E.64 R56, desc[UR4][R56.64] ;  /* 0x0000000438387981 */ /* 0x000f64000c1e1b00 */
[----:B------:R-:W-:-:S02]  /*02a0*/  IMAD.WIDE R66, R55, 0x8, R18 ;  /* 0x0000000837427825 */ /* 0x000fc400078e0212 */
[----:B------:R-:W2:Y:S02]  /*02b0*/  LDG.E.64 R70, desc[UR4][R70.64] ;  /* 0x0000000446467981 */ /* 0x000ea4000c1e1b00 */
[--C-:B-1----:R-:W-:Y:S02]  /*02c0*/  IMAD.WIDE R16, R21, 0x8, R40.reuse ;  /* 0x0000000815107825 */ /* 0x102fe400078e0228 */
[----:B------:R-:W3:Y:S02]  /*02d0*/  LDG.E.64 R66, desc[UR4][R66.64] ;  /* 0x0000000442427981 */ /* 0x000ee4000c1e1b00 */
[----:B------:R-:W-:Y:S02]  /*02e0*/  IMAD.WIDE R4, R31, 0x8, R40 ;  /* 0x000000081f047825 */ /* 0x000fe400078e0228 */
[----:B------:R-:W2:Y:S02]  /*02f0*/  LDG.E.64 R16, desc[UR4][R16.64] ;  /* 0x0000000410107981 */ /* 0x000ea4000c1e1b00 */
[----:B------:R-:W-:-:S02]  /*0300*/  IMAD.WIDE R54, R55, 0x8, R12 ;  /* 0x0000000837367825 */ /* 0x000fc400078e020c */
[----:B------:R-:W4:Y:S02]  /*0310*/  LDG.E.64 R4, desc[UR4][R4.64] ;  /* 0x0000000404047981 */ /* 0x000f24000c1e1b00 */
[--C-:B------:R-:W-:Y:S02]  /*0320*/  IMAD.WIDE R28, R21, 0x8, R12.reuse ;  /* 0x00000008151c7825 */ /* 0x100fe400078e020c */
[----:B------:R-:W5:Y:S02]  /*0330*/  LDG.E.64 R54, desc[UR4][R54.64] ;  /* 0x0000000436367981 */ /* 0x000f64000c1e1b00 */
[----:B------:R-:W-:Y:S02]  /*0340*/  IMAD.WIDE R2, R31, 0x8, R12 ;  /* 0x000000081f027825 */ /* 0x000fe400078e020c */
[----:B------:R-:W5:Y:S02]  /*0350*/  LDG.E.64 R28, desc[UR4][R28.64] ;  /* 0x000000041c1c7981 */ /* 0x000f64000c1e1b00 */
[----:B------:R-:W-:-:S02]  /*0360*/  IMAD.WIDE R50, R8, 0x8, R40 ;  /* 0x0000000808327825 */ /* 0x000fc400078e0228 */
[----:B------:R-:W3:Y:S02]  /*0370*/  LDG.E.64 R2, desc[UR4][R2.64] ;  /* 0x0000000402027981 */ /* 0x000ee4000c1e1b00 */
[--C-:B------:R-:W-:Y:S02]  /*0380*/  IMAD.WIDE R74, R9, 0x8, R40.reuse ;  /* 0x00000008094a7825 */ /* 0x100fe400078e0228 */
[----:B------:R-:W3:Y:S02]  /*0390*/  LDG.E.64 R50, desc[UR4][R50.64] ;  /* 0x0000000432327981 */ /* 0x000ee4000c1e1b00 */
[C---:B------:R-:W-:Y:S02]  /*03a0*/  IMAD.WIDE R40, R25.reuse, 0x8, R40 ;  /* 0x0000000819287825 */ /* 0x040fe400078e0228 */
[----:B------:R-:W3:Y:S02]  /*03b0*/  LDG.E.64 R74, desc[UR4][R74.64] ;  /* 0x000000044a4a7981 */ /* 0x000ee4000c1e1b00 */
[----:B------:R-:W-:-:S02]  /*03c0*/  IMAD.WIDE R58, R25, 0x8, R12 ;  /* 0x00000008193a7825 */ /* 0x000fc400078e020c */
[----:B------:R-:W3:Y:S02]  /*03d0*/  LDG.E.64 R40, desc[UR4][R40.64] ;  /* 0x0000000428287981 */ /* 0x000ee4000c1e1b00 */
[--C-:B------:R-:W-:Y:S02]  /*03e0*/  IMAD.WIDE R36, R21, 0x8, R18.reuse ;  /* 0x0000000815247825 */ /* 0x100fe400078e0212 */
[----:B------:R-:W3:Y:S02]  /*03f0*/  LDG.E.64 R58, desc[UR4][R58.64] ;  /* 0x000000043a3a7981 */ /* 0x000ee4000c1e1b00 */
[----:B------:R-:W-:Y:S02]  /*0400*/  IMAD.WIDE R30, R31, 0x8, R18 ;  /* 0x000000081f1e7825 */ /* 0x000fe400078e0212 */
[----:B------:R-:W3:Y:S02]  /*0410*/  LDG.E.64 R36, desc[UR4][R36.64] ;  /* 0x0000000424247981 */ /* 0x000ee4000c1e1b00 */
[----:B------:R-:W-:-:S02]  /*0420*/  IMAD.WIDE R22, R8, 0x8, R12 ;  /* 0x0000000808167825 */ /* 0x000fc400078e020c */
[----:B------:R-:W3:Y:S02]  /*0430*/  LDG.E.64 R30, desc[UR4][R30.64] ;  /* 0x000000041e1e7981 */ /* 0x000ee4000c1e1b00 */
[----:B------:R-:W-:Y:S02]  /*0440*/  IMAD.WIDE R52, R9, 0x8, R12 ;  /* 0x0000000809347825 */ /* 0x000fe400078e020c */
[----:B------:R-:W3:Y:S02]  /*0450*/  LDG.E.64 R22, desc[UR4][R22.64] ;  /* 0x0000000416167981 */ /* 0x000ee4000c1e1b00 */
[--C-:B------:R-:W-:Y:S02]  /*0460*/  IMAD.WIDE R12, R25, 0x8, R18.reuse ;  /* 0x00000008190c7825 */ /* 0x100fe400078e0212 */
[----:B------:R-:W3:Y:S02]  /*0470*/  LDG.E.64 R52, desc[UR4][R52.64] ;  /* 0x0000000434347981 */ /* 0x000ee4000c1e1b00 */
[----:B------:R-:W-:-:S02]  /*0480*/  IMAD.WIDE R20, R8, 0x8, R18 ;  /* 0x0000000808147825 */ /* 0x000fc400078e0212 */
[----:B------:R-:W3:Y:S02]  /*0490*/  LDG.E.64 R12, desc[UR4][R12.64] ;  /* 0x000000040c0c7981 */ /* 0x000ee4000c1e1b00 */
[----:B------:R-:W-:Y:S02]  /*04a0*/  IMAD.WIDE R64, R9, 0x8, R18 ;  /* 0x0000000809407825 */ /* 0x000fe400078e0212 */
[----:B------:R-:W3:Y:S04]  /*04b0*/  LDG.E.64 R20, desc[UR4][R20.64] ;  /* 0x0000000414147981 */ /* 0x000ee8000c1e1b00 */
[----:B------:R-:W3:Y:S01]  /*04c0*/  LDG.E.64 R64, desc[UR4][R64.64] ;  /* 0x0000000440407981 */ /* 0x000ee2000c1e1b00 */
[----:B--2---:R-:W-:Y:S02]  /*04d0*/  DADD R24, -R70, R16 ;  /* 0x0000000046187229 */ /* 0x004fe40000000110 */
[----:B----4-:R-:W-:-:S02]  /*04e0*/  DADD R18, -R6, R4 ;  /* 0x0000000006127229 */ /* 0x010fc40000000104 */
[----:B-----5:R-:W-:Y:S02]  /*04f0*/  DADD R8, -R54, R28 ;  /* 0x0000000036087229 */ /* 0x020fe4000000011c */
[----:B---3--:R-:W-:-:S04]  /*0500*/  DADD R44, -R56, R2 ;  /* 0x00000000382c7229 */ /* 0x008fc80000000102 */
[C-C-:B------:R-:W-:Y:S02]  /*0510*/  DADD R82, R18.reuse, R24.reuse ;  /* 0x0000000012527229 */ /* 0x140fe40000000018 */
[----:B------:R-:W-:Y:S02]  /*0520*/  DADD R32, R18, -R24 ;  /* 0x0000000012207229 */ /* 0x000fe40000000818 */
[----:B------:R-:W-:Y:S02]  /*0530*/  DADD R68, R44, R8 ;  /* 0x000000002c447229 */ /* 0x000fe40000000008 */
[----:B------:R-:W-:Y:S02]  /*0540*/  DADD R18, -R14, R40 ;  /* 0x000000000e127229 */ /* 0x000fe40000000128 */
[----:B------:R-:W-:Y:S02]  /*0550*/  DADD R34, -R62, R58 ;  /* 0x000000003e227229 */ /* 0x000fe4000000013a */
[----:B------:R-:W-:-:S02]  /*0560*/  DADD R78, -R66, R36 ;  /* 0x00000000424e7229 */ /* 0x000fc40000000124 */
[----:B------:R-:W-:Y:S02]  /*0570*/  DADD R72, -R10, R30 ;  /* 0x000000000a487229 */ /* 0x000fe4000000011e */
[----:B------:R-:W-:Y:S02]  /*0580*/  DADD R42, -R50, R74 ;  /* 0x00000000322a7229 */ /* 0x000fe4000000014a */
[----:B------:R-:W-:Y:S02]  /*0590*/  DADD R48, R82, R18 ;  /* 0x0000000052307229 */ /* 0x000fe40000000012 */
[----:B------:R-:W-:Y:S02]  /*05a0*/  DADD R24, R68, -R34 ;  /* 0x0000000044187229 */ /* 0x000fe40000000822 */
[----:B------:R-:W-:Y:S02]  /*05b0*/  DADD R26, -R22, R52 ;  /* 0x00000000161a7229 */ /* 0x000fe40000000134 */
[----:B------:R-:W-:-:S02]  /*05c0*/  DADD R76, R72, R78 ;  /* 0x00000000484c7229 */ /* 0x000fc4000000004e */
[----:B------:R-:W-:Y:S02]  /*05d0*/  DADD R46, -R38, R12 ;  /* 0x00000000262e7229 */ /* 0x000fe4000000010c */
[----:B------:R-:W-:Y:S02]  /*05e0*/  DADD R32, R18, R32 ;  /* 0x0000000012207229 */ /* 0x000fe40000000020 */
[----:B------:R-:W-:Y:S02]  /*05f0*/  DADD R82, R82, -R18 ;  /* 0x0000000052527229 */ /* 0x000fe40000000812 */
[----:B------:R-:W-:Y:S02]  /*0600*/  DADD R68, R68, R34 ;  /* 0x0000000044447229 */ /* 0x000fe40000000022 */
[----:B------:R-:W-:Y:S02]  /*0610*/  DADD R48, R42, R48 ;  /* 0x000000002a307229 */ /* 0x000fe40000000030 */
[----:B------:R-:W-:-:S02]  /*0620*/  DADD R24, R24, -R26 ;  /* 0x0000000018187229 */ /* 0x000fc4000000081a */
[----:B------:R-:W-:Y:S02]  /*0630*/  DADD R18, -R20, R64 ;  /* 0x0000000014127229 */ /* 0x000fe40000000140 */
[----:B------:R-:W-:Y:S02]  /*0640*/  DADD R80, R76, -R46 ;  /* 0x000000004c507229 */ /* 0x000fe4000000082e */
[----:B------:R-:W-:Y:S02]  /*0650*/  DADD R72, R72, -R78 ;  /* 0x0000000048487229 */ /* 0x000fe4000000084e */
[----:B------:R-:W-:Y:S02]  /*0660*/  DADD R78, R76, R46 ;  /* 0x000000004c4e7229 */ /* 0x000fe4000000002e */
[----:B------:R-:W-:Y:S02]  /*0670*/  DADD R76, R82, -R42 ;  /* 0x00000000524c7229 */ /* 0x000fe4000000082a */
[----:B------:R-:W-:-:S02]  /*0680*/  DADD R68, R26, R68 ;  /* 0x000000001a447229 */ /* 0x000fc40000000044 */
[----:B------:R-:W-:Y:S02]  /*0690*/  DMUL R48, R48, 0.125 ;  /* 0x3fc0000030307828 */ /* 0x000fe40000000000 */
[----:B------:R-:W-:Y:S02]  /*06a0*/  DMUL R24, R24, 0.125 ;  /* 0x3fc0000018187828 */ /* 0x000fe40000000000 */
[----:B------:R-:W-:Y:S02]  /*06b0*/  DADD R80, R80, -R18 ;  /* 0x0000000050507229 */ /* 0x000fe40000000812 */
[----:B------:R-:W-:Y:S02]  /*06c0*/  DADD R72, R46, R72 ;  /* 0x000000002e487229 */ /* 0x000fe40000000048 */
[----:B------:R-:W-:Y:S02]  /*06d0*/  DADD R78, R18, R78 ;  /* 0x00000000124e7229 */ /* 0x000fe4000000004e */
[----:B------:R-:W-:-:S02]  /*06e0*/  DMUL R76, R76, 0.125 ;  /* 0x3fc000004c4c7828 */ /* 0x000fc40000000000 */
[----:B------:R-:W-:Y:S02]  /*06f0*/  DMUL R68, R68, 0.125 ;  /* 0x3fc0000044447828 */ /* 0x000fe40000000000 */
[----:B------:R-:W-:Y:S02]  /*0700*/  DMUL R46, R48, R24 ;  /* 0x00000018302e7228 */ /* 0x000fe40000000000 */
[----:B------:R-:W-:Y:S02]  /*0710*/  DMUL R80, R80, 0.125 ;  /* 0x3fc0000050507828 */ /* 0x000fe40000000000 */
[----:B------:R-:W-:Y:S02]  /*0720*/  DADD R72, -R18, R72 ;  /* 0x0000000012487229 */ /* 0x000fe40000000148 */
[----:B------:R-:W-:Y:S01]  /*0730*/  DADD R8, R44, -R8 ;  /* 0x000000002c087229 */ /* 0x000fe20000000808 */
[----:B------:R-:W0:Y:S01]  /*0740*/  LDC.64 R18, c[0x0][0x3c8] ;  /* 0x0000f200ff127b82 */ /* 0x000e220000000a00 */
[----:B------:R-:W-:-:S02]  /*0750*/  DMUL R78, R78, 0.125 ;  /* 0x3fc000004e4e7828 */ /* 0x000fc40000000000 */
[-C--:B------:R-:W-:Y:S02]  /*0760*/  DFMA R46, R76, R68.reuse, -R46 ;  /* 0x000000444c2e722b */ /* 0x080fe4000000082e */
[----:B------:R-:W-:Y:S02]  /*0770*/  DADD R32, -R42, R32 ;  /* 0x000000002a207229 */ /* 0x000fe40000000120 */
[----:B------:R-:W-:Y:S02]  /*0780*/  DMUL R68, R80, R68 ;  /* 0x0000004450447228 */ /* 0x000fe40000000000 */
[----:B------:R-:W-:Y:S02]  /*0790*/  DMUL R72, R72, 0.125 ;  /* 0x3fc0000048487828 */ /* 0x000fe40000000000 */
[----:B------:R-:W-:Y:S02]  /*07a0*/  DADD R8, R34, R8 ;  /* 0x0000000022087229 */ /* 0x000fe40000000008 */
[----:B------:R-:W-:Y:S01]  /*07b0*/  DMUL R76, R76, R78 ;  /* 0x0000004e4c4c7228 */ /* 0x000fe20000000000 */
[----:B------:R-:W1:Y:S01]  /*07c0*/  LDC.64 R34, c[0x0][0x3d8] ;  /* 0x0000f600ff227b82 */ /* 0x000e620000000a00 */
[----:B------:R-:W-:-:S02]  /*07d0*/  DFMA R68, R78, R24, -R68 ;  /* 0x000000184e44722b */ /* 0x000fc40000000844 */
[----:B------:R-:W-:Y:S02]  /*07e0*/  DMUL R46, R72, R46 ;  /* 0x0000002e482e7228 */ /* 0x000fe40000000000 */
[----:B------:R-:W-:Y:S02]  /*07f0*/  DMUL R32, R32, 0.125 ;  /* 0x3fc0000020207828 */ /* 0x000fe40000000000 */
[----:B------:R-:W-:Y:S02]  /*0800*/  DADD R8, -R26, R8 ;  /* 0x000000001a087229 */ /* 0x000fe40000000108 */
[----:B------:R-:W-:Y:S01]  /*0810*/  DFMA R76, R48, R80, -R76 ;  /* 0x00000050304c722b */ /* 0x000fe2000000084c */
[----:B------:R-:W2:Y:S08]  /*0820*/  LDC.64 R26, c[0x0][0x3d0] ;  /* 0x0000f400ff1a7b82 */ /* 0x000eb00000000a00 */
[----:B------:R-:W3:Y:S01]  /*0830*/  LDC.64 R48, c[0x0][0x3c0] ;  /* 0x0000f000ff307b82 */ /* 0x000ee20000000a00 */
[----:B------:R-:W-:-:S02]  /*0840*/  DFMA R32, R32, R68, R46 ;  /* 0x000000442020722b */ /* 0x000fc4000000002e */
[----:B------:R-:W-:Y:S02]  /*0850*/  DMUL R8, R8, 0.125 ;  /* 0x3fc0000008087828 */ /* 0x000fe40000000000 */
[----:B------:R-:W-:-:S06]  /*0860*/  DADD R24, R14, R50 ;  /* 0x000000000e187229 */ /* 0x000fcc0000000032 */
[----:B------:R-:W-:Y:S02]  /*0870*/  DFMA R8, R8, R76, R32 ;  /* 0x0000004c0808722b */ /* 0x000fe40000000020 */
[--C-:B------:R-:W-:Y:S02]  /*0880*/  DADD R44, R16, R4.reuse ;  /* 0x00000000102c7229 */ /* 0x100fe40000000004 */
[----:B------:R-:W-:Y:S01]  /*0890*/  DADD R32, R50, R4 ;  /* 0x0000000032207229 */ /* 0x000fe20000000004 */
[----:B-1----:R-:W-:-:S03]  /*08a0*/  IMAD.WIDE R46, R61, 0x8, R34 ;  /* 0x000000083d2e7825 */ /* 0x002fc600078e0222 */
[----:B------:R-:W-:Y:S01]  /*08b0*/  DMUL R68, R8, 8 ;  /* 0x4020000008447828 */ /* 0x000fe20000000000 */
[----:B---3--:R-:W-:Y:S01]  /*08c0*/  IMAD.WIDE R8, R61, 0x8, R48 ;  /* 0x000000083d087825 */ /* 0x008fe200078e0230 */
[----:B------:R-:W-:-:S05]  /*08d0*/  DADD R24, -R70, R24 ;  /* 0x0000000046187229 */ /* 0x000fca0000000118 */
[----:B------:R1:W-:Y:S01]  /*08e0*/  STG.E.64 desc[UR4][R46.64], R68 ;  /* 0x000000442e007986 */ /* 0x0003e2000c101b04 */
[----:B------:R-:W-:Y:S02]  /*08f0*/  DADD R42, R50, R70 ;  /* 0x00000000322a7229 */ /* 0x000fe40000000046 */
[----:B------:R-:W-:Y:S01]  /*0900*/  DADD R32, -R16, R32 ;  /* 0x0000000010207229 */ /* 0x000fe20000000120 */
[----:B------:R-:W3:Y:S01]  /*0910*/  LDG.E.64 R8, desc[UR4][R8.64] ;  /* 0x0000000408087981 */ /* 0x000ee2000c1e1b00 */
[----:B------:R-:W-:Y:S02]  /*0920*/  DADD R34, -R50, R44 ;  /* 0x0000000032227229 */ /* 0x000fe4000000012c */
[----:B------:R-:W-:Y:S01]  /*0930*/  DADD R48, R74, R16 ;  /* 0x000000004a307229 */ /* 0x000fe20000000010 */
[----:B0-----:R-:W-:Y:S01]  /*0940*/  IMAD.WIDE R80, R61, 0x8, R18 ;  /* 0x000000083d507825 */ /* 0x001fe200078e0212 */
[C---:B------:R-:W-:Y:S02]  /*0950*/  DADD R42, -R14.reuse, R42 ;  /* 0x000000000e2a7229 */ /* 0x040fe4000000012a */
[----:B------:R-:W-:-:S02]  /*0960*/  DADD R72, R14, R16 ;  /* 0x000000000e487229 */ /* 0x000fc40000000010 */
[C---:B------:R-:W-:Y:S02]  /*0970*/  DADD R32, -R14.reuse, R32 ;  /* 0x000000000e207229 */ /* 0x040fe40000000120 */
[C---:B------:R-:W-:Y:S02]  /*0980*/  DADD R34, -R14.reuse, R34 ;  /* 0x000000000e227229 */ /* 0x040fe40000000122 */
[----:B------:R-:W-:Y:S02]  /*0990*/  DADD R48, -R14, R48 ;  /* 0x000000000e307229 */ /* 0x000fe40000000130 */
[----:B------:R-:W-:Y:S02]  /*09a0*/  DADD R14, R70, R40 ;  /* 0x00000000460e7229 */ /* 0x000fe40000000028 */
[----:B------:R-:W-:Y:S01]  /*09b0*/  DADD R18, -R6, R24 ;  /* 0x0000000006127229 */ /* 0x000fe20000000118 */
[----:B------:R-:W4:Y:S01]  /*09c0*/  LDG.E.64 R24, desc[UR4][R80.64] ;  /* 0x0000000450187981 */ /* 0x000f22000c1e1b00 */
[----:B--2---:R-:W-:Y:S01]  /*09d0*/  IMAD.WIDE R82, R61, 0x8, R26 ;  /* 0x000000083d527825 */ /* 0x004fe200078e021a */
[----:B------:R-:W-:-:S03]  /*09e0*/  DADD R76, R4, R40 ;  /* 0x00000000044c7229 */ /* 0x000fc60000000028 */
[----:B-1----:R-:W-:Y:S01]  /*09f0*/  DADD R68, -R4, R14 ;  /* 0x0000000004447229 */ /* 0x002fe2000000010e */
[----:B------:R0:W2:Y:S01]  /*0a00*/  LDG.E.64 R4, desc[UR4][R82.64] ;  /* 0x0000000452047981 */ /* 0x0000a2000c1e1b00 */
[C---:B------:R-:W-:Y:S02]  /*0a10*/  DADD R72, -R74.reuse, R72 ;  /* 0x000000004a487229 */ /* 0x040fe40000000148 */
[----:B------:R-:W-:Y:S02]  /*0a20*/  DADD R78, R74, R40 ;  /* 0x000000004a4e7229 */ /* 0x000fe40000000028 */
[C---:B------:R-:W-:Y:S02]  /*0a30*/  DADD R46, R6.reuse, R74 ;  /* 0x00000000062e7229 */ /* 0x040fe4000000004a */
[C---:B------:R-:W-:Y:S02]  /*0a40*/  DADD R14, -R6.reuse, R42 ;  /* 0x00000000060e7229 */ /* 0x040fe4000000012a */
[----:B------:R-:W-:-:S02]  /*0a50*/  DADD R26, -R6, R72 ;  /* 0x00000000061a7229 */ /* 0x000fc40000000148 */
[C---:B------:R-:W-:Y:S02]  /*0a60*/  DADD R42, -R6.reuse, R48 ;  /* 0x00000000062a7229 */ /* 0x040fe40000000130 */
[----:B------:R-:W-:Y:S02]  /*0a70*/  DADD R78, -R6, R78 ;  /* 0x00000000064e7229 */ /* 0x000fe4000000014e */
[----:B------:R-:W-:Y:S02]  /*0a80*/  DADD R6, -R70, R76 ;  /* 0x0000000046067229 */ /* 0x000fe4000000014c */
[C---:B------:R-:W-:Y:S02]  /*0a90*/  DADD R46, -R40.reuse, R46 ;  /* 0x00000000282e7229 */ /* 0x040fe4000000012e */
[----:B------:R-:W-:Y:S02]  /*0aa0*/  DADD R48, -R40, R44 ;  /* 0x0000000028307229 */ /* 0x000fe4000000012c */
[----:B------:R-:W-:-:S02]  /*0ab0*/  DADD R68, -R50, R68 ;  /* 0x0000000032447229 */ /* 0x000fc40000000144 */
[----:B------:R-:W-:Y:S02]  /*0ac0*/  DADD R50, -R50, R6 ;  /* 0x0000000032327229 */ /* 0x000fe40000000106 */
[--C-:B------:R-:W-:Y:S02]  /*0ad0*/  DADD R44, R66, R12.reuse ;  /* 0x00000000422c7229 */ /* 0x100fe4000000000c */
[----:B------:R-:W-:Y:S02]  /*0ae0*/  DADD R40, R30, R12 ;  /* 0x000000001e287229 */ /* 0x000fe4000000000c */
[C---:B------:R-:W-:Y:S02]  /*0af0*/  DADD R6, -R70.reuse, R46 ;  /* 0x0000000046067229 */ /* 0x040fe4000000012e */
[----:B------:R-:W-:Y:S02]  /*0b00*/  DADD R70, -R70, R78 ;  /* 0x0000000046467229 */ /* 0x000fe4000000014e */
[----:B------:R-:W-:-:S02]  /*0b10*/  DADD R78, R38, R20 ;  /* 0x00000000264e7229 */ /* 0x000fc40000000014 */
[----:B------:R-:W-:Y:S02]  /*0b20*/  DADD R76, -R16, R76 ;  /* 0x00000000104c7229 */ /* 0x000fe4000000014c */
[----:B0-----:R-:W-:Y:S02]  /*0b30*/  DADD R82, R20, R66 ;  /* 0x0000000014527229 */ /* 0x001fe40000000042 */
[----:B------:R-:W-:Y:S02]  /*0b40*/  DADD R16, -R74, R48 ;  /* 0x000000004a107229 */ /* 0x000fe40000000130 */
[----:B------:R-:W-:Y:S02]  /*0b50*/  DADD R44, -R30, R44 ;  /* 0x000000001e2c7229 */ /* 0x000fe4000000012c */
[----:B------:R-:W-:Y:S02]  /*0b60*/  DADD R72, -R66, R40 ;  /* 0x0000000042487229 */ /* 0x000fe40000000128 */
[----:B------:R-:W-:-:S02]  /*0b70*/  DADD R48, R36, R30 ;  /* 0x0000000024307229 */ /* 0x000fc4000000001e */
[----:B------:R-:W-:Y:S02]  /*0b80*/  DADD R46, R20, R30 ;  /* 0x00000000142e7229 */ /* 0x000fe4000000001e */
[----:B------:R-:W-:Y:S02]  /*0b90*/  DADD R84, R64, R36 ;  /* 0x0000000040547229 */ /* 0x000fe40000000024 */
[----:B------:R-:W-:Y:S02]  /*0ba0*/  DADD R78, -R66, R78 ;  /* 0x00000000424e7229 */ /* 0x000fe4000000014e */
[----:B------:R-:W-:Y:S02]  /*0bb0*/  DADD R80, R22, R54 ;  /* 0x0000000016507229 */ /* 0x000fe40000000036 */
[----:B------:R-:W-:Y:S02]  /*0bc0*/  DADD R82, -R38, R82 ;  /* 0x0000000026527229 */ /* 0x000fe40000000152 */
[----:B------:R-:W-:-:S02]  /*0bd0*/  DADD R30, -R20, R44 ;  /* 0x00000000141e7229 */ /* 0x000fc4000000012c */
[C---:B------:R-:W-:Y:S02]  /*0be0*/  DADD R72, -R20.reuse, R72 ;  /* 0x0000000014487229 */ /* 0x040fe40000000148 */
[----:B------:R-:W-:Y:S02]  /*0bf0*/  DADD R86, -R20, R48 ;  /* 0x0000000014567229 */ /* 0x000fe40000000130 */
[C---:B------:R-:W-:Y:S02]  /*0c00*/  DADD R20, -R36.reuse, R40 ;  /* 0x0000000024147229 */ /* 0x040fe40000000128 */
[----:B------:R-:W-:Y:S02]  /*0c10*/  DADD R46, -R36, R46 ;  /* 0x00000000242e7229 */ /* 0x000fe4000000012e */
[----:B------:R-:W-:Y:S02]  /*0c20*/  DADD R40, -R38, R84 ;  /* 0x0000000026287229 */ /* 0x000fe40000000154 */
[----:B------:R-:W-:-:S02]  /*0c30*/  DADD R74, -R74, R76 ;  /* 0x000000004a4a7229 */ /* 0x000fc4000000014c */
[----:B------:R-:W-:Y:S02]  /*0c40*/  DADD R84, -R10, R78 ;  /* 0x000000000a547229 */ /* 0x000fe4000000014e */
[C---:B------:R-:W-:Y:S02]  /*0c50*/  DADD R76, R62.reuse, R22 ;  /* 0x000000003e4c7229 */ /* 0x040fe40000000016 */
[----:B------:R-:W-:Y:S02]  /*0c60*/  DADD R78, -R62, R80 ;  /* 0x000000003e4e7229 */ /* 0x000fe40000000150 */
[----:B------:R-:W-:Y:S02]  /*0c70*/  DADD R80, -R10, R82 ;  /* 0x000000000a507229 */ /* 0x000fe40000000152 */
[C---:B------:R-:W-:Y:S02]  /*0c80*/  DADD R44, R38.reuse, R36 ;  /* 0x00000000262c7229 */ /* 0x040fe40000000024 */
[----:B------:R-:W-:-:S02]  /*0c90*/  DADD R36, -R38, R46 ;  /* 0x0000000026247229 */ /* 0x000fc4000000012e */
[----:B------:R-:W-:Y:S02]  /*0ca0*/  DADD R46, -R38, R86 ;  /* 0x00000000262e7229 */ /* 0x000fe40000000156 */
[----:B------:R-:W-:Y:S02]  /*0cb0*/  DADD R38, -R54, R76 ;  /* 0x0000000036267229 */ /* 0x000fe4000000014c */
[----:B------:R-:W-:Y:S02]  /*0cc0*/  DADD R78, -R56, R78 ;  /* 0x00000000384e7229 */ /* 0x000fe4000000014e */
[----:B------:R-:W-:Y:S02]  /*0cd0*/  DADD R82, R10, R64 ;  /* 0x000000000a527229 */ /* 0x000fe40000000040 */
[----:B------:R-:W-:Y:S02]  /*0ce0*/  DMUL R76, R18, 0.5 ;  /* 0x3fe00000124c7828 */ /* 0x000fe40000000000 */
[----:B------:R-:W-:-:S02]  /*0cf0*/  DMUL R80, R80, 0.5 ;  /* 0x3fe0000050507828 */ /* 0x000fc40000000000 */
[----:B------:R-:W-:Y:S02]  /*0d00*/  DMUL R18, R84, 0.5 ;  /* 0x3fe0000054127828 */ /* 0x000fe40000000000 */
[C---:B------:R-:W-:Y:S02]  /*0d10*/  DADD R44, -R64.reuse, R44 ;  /* 0x00000000402c7229 */ /* 0x040fe4000000012c */
[----:B------:R-:W-:Y:S02]  /*0d20*/  DADD R84, R64, R12 ;  /* 0x0000000040547229 */ /* 0x000fe4000000000c */
[----:B------:R-:W-:Y:S02]  /*0d30*/  DADD R38, -R56, R38 ;  /* 0x0000000038267229 */ /* 0x000fe40000000126 */
[----:B------:R-:W-:Y:S02]  /*0d40*/  DMUL R78, R78, 0.5 ;  /* 0x3fe000004e4e7828 */ /* 0x000fe40000000000 */
[----:B------:R-:W-:-:S02]  /*0d50*/  DADD R48, -R12, R48 ;  /* 0x000000000c307229 */ /* 0x000fc40000000130 */
[----:B------:R-:W-:Y:S02]  /*0d60*/  DADD R82, -R12, R82 ;  /* 0x000000000c527229 */ /* 0x000fe40000000152 */
[----:B------:R-:W-:Y:S02]  /*0d70*/  DMUL R14, R14, 0.5 ;  /* 0x3fe000000e0e7828 */ /* 0x000fe40000000000 */
[----:B------:R-:W-:Y:S02]  /*0d80*/  DMUL R12, R80, R76 ;  /* 0x0000004c500c7228 */ /* 0x000fe40000000000 */
[----:B------:R-:W-:Y:S02]  /*0d90*/  DADD R86, R22, R2 ;  /* 0x0000000016567229 */ /* 0x000fe40000000002 */
[C---:B------:R-:W-:Y:S02]  /*0da0*/  DADD R44, -R10.reuse, R44 ;  /* 0x000000000a2c7229 */ /* 0x040fe4000000012c */
[----:B------:R-:W-:-:S02]  /*0db0*/  DADD R40, -R10, R40 ;  /* 0x000000000a287229 */ /* 0x000fc40000000128 */
[----:B------:R-:W-:Y:S02]  /*0dc0*/  DADD R84, -R10, R84 ;  /* 0x000000000a547229 */ /* 0x000fe40000000154 */
[----:B------:R-:W-:Y:S02]  /*0dd0*/  DMUL R38, R38, 0.5 ;  /* 0x3fe0000026267828 */ /* 0x000fe40000000000 */
[-C--:B------:R-:W-:Y:S02]  /*0de0*/  DMUL R10, R78, R18.reuse ;  /* 0x000000124e0a7228 */ /* 0x080fe40000000000 */
[----:B------:R-:W-:Y:S02]  /*0df0*/  DFMA R18, R14, R18, -R12 ;  /* 0x000000120e12722b */ /* 0x000fe4000000080c */
[C---:B------:R-:W-:Y:S02]  /*0e00*/  DADD R12, R28.reuse, R2 ;  /* 0x000000001c0c7229 */ /* 0x040fe40000000002 */
[----:B------:R-:W-:-:S02]  /*0e10*/  DADD R86, -R28, R86 ;  /* 0x000000001c567229 */ /* 0x000fc40000000156 */
[-C--:B------:R-:W-:Y:S02]  /*0e20*/  DFMA R10, R80, R38.reuse, -R10 ;  /* 0x00000026500a722b */ /* 0x080fe4000000080a */
[----:B------:R-:W-:Y:S02]  /*0e30*/  DMUL R14, R14, R38 ;  /* 0x000000260e0e7228 */ /* 0x000fe40000000000 */
[C---:B------:R-:W-:Y:S02]  /*0e40*/  DADD R38, -R66.reuse, R82 ;  /* 0x0000000042267229 */ /* 0x040fe40000000152 */
[----:B------:R-:W-:Y:S02]  /*0e50*/  DADD R66, -R66, R84 ;  /* 0x0000000042427229 */ /* 0x000fe40000000154 */
[----:B------:R-:W-:Y:S02]  /*0e60*/  DADD R84, -R22, R12 ;  /* 0x0000000016547229 */ /* 0x000fe4000000010c */
[----:B------:R-:W-:-:S02]  /*0e70*/  DADD R82, -R62, R86 ;  /* 0x000000003e527229 */ /* 0x000fc40000000156 */
[----:B------:R-:W-:Y:S02]  /*0e80*/  DFMA R14, R78, R76, -R14 ;  /* 0x0000004c4e0e722b */ /* 0x000fe4000000080e */
[----:B------:R-:W-:Y:S02]  /*0e90*/  DMUL R76, R34, 0.5 ;  /* 0x3fe00000224c7828 */ /* 0x000fe40000000000 */
[----:B------:R-:W-:Y:S02]  /*0ea0*/  DMUL R80, R36, 0.5 ;  /* 0x3fe0000024507828 */ /* 0x000fe40000000000 */
[----:B------:R-:W-:Y:S02]  /*0eb0*/  DADD R86, -R62, R84 ;  /* 0x000000003e567229 */ /* 0x000fe40000000154 */
[----:B------:R-:W-:Y:S02]  /*0ec0*/  DMUL R46, R46, 0.5 ;  /* 0x3fe000002e2e7828 */ /* 0x000fe40000000000 */
[----:B------:R-:W-:-:S02]  /*0ed0*/  DMUL R36, R82, 0.5 ;  /* 0x3fe0000052247828 */ /* 0x000fc40000000000 */
[----:B------:R-:W-:Y:S02]  /*0ee0*/  DMUL R32, R32, 0.5 ;  /* 0x3fe0000020207828 */ /* 0x000fe40000000000 */
[----:B------:R-:W-:Y:S02]  /*0ef0*/  DMUL R82, R80, R76 ;  /* 0x0000004c50527228 */ /* 0x000fe40000000000 */
[----:B------:R-:W-:Y:S02]  /*0f00*/  DADD R78, R54, R58 ;  /* 0x00000000364e7229 */ /* 0x000fe4000000003a */
[----:B------:R-:W-:Y:S02]  /*0f10*/  DMUL R86, R86, 0.5 ;  /* 0x3fe0000056567828 */ /* 0x000fe40000000000 */
[----:B------:R-:W-:Y:S02]  /*0f20*/  DMUL R84, R36, R46 ;  /* 0x0000002e24547228 */ /* 0x000fe40000000000 */
[----:B------:R-:W-:-:S02]  /*0f30*/  DADD R34, -R64, R48 ;  /* 0x0000000040227229 */ /* 0x000fc40000000130 */
[----:B------:R-:W-:Y:S02]  /*0f40*/  DADD R64, -R64, R20 ;  /* 0x0000000040407229 */ /* 0x000fe40000000114 */
[----:B------:R-:W-:Y:S02]  /*0f50*/  DADD R48, R2, R58 ;  /* 0x0000000002307229 */ /* 0x000fe4000000003a */
[----:B------:R-:W-:Y:S02]  /*0f60*/  DFMA R20, R32, R46, -R82 ;  /* 0x0000002e2014722b */ /* 0x000fe40000000852 */
[----:B------:R-:W-:Y:S02]  /*0f70*/  DADD R78, -R2, R78 ;  /* 0x00000000024e7229 */ /* 0x000fe4000000014e */
[----:B------:R-:W-:Y:S02]  /*0f80*/  DADD R82, R62, R28 ;  /* 0x000000003e527229 */ /* 0x000fe4000000001c */
[----:B------:R-:W-:-:S02]  /*0f90*/  DMUL R46, R32, R86 ;  /* 0x00000056202e7228 */ /* 0x000fc40000000000 */
[----:B------:R-:W-:Y:S02]  /*0fa0*/  DFMA R2, R80, R86, -R84 ;  /* 0x000000565002722b */ /* 0x000fe40000000854 */
[----:B------:R-:W-:Y:S02]  /*0fb0*/  DMUL R42, R42, 0.5 ;  /* 0x3fe000002a2a7828 */ /* 0x000fe40000000000 */
[----:B------:R-:W-:Y:S02]  /*0fc0*/  DMUL R44, R44, 0.5 ;  /* 0x3fe000002c2c7828 */ /* 0x000fe40000000000 */
[----:B------:R-:W-:Y:S02]  /*0fd0*/  DADD R80, R56, R52 ;  /* 0x0000000038507229 */ /* 0x000fe40000000034 */
[----:B------:R-:W-:Y:S02]  /*0fe0*/  DMUL R50, R50, 0.5 ;  /* 0x3fe0000032327828 */ /* 0x000fe40000000000 */
[----:B------:R-:W-:-:S02]  /*0ff0*/  DMUL R30, R30, 0.5 ;  /* 0x3fe000001e1e7828 */ /* 0x000fc40000000000 */
[--C-:B------:R-:W-:Y:S02]  /*1000*/  DADD R86, -R54, R48.reuse ;  /* 0x0000000036567229 */ /* 0x100fe40000000130 */
[----:B------:R-:W-:Y:S02]  /*1010*/  DADD R32, -R28, R48 ;  /* 0x000000001c207229 */ /* 0x000fe40000000130 */
[C---:B------:R-:W-:Y:S02]  /*1020*/  DADD R84, R52.reuse, R28 ;  /* 0x0000000034547229 */ /* 0x040fe4000000001c */
[----:B------:R-:W-:Y:S02]  /*1030*/  DADD R82, -R52, R82 ;  /* 0x0000000034527229 */ /* 0x000fe40000000152 */
[----:B------:R-:W-:Y:S02]  /*1040*/  DADD R48, -R22, R78 ;  /* 0x0000000016307229 */ /* 0x000fe4000000014e */
[----:B------:R-:W-:-:S02]  /*1050*/  DFMA R28, R36, R76, -R46 ;  /* 0x0000004c241c722b */ /* 0x000fc4000000082e */
[----:B------:R-:W-:Y:S02]  /*1060*/  DMUL R26, R26, 0.5 ;  /* 0x3fe000001a1a7828 */ /* 0x000fe40000000000 */
[----:B------:R-:W-:Y:S02]  /*1070*/  DMUL R40, R40, 0.5 ;  /* 0x3fe0000028287828 */ /* 0x000fe40000000000 */
[----:B------:R-:W-:Y:S02]  /*1080*/  DMUL R38, R38, 0.5 ;  /* 0x3fe0000026267828 */ /* 0x000fe40000000000 */
[----:B------:R-:W-:Y:S02]  /*1090*/  DMUL R78, R44, R42 ;  /* 0x0000002a2c4e7228 */ /* 0x000fe40000000000 */
[----:B------:R-:W-:Y:S02]  /*10a0*/  DMUL R70, R70, 0.5 ;  /* 0x3fe0000046467828 */ /* 0x000fe40000000000 */
[----:B------:R-:W-:-:S02]  /*10b0*/  DADD R46, -R58, R80 ;  /* 0x000000003a2e7229 */ /* 0x000fc40000000150 */
[----:B------:R-:W-:Y:S02]  /*10c0*/  DMUL R68, R68, 0.5 ;  /* 0x3fe0000044447828 */ /* 0x000fe40000000000 */
[----:B------:R-:W-:Y:S02]  /*10d0*/  DMUL R76, R72, 0.5 ;  /* 0x3fe00000484c7828 */ /* 0x000fe40000000000 */
[----:B------:R-:W-:Y:S02]  /*10e0*/  DMUL R80, R30, R50 ;  /* 0x000000321e507228 */ /* 0x000fe40000000000 */
[----:B------:R-:W-:Y:S02]  /*10f0*/  DADD R12, -R58, R12 ;  /* 0x000000003a0c7229 */ /* 0x000fe4000000010c */
[----:B------:R-:W-:Y:S02]  /*1100*/  DADD R62, -R62, R84 ;  /* 0x000000003e3e7229 */ /* 0x000fe40000000154 */
[----:B------:R-:W-:-:S02]  /*1110*/  DADD R36, -R56, R82 ;  /* 0x0000000038247229 */ /* 0x000fc40000000152 */
[----:B------:R-:W-:Y:S02]  /*1120*/  DADD R58, R52, R58 ;  /* 0x00000000343a7229 */ /* 0x000fe4000000003a */
[----:B------:R-:W-:Y:S02]  /*1130*/  DMUL R6, R6, 0.5 ;  /* 0x3fe0000006067828 */ /* 0x000fe40000000000 */
[----:B------:R-:W-:Y:S02]  /*1140*/  DFMA R72, R26, R40, -R78 ;  /* 0x000000281a48722b */ /* 0x000fe4000000084e */
[----:B------:R-:W-:Y:S02]  /*1150*/  DMUL R66, R66, 0.5 ;  /* 0x3fe0000042427828 */ /* 0x000fe40000000000 */
[----:B------:R-:W-:Y:S02]  /*1160*/  DMUL R82, R38, R70 ;  /* 0x0000004626527228 */ /* 0x000fe40000000000 */
[----:B------:R-:W-:-:S02]  /*1170*/  DMUL R78, R64, 0.5 ;  /* 0x3fe00000404e7828 */ /* 0x000fc40000000000 */
[----:B------:R-:W-:Y:S02]  /*1180*/  DMUL R34, R34, 0.5 ;  /* 0x3fe0000022227828 */ /* 0x000fe40000000000 */
[----:B------:R-:W-:Y:S02]  /*1190*/  DMUL R74, R74, 0.5 ;  /* 0x3fe000004a4a7828 */ /* 0x000fe40000000000 */
[----:B------:R-:W-:Y:S02]  /*11a0*/  DFMA R64, R68, R76, -R80 ;  /* 0x0000004c4440722b */ /* 0x000fe40000000850 */
[C---:B------:R-:W-:Y:S02]  /*11b0*/  DADD R62, -R56.reuse, R62 ;  /* 0x00000000383e7229 */ /* 0x040fe4000000013e */
[----:B------:R-:W-:Y:S02]  /*11c0*/  DADD R58, -R56, R58 ;  /* 0x00000000383a7229 */ /* 0x000fe4000000013a */
[----:B------:R-:W-:-:S02]  /*11d0*/  DFMA R56, R6, R66, -R82 ;  /* 0x000000420638722b */ /* 0x000fc40000000852 */
[----:B------:R-:W-:Y:S02]  /*11e0*/  DFMA R82, R72, 0.25, RZ ;  /* 0x3fd000004852782b */ /* 0x000fe400000000ff */
[----:B------:R-:W-:Y:S02]  /*11f0*/  DMUL R16, R16, 0.5 ;  /* 0x3fe0000010107828 */ /* 0x000fe40000000000 */
[----:B------:R-:W-:Y:S02]  /*1200*/  DMUL R88, R34, R74 ;  /* 0x0000004a22587228 */ /* 0x000fe40000000000 */
[----:B------:R-:W-:Y:S02]  /*1210*/  DFMA R80, R20, 0.25, RZ ;  /* 0x3fd000001450782b */ /* 0x000fe400000000ff */
[----:B------:R-:W-:Y:S02]  /*1220*/  DFMA R90, R64, 0.25, RZ ;  /* 0x3fd00000405a782b */ /* 0x000fe400000000ff */
[----:B------:R-:W-:-:S02]  /*1230*/  DFMA R84, R20, 0.25, R82 ;  /* 0x3fd000001454782b */ /* 0x000fc40000000052 */
[----:B------:R-:W-:Y:S02]  /*1240*/  DFMA R88, R16, R78, -R88 ;  /* 0x0000004e1058722b */ /* 0x000fe40000000858 */
[----:B------:R-:W-:Y:S02]  /*1250*/  DFMA R80, R64, 0.25, R80 ;  /* 0x3fd000004050782b */ /* 0x000fe40000000050 */
[C---:B------:R-:W-:Y:S02]  /*1260*/  DFMA R82, R56.reuse, 0.25, R82 ;  /* 0x3fd000003852782b */ /* 0x040fe40000000052 */
[----:B------:R-:W-:Y:S02]  /*1270*/  DFMA R90, R56, 0.25, R90 ;  /* 0x3fd00000385a782b */ /* 0x000fe4000000005a */
[----:B------:R-:W-:Y:S02]  /*1280*/  DADD R22, -R22, R86 ;  /* 0x0000000016167229 */ /* 0x000fe40000000156 */
[----:B------:R-:W-:-:S02]  /*1290*/  DFMA R86, R18, 0.25, RZ ;  /* 0x3fd000001256782b */ /* 0x000fc400000000ff */
[C---:B------:R-:W-:Y:S02]  /*12a0*/  DFMA R84, R88.reuse, 0.25, R84 ;  /* 0x3fd000005854782b */ /* 0x040fe40000000054 */
[C---:B------:R-:W-:Y:S02]  /*12b0*/  DFMA R82, R88.reuse, 0.25, R82 ;  /* 0x3fd000005852782b */ /* 0x040fe40000000052 */
[C---:B------:R-:W-:Y:S02]  /*12c0*/  DFMA R80, R88.reuse, 0.25, R80 ;  /* 0x3fd000005850782b */ /* 0x040fe40000000050 */
[----:B------:R-:W-:Y:S02]  /*12d0*/  DFMA R18, R88, 0.25, R90 ;  /* 0x3fd000005812782b */ /* 0x000fe4000000005a */
[----:B------:R-:W-:Y:S02]  /*12e0*/  DMUL R88, R48, 0.5 ;  /* 0x3fe0000030587828 */ /* 0x000fe40000000000 */
[----:B------:R-:W-:-:S06]  /*12f0*/  DMUL R22, R22, 0.5 ;  /* 0x3fe0000016167828 */ /* 0x000fcc0000000000 */
[----:B------:R-:W-:Y:S02]  /*1300*/  DMUL R76, R88, R76 ;  /* 0x0000004c584c7228 */ /* 0x000fe40000000000 */
[----:B------:R-:W-:Y:S02]  /*1310*/  DMUL R36, R36, 0.5 ;  /* 0x3fe0000024247828 */ /* 0x000fe40000000000 */
[----:B------:R-:W-:Y:S02]  /*1320*/  DADD R12, -R52, R12 ;  /* 0x00000000340c7229 */ /* 0x000fe4000000010c */
[----:B------:R-:W-:Y:S02]  /*1330*/  DADD R58, -R54, R58 ;  /* 0x00000000363a7229 */ /* 0x000fe4000000013a */
[----:B------:R-:W-:Y:S02]  /*1340*/  DFMA R76, R30, R22, -R76 ;  /* 0x000000161e4c722b */ /* 0x000fe4000000084c */
[----:B------:R-:W-:-:S02]  /*1350*/  DADD R30, -R54, R46 ;  /* 0x00000000361e7229 */ /* 0x000fc4000000012e */
[----:B------:R-:W-:Y:S02]  /*1360*/  DADD R52, -R52, R32 ;  /* 0x0000000034347229 */ /* 0x000fe40000000120 */
[----:B------:R-:W-:Y:S02]  /*1370*/  DMUL R62, R62, 0.5 ;  /* 0x3fe000003e3e7828 */ /* 0x000fe40000000000 */
[----:B------:R-:W-:Y:S02]  /*1380*/  DMUL R32, R36, R40 ;  /* 0x0000002824207228 */ /* 0x000fe40000000000 */
[----:B------:R-:W-:Y:S02]  /*1390*/  DMUL R12, R12, 0.5 ;  /* 0x3fe000000c0c7828 */ /* 0x000fe40000000000 */
[----:B------:R-:W-:Y:S02]  /*13a0*/  DMUL R40, R58, 0.5 ;  /* 0x3fe000003a287828 */ /* 0x000fe40000000000 */
[----:B------:R-:W-:-:S02]  /*13b0*/  DMUL R30, R30, 0.5 ;  /* 0x3fe000001e1e7828 */ /* 0x000fc40000000000 */
[-C--:B------:R-:W-:Y:S02]  /*13c0*/  DMUL R46, R26, R62.reuse ;  /* 0x0000003e1a2e7228 */ /* 0x080fe40000000000 */
[----:B------:R-:W-:Y:S02]  /*13d0*/  DFMA R44, R44, R62, -R32 ;  /* 0x0000003e2c2c722b */ /* 0x000fe40000000820 */
[----:B------:R-:W-:Y:S02]  /*13e0*/  DMUL R26, R52, 0.5 ;  /* 0x3fe00000341a7828 */ /* 0x000fe40000000000 */
[----:B------:R-:W-:Y:S02]  /*13f0*/  DMUL R6, R6, R40 ;  /* 0x0000002806067228 */ /* 0x000fe40000000000 */
[----:B------:R-:W-:Y:S02]  /*1400*/  DMUL R78, R12, R78 ;  /* 0x0000004e0c4e7228 */ /* 0x000fe40000000000 */
[----:B------:R-:W-:-:S02]  /*1410*/  DFMA R32, R10, 0.25, RZ ;  /* 0x3fd000000a20782b */ /* 0x000fc400000000ff */
[----:B------:R-:W-:Y:S02]  /*1420*/  DMUL R66, R30, R66 ;  /* 0x000000421e427228 */ /* 0x000fe40000000000 */
[----:B------:R-:W-:Y:S02]  /*1430*/  DMUL R22, R68, R22 ;  /* 0x0000001644167228 */ /* 0x000fe40000000000 */
[----:B------:R-:W-:Y:S02]  /*1440*/  DFMA R10, R14, 0.25, RZ ;  /* 0x3fd000000e0a782b */ /* 0x000fe400000000ff */
[----:B------:R-:W-:Y:S02]  /*1450*/  DFMA R36, R36, R42, -R46 ;  /* 0x0000002a2424722b */ /* 0x000fe4000000082e */
[----:B------:R-:W-:Y:S02]  /*1460*/  DMUL R16, R16, R26 ;  /* 0x0000001a10107228 */ /* 0x000fe40000000000 */
[----:B------:R-:W-:-:S02]  /*1470*/  DFMA R6, R30, R70, -R6 ;  /* 0x000000461e06722b */ /* 0x000fc40000000806 */
[----:B------:R-:W-:Y:S02]  /*1480*/  DFMA R34, R34, R26, -R78 ;  /* 0x0000001a2222722b */ /* 0x000fe4000000084e */
[----:B------:R-:W-:Y:S02]  /*1490*/  DFMA R42, R44, 0.25, R32 ;  /* 0x3fd000002c2a782b */ /* 0x000fe40000000020 */
[----:B------:R-:W-:Y:S02]  /*14a0*/  DFMA R38, R38, R40, -R66 ;  /* 0x000000282626722b */ /* 0x000fe40000000842 */
[----:B------:R-:W-:Y:S02]  /*14b0*/  DFMA R44, R44, 0.25, RZ ;  /* 0x3fd000002c2c782b */ /* 0x000fe400000000ff */
[C---:B------:R-:W-:Y:S02]  /*14c0*/  DFMA R26, R2.reuse, 0.25, R32 ;  /* 0x3fd00000021a782b */ /* 0x040fe40000000020 */
[----:B------:R-:W-:-:S02]  /*14d0*/  DFMA R30, R2, 0.25, RZ ;  /* 0x3fd00000021e782b */ /* 0x000fc400000000ff */
[----:B------:R-:W-:Y:S02]  /*14e0*/  DFMA R50, R88, R50, -R22 ;  /* 0x000000325832722b */ /* 0x000fe40000000816 */
[C---:B------:R-:W-:Y:S02]  /*14f0*/  DFMA R40, R28.reuse, 0.25, RZ ;  /* 0x3fd000001c28782b */ /* 0x040fe400000000ff */
[----:B------:R-:W-:Y:S02]  /*1500*/  DFMA R46, R28, 0.25, R10 ;  /* 0x3fd000001c2e782b */ /* 0x000fe4000000000a */
[----:B------:R-:W-:Y:S02]  /*1510*/  DFMA R12, R12, R74, -R16 ;  /* 0x0000004a0c0c722b */ /* 0x000fe40000000810 */
[----:B------:R-:W-:Y:S02]  /*1520*/  DFMA R16, R36, 0.25, R10 ;  /* 0x3fd000002410782b */ /* 0x000fe4000000000a */
[----:B------:R-:W-:-:S02]  /*1530*/  DFMA R14, R2, 0.25, R42 ;  /* 0x3fd00000020e782b */ /* 0x000fc4000000002a */
[----:B------:R-:W-:Y:S02]  /*1540*/  DFMA R22, R2, 0.25, R44 ;  /* 0x3fd000000216782b */ /* 0x000fe4000000002c */
[C---:B------:R-:W-:Y:S02]  /*1550*/  DFMA R26, R76.reuse, 0.25, R26 ;  /* 0x3fd000004c1a782b */ /* 0x040fe4000000001a */
[C---:B------:R-:W-:Y:S02]  /*1560*/  DFMA R30, R76.reuse, 0.25, R30 ;  /* 0x3fd000004c1e782b */ /* 0x040fe4000000001e */
[C---:B------:R-:W-:Y:S02]  /*1570*/  DFMA R52, R76.reuse, 0.25, R32 ;  /* 0x3fd000004c34782b */ /* 0x040fe40000000020 */
[----:B------:R-:W-:Y:S01]  /*1580*/  DFMA R76, R76, 0.25, RZ ;  /* 0x3fd000004c4c782b */ /* 0x000fe200000000ff */
[----:B------:R-:W0:Y:S01]  /*1590*/  LDC.64 R32, c[0x0][0x3a8] ;  /* 0x0000ea00ff207b82 */ /* 0x000e220000000a00 */
[----:B------:R-:W-:-:S02]  /*15a0*/  DFMA R40, R50, 0.25, R40 ;  /* 0x3fd000003228782b */ /* 0x000fc40000000028 */
[C---:B------:R-:W-:Y:S02]  /*15b0*/  DFMA R2, R50.reuse, 0.25, R46 ;  /* 0x3fd000003202782b */ /* 0x040fe4000000002e */
[C---:B------:R-:W-:Y:S02]  /*15c0*/  DFMA R10, R50.reuse, 0.25, R10 ;  /* 0x3fd00000320a782b */ /* 0x040fe4000000000a */
[----:B------:R-:W-:Y:S02]  /*15d0*/  DFMA R50, R50, 0.25, RZ ;  /* 0x3fd000003232782b */ /* 0x000fe400000000ff */
[----:B------:R-:W-:Y:S02]  /*15e0*/  DFMA R90, R20, 0.25, R86 ;  /* 0x3fd00000145a782b */ /* 0x000fe40000000056 */
[----:B------:R-:W-:Y:S02]  /*15f0*/  DFMA R36, R36, 0.25, RZ ;  /* 0x3fd000002424782b */ /* 0x000fe400000000ff */
[----:B------:R-:W-:-:S02]  /*1600*/  DFMA R44, R38, 0.25, R44 ;  /* 0x3fd00000262c782b */ /* 0x000fc4000000002c */
[C---:B------:R-:W-:Y:S02]  /*1610*/  DFMA R42, R38.reuse, 0.25, R42 ;  /* 0x3fd00000262a782b */ /* 0x040fe4000000002a */
[C---:B------:R-:W-:Y:S02]  /*1620*/  DFMA R76, R38.reuse, 0.25, R76 ;  /* 0x3fd00000264c782b */ /* 0x040fe4000000004c */
[----:B------:R-:W-:Y:S02]  /*1630*/  DFMA R38, R38, 0.25, R52 ;  /* 0x3fd000002626782b */ /* 0x000fe40000000034 */
[----:B------:R-:W-:Y:S01]  /*1640*/  DFMA R52, R6, 0.25, R50 ;  /* 0x3fd000000634782b */ /* 0x000fe20000000032 */
[----:B------:R-:W1:Y:S01]  /*1650*/  LDC.64 R50, c[0x0][0x3b0] ;  /* 0x0000ec00ff327b82 */ /* 0x000e620000000a00 */
[----:B------:R-:W-:Y:S02]  /*1660*/  DFMA R48, R64, 0.25, R90 ;  /* 0x3fd000004030782b */ /* 0x000fe4000000005a */
[----:B------:R-:W-:-:S02]  /*1670*/  DFMA R72, R72, 0.25, R86 ;  /* 0x3fd000004848782b */ /* 0x000fc40000000056 */
[----:B------:R-:W-:Y:S02]  /*1680*/  DFMA R64, R64, 0.25, R86 ;  /* 0x3fd000004040782b */ /* 0x000fe40000000056 */
[C---:B------:R-:W-:Y:S02]  /*1690*/  DFMA R46, R28.reuse, 0.25, R36 ;  /* 0x3fd000001c2e782b */ /* 0x040fe40000000024 */
[----:B------:R-:W-:Y:S02]  /*16a0*/  DFMA R28, R28, 0.25, R16 ;  /* 0x3fd000001c1c782b */ /* 0x000fe40000000010 */
[C---:B------:R-:W-:Y:S02]  /*16b0*/  DFMA R54, R6.reuse, 0.25, R36 ;  /* 0x3fd000000636782b */ /* 0x040fe40000000024 */
[C---:B------:R-:W-:Y:S02]  /*16c0*/  DFMA R16, R6.reuse, 0.25, R16 ;  /* 0x3fd000000610782b */ /* 0x040fe40000000010 */
[----:B------:R-:W-:Y:S01]  /*16d0*/  DFMA R6, R6, 0.25, R10 ;  /* 0x3fd000000606782b */ /* 0x000fe2000000000a */
[----:B------:R-:W5:Y:S01]  /*16e0*/  LDC.64 R10, c[0x0][0x3b8] ;  /* 0x0000ee00ff0a7b82 */ /* 0x000f620000000a00 */
[----:B------:R-:W-:-:S02]  /*16f0*/  DFMA R20, R20, 0.25, R72 ;  /* 0x3fd000001414782b */ /* 0x000fc40000000048 */
[C---:B------:R-:W-:Y:S02]  /*1700*/  DFMA R72, R56.reuse, 0.25, R72 ;  /* 0x3fd000003848782b */ /* 0x040fe40000000048 */
[----:B------:R-:W-:Y:S02]  /*1710*/  DFMA R64, R56, 0.25, R64 ;  /* 0x3fd000003840782b */ /* 0x000fe40000000040 */
[C---:B------:R-:W-:Y:S02]  /*1720*/  DFMA R36, R34.reuse, 0.25, R22 ;  /* 0x3fd000002224782b */ /* 0x040fe40000000016 */
[C---:B------:R-:W-:Y:S02]  /*1730*/  DFMA R44, R34.reuse, 0.25, R44 ;  /* 0x3fd00000222c782b */ /* 0x040fe4000000002c */
[C---:B------:R-:W-:Y:S02]  /*1740*/  DFMA R56, R34.reuse, 0.25, R30 ;  /* 0x3fd000002238782b */ /* 0x040fe4000000001e */
[----:B------:R-:W-:Y:S01]  /*1750*/  DFMA R76, R34, 0.25, R76 ;  /* 0x3fd00000224c782b */ /* 0x000fe2000000004c */
[----:B0-----:R-:W-:Y:S01]  /*1760*/  IMAD.WIDE R30, R61, 0x8, R32 ;  /* 0x000000083d1e7825 */ /* 0x001fe200078e0220 */
[----:B---3--:R-:W-:-:S02]  /*1770*/  DMUL R32, R38, -R8 ;  /* 0x8000000826207228 */ /* 0x008fc40000000000 */
[C---:B------:R-:W-:Y:S02]  /*1780*/  DFMA R46, R12.reuse, 0.25, R46 ;  /* 0x3fd000000c2e782b */ /* 0x040fe4000000002e */
[C---:B------:R-:W-:Y:S02]  /*1790*/  DFMA R54, R12.reuse, 0.25, R54 ;  /* 0x3fd000000c36782b */ /* 0x040fe40000000036 */
[C---:B------:R-:W-:Y:S02]  /*17a0*/  DFMA R40, R12.reuse, 0.25, R40 ;  /* 0x3fd000000c28782b */ /* 0x040fe40000000028 */
[----:B------:R-:W-:Y:S02]  /*17b0*/  DFMA R22, R12, 0.25, R52 ;  /* 0x3fd000000c16782b */ /* 0x000fe40000000034 */
[-C--:B------:R-:W-:Y:S02]  /*17c0*/  DMUL R34, R44, -R8.reuse ;  /* 0x800000082c227228 */ /* 0x080fe40000000000 */
[----:B------:R-:W-:-:S02]  /*17d0*/  DMUL R38, R36, -R8 ;  /* 0x8000000824267228 */ /* 0x000fc40000000000 */
[-C--:B------:R-:W-:Y:S02]  /*17e0*/  DMUL R12, R42, -R8.reuse ;  /* 0x800000082a0c7228 */ /* 0x080fe40000000000 */
[-C--:B------:R-:W-:Y:S02]  /*17f0*/  DMUL R14, R14, -R8.reuse ;  /* 0x800000080e0e7228 */ /* 0x080fe40000000000 */
[-C--:B------:R-:W-:Y:S02]  /*1800*/  DMUL R26, R26, -R8.reuse ;  /* 0x800000081a1a7228 */ /* 0x080fe40000000000 */
[-C--:B------:R-:W-:Y:S02]  /*1810*/  DMUL R36, R56, -R8.reuse ;  /* 0x8000000838247228 */ /* 0x080fe40000000000 */
[----:B------:R-:W-:Y:S01]  /*1820*/  DMUL R44, R76, -R8 ;  /* 0x800000084c2c7228 */ /* 0x000fe20000000000 */
[----:B------:R-:W-:Y:S01]  /*1830*/  IMAD.WIDE R8, R0, 0x8, R30 ;  /* 0x0000000800087825 */ /* 0x000fe200078e021e */
[----:B----4-:R-:W-:-:S03]  /*1840*/  DMUL R52, R16, -R24 ;  /* 0x8000001810347228 */ /* 0x010fc60000000000 */
[----:B-1----:R-:W-:Y:S01]  /*1850*/  IMAD.WIDE R50, R61, 0x8, R50 ;  /* 0x000000083d327825 */ /* 0x002fe200078e0232 */
[----:B------:R-:W-:-:S03]  /*1860*/  DMUL R42, R54, -R24 ;  /* 0x80000018362a7228 */ /* 0x000fc60000000000 */
[----:B------:R-:W-:Y:S01]  /*1870*/  IMAD.WIDE R16, R0, 0x8, R8 ;  /* 0x0000000800107825 */ /* 0x000fe200078e0208 */
[----:B------:R-:W-:-:S03]  /*1880*/  DMUL R40, R40, -R24 ;  /* 0x8000001828287228 */ /* 0x000fc60000000000 */
[C---:B------:R-:W-:Y:S01]  /*1890*/  IMAD.WIDE R54, R0.reuse, 0x8, R50 ;  /* 0x0000000800367825 */ /* 0x040fe200078e0232 */
[-C--:B------:R-:W-:Y:S02]  /*18a0*/  DMUL R46, R46, -R24.reuse ;  /* 0x800000182e2e7228 */ /* 0x080fe40000000000 */
[-C--:B------:R-:W-:Y:S01]  /*18b0*/  DMUL R28, R28, -R24.reuse ;  /* 0x800000181c1c7228 */ /* 0x080fe20000000000 */
[----:B-----5:R-:W-:Y:S01]  /*18c0*/  IMAD.WIDE R10, R61, 0x8, R10 ;  /* 0x000000083d0a7825 */ /* 0x020fe200078e020a */
[-C--:B------:R-:W-:Y:S02]  /*18d0*/  DMUL R2, R2, -R24.reuse ;  /* 0x8000001802027228 */ /* 0x080fe40000000000 */
[-C--:B------:R-:W-:Y:S02]  /*18e0*/  DMUL R6, R6, -R24.reuse ;  /* 0x8000001806067228 */ /* 0x080fe40000000000 */
[----:B------:R-:W-:Y:S01]  /*18f0*/  DMUL R24, R22, -R24 ;  /* 0x8000001816187228 */ /* 0x000fe20000000000 */
[----:B------:R-:W-:Y:S01]  /*1900*/  IMAD.WIDE R22, R0, 0x8, R16 ;  /* 0x0000000800167825 */ /* 0x000fe200078e0210 */
[----:B--2---:R-:W-:-:S03]  /*1910*/  DMUL R56, R20, -R4 ;  /* 0x8000000414387228 */ /* 0x004fc60000000000 */
[----:B------:R-:W-:-:S04]  /*1920*/  IMAD.WIDE R20, R0, 0x8, R54 ;  /* 0x0000000800147825 */ /* 0x000fc800078e0236 */
[----:B------:R-:W-:Y:S01]  /*1930*/  IMAD.WIDE R60, R0, 0x8, R10 ;  /* 0x00000008003c7825 */ /* 0x000fe200078e020a */
[----:B------:R-:W-:-:S03]  /*1940*/  DMUL R72, R72, -R4 ;  /* 0x8000000448487228 */ /* 0x000fc60000000000 */
[C---:B------:R-:W-:Y:S01]  /*1950*/  IMAD.WIDE R58, R0.reuse, 0x8, R22 ;  /* 0x00000008003a7825 */ /* 0x040fe200078e0216 */
[-C--:B------:R-:W-:Y:S02]  /*1960*/  DMUL R48, R48, -R4.reuse ;  /* 0x8000000430307228 */ /* 0x080fe40000000000 */
[-C--:B------:R-:W-:Y:S01]  /*1970*/  DMUL R64, R64, -R4.reuse ;  /* 0x8000000440407228 */ /* 0x080fe20000000000 */
[C---:B------:R-:W-:Y:S01]  /*1980*/  IMAD.WIDE R62, R0.reuse, 0x8, R20 ;  /* 0x00000008003e7825 */ /* 0x040fe200078e0214 */
[-C--:B------:R-:W-:Y:S02]  /*1990*/  DMUL R82, R82, -R4.reuse ;  /* 0x8000000452527228 */ /* 0x080fe40000000000 */
[-C--:B------:R-:W-:Y:S02]  /*19a0*/  DMUL R84, R84, -R4.reuse ;  /* 0x8000000454547228 */ /* 0x080fe40000000000 */
[-C--:B------:R-:W-:Y:S02]  /*19b0*/  DMUL R80, R80, -R4.reuse ;  /* 0x8000000450507228 */ /* 0x080fe40000000000 */
[----:B------:R-:W-:Y:S01]  /*19c0*/  DMUL R18, R18, -R4 ;  /* 0x8000000412127228 */ /* 0x000fe20000000000 */
[----:B------:R-:W-:-:S04]  /*19d0*/  IMAD.WIDE R4, R0, 0x8, R60 ;  /* 0x0000000800047825 */ /* 0x000fc800078e023c */
[----:B------:R-:W-:-:S04]  /*19e0*/  IMAD.WIDE R66, R0, 0x8, R58 ;  /* 0x0000000800427825 */ /* 0x000fc800078e023a */
[----:B------:R-:W-:-:S04]  /*19f0*/  IMAD.WIDE R74, R0, 0x8, R62 ;  /* 0x00000008004a7825 */ /* 0x000fc800078e023e */
[C---:B------:R-:W-:Y:S01]  /*1a00*/  IMAD.WIDE R78, R0.reuse, 0x8, R4 ;  /* 0x00000008004e7825 */ /* 0x040fe200078e0204 */
[----:B------:R0:W-:Y:S03]  /*1a10*/  STG.E.64 desc[UR4][R30.64], R12 ;  /* 0x0000000c1e007986 */ /* 0x0001e6000c101b04 */
[C---:B------:R-:W-:Y:S01]  /*1a20*/  IMAD.WIDE R68, R0.reuse, 0x8, R66 ;  /* 0x0000000800447825 */ /* 0x040fe200078e0242 */
[----:B------:R1:W-:Y:S03]  /*1a30*/  STG.E.64 desc[UR4][R8.64], R14 ;  /* 0x0000000e08007986 */ /* 0x0003e6000c101b04 */
[C---:B------:R-:W-:Y:S01]  /*1a40*/  IMAD.WIDE R76, R0.reuse, 0x8, R74 ;  /* 0x00000008004c7825 */ /* 0x040fe200078e024a */
[----:B------:R2:W-:Y:S03]  /*1a50*/  STG.E.64 desc[UR4][R16.64], R26 ;  /* 0x0000001a10007986 */ /* 0x0005e6000c101b04 */
[C---:B------:R-:W-:Y:S01]  /*1a60*/  IMAD.WIDE R70, R0.reuse, 0x8, R68 ;  /* 0x0000000800467825 */ /* 0x040fe200078e0244 */
[----:B------:R-:W-:Y:S03]  /*1a70*/  STG.E.64 desc[UR4][R22.64], R32 ;  /* 0x0000002016007986 */ /* 0x000fe6000c101b04 */
[C---:B0-----:R-:W-:Y:S01]  /*1a80*/  IMAD.WIDE R30, R0.reuse, 0x8, R78 ;  /* 0x00000008001e7825 */ /* 0x041fe200078e024e */
[----:B------:R-:W-:Y:S03]  /*1a90*/  STG.E.64 desc[UR4][R58.64], R34 ;  /* 0x000000223a007986 */ /* 0x000fe6000c101b04 */
[C---:B-1----:R-:W-:Y:S01]  /*1aa0*/  IMAD.WIDE R8, R0.reuse, 0x8, R76 ;  /* 0x0000000800087825 */ /* 0x042fe200078e024c */
[----:B------:R-:W-:Y:S03]  /*1ab0*/  STG.E.64 desc[UR4][R66.64], R38 ;  /* 0x0000002642007986 */ /* 0x000fe6000c101b04 */
[C---:B------:R-:W-:Y:S01]  /*1ac0*/  IMAD.WIDE R14, R0.reuse, 0x8, R30 ;  /* 0x00000008000e7825 */ /* 0x040fe200078e021e */
[----:B------:R-:W-:Y:S04]  /*1ad0*/  STG.E.64 desc[UR4][R68.64], R36 ;  /* 0x0000002444007986 */ /* 0x000fe8000c101b04 */
[----:B------:R-:W-:Y:S01]  /*1ae0*/  STG.E.64 desc[UR4][R70.64], R44 ;  /* 0x0000002c46007986 */ /* 0x000fe2000c101b04 */
[----:B------:R-:W-:-:S03]  /*1af0*/  IMAD.WIDE R12, R0, 0x8, R8 ;  /* 0x00000008000c7825 */ /* 0x000fc600078e0208 */
[----:B------:R-:W-:Y:S01]  /*1b00*/  STG.E.64 desc[UR4][R50.64], R52 ;  /* 0x0000003432007986 */ /* 0x000fe2000c101b04 */
[----:B--2---:R-:W-:-:S03]  /*1b10*/  IMAD.WIDE R16, R0, 0x8, R14 ;  /* 0x0000000800107825 */ /* 0x004fc600078e020e */
[----:B------:R-:W-:Y:S04]  /*1b20*/  STG.E.64 desc[UR4][R54.64], R28 ;  /* 0x0000001c36007986 */ /* 0x000fe8000c101b04 */
[----:B------:R0:W-:Y:S04]  /*1b30*/  STG.E.64 desc[UR4][R20.64], R2 ;  /* 0x0000000214007986 */ /* 0x0001e8000c101b04 */
[----:B------:R-:W-:Y:S04]  /*1b40*/  STG.E.64 desc[UR4][R62.64], R6 ;  /* 0x000000063e007986 */ /* 0x000fe8000c101b04 */
[----:B------:R-:W-:Y:S04]  /*1b50*/  STG.E.64 desc[UR4][R74.64], R42 ;  /* 0x0000002a4a007986 */ /* 0x000fe8000c101b04 */
[----:B------:R-:W-:Y:S04]  /*1b60*/  STG.E.64 desc[UR4][R76.64], R46 ;  /* 0x0000002e4c007986 */ /* 0x000fe8000c101b04 */
[----:B------:R-:W-:Y:S01]  /*1b70*/  STG.E.64 desc[UR4][R8.64], R40 ;  /* 0x0000002808007986 */ /* 0x000fe2000c101b04 */
[----:B0-----:R-:W-:-:S03]  /*1b80*/  IMAD.WIDE R2, R0, 0x8, R16 ;  /* 0x0000000800027825 */ /* 0x001fc600078e0210 */
[----:B------:R-:W-:Y:S04]  /*1b90*/  STG.E.64 desc[UR4][R12.64], R24 ;  /* 0x000000180c007986 */ /* 0x000fe8000c101b04 */
[----:B------:R-:W-:Y:S04]  /*1ba0*/  STG.E.64 desc[UR4][R10.64], R72 ;  /* 0x000000480a007986 */ /* 0x000fe8000c101b04 */
[----:B------:R-:W-:Y:S04]  /*1bb0*/  STG.E.64 desc[UR4][R60.64], R56 ;  /* 0x000000383c007986 */ /* 0x000fe8000c101b04 */
[----:B------:R-:W-:Y:S04]  /*1bc0*/  STG.E.64 desc[UR4][R4.64], R48 ;  /* 0x0000003004007986 */ /* 0x000fe8000c101b04 */
[----:B------:R-:W-:Y:S04]  /*1bd0*/  STG.E.64 desc[UR4][R78.64], R64 ;  /* 0x000000404e007986 */ /* 0x000fe8000c101b04 */
[----:B------:R-:W-:Y:S04]  /*1be0*/  STG.E.64 desc[UR4][R30.64], R82 ;  /* 0x000000521e007986 */ /* 0x000fe8000c101b04 */
[----:B------:R-:W-:Y:S04]  /*1bf0*/  STG.E.64 desc[UR4][R14.64], R84 ;  /* 0x000000540e007986 */ /* 0x000fe8000c101b04 */
[----:B------:R-:W-:Y:S04]  /*1c00*/  STG.E.64 desc[UR4][R16.64], R80 ;  /* 0x0000005010007986 */ /* 0x000fe8000c101b04 */
[----:B------:R-:W-:Y:S01]  /*1c10*/  STG.E.64 desc[UR4][R2.64], R18 ;  /* 0x0000001202007986 */ /* 0x000fe2000c101b04 */
[----:B------:R-:W-:Y:S05]  /*1c20*/  EXIT ;  /* 0x000000000000794d */ /* 0x000fea0003800000 */
.L_x_270:
        /* <DEDUP_REMOVED lines=13> */
.L_x_337:


//--------------------- .text._Z30InitStressTermsForElems_kerneliPdS_S_S_S_ --------------------------
	.section	.text._Z30InitStressTermsForElems_kerneliPdS_S_S_S_,"ax",@progbits
	.align	128
        .global         _Z30InitStressTermsForElems_kerneliPdS_S_S_S_
        .type           _Z30InitStressTermsForElems_kerneliPdS_S_S_S_,@function
        .size           _Z30InitStressTermsForElems_kerneliPdS_S_S_S_,(.L_x_338 - _Z30InitStressTermsForElems_kerneliPdS_S_S_S_)
        .other          _Z30InitStressTermsForElems_kerneliPdS_S_S_S_,@"STO_CUDA_ENTRY STV_DEFAULT"
_Z30InitStressTermsForElems_kerneliPdS_S_S_S_:
.text._Z30InitStressTermsForElems_kerneliPdS_S_S_S_:
        /* <DEDUP_REMOVED lines=15> */
[----:B--2---:R-:W-:-:S06]  /*00f0*/  IMAD.WIDE R4, R15, 0x8, R4 ;  /* 0x000000080f047825 */ /* 0x004fcc00078e0204 */
[----:B------:R-:W1:Y:S01]  /*0100*/  LDC.64 R12, c[0x0][0x388] ;  /* 0x0000e200ff0c7b82 */ /* 0x000e620000000a00 */
[----:B------:R-:W4:Y:S01]  /*0110*/  LDG.E.64 R4, desc[UR4][R4.64] ;  /* 0x0000000404047981 */ /* 0x000f22000c1e1b00 */
[----:B---3--:R-:W-:-:S04]  /*0120*/  IMAD.WIDE R8, R15, 0x8, R8 ;  /* 0x000000080f087825 */ /* 0x008fc800078e0208 */
[----:B0-----:R-:W-:-:S04]  /*0130*/  IMAD.WIDE R10, R15, 0x8, R10 ;  /* 0x000000080f0a7825 */ /* 0x001fc800078e020a */
[----:B-1----:R-:W-:Y:S01]  /*0140*/  IMAD.WIDE R12, R15, 0x8, R12 ;  /* 0x000000080f0c7825 */ /* 0x002fe200078e020c */
[----:B----4-:R-:W-:-:S07]  /*0150*/  DADD R6, -R2, -R4 ;  /* 0x0000000002067229 */ /* 0x010fce0000000904 */
[----:B------:R-:W-:Y:S04]  /*0160*/  STG.E.64 desc[UR4][R8.64], R6 ;  /* 0x0000000608007986 */ /* 0x000fe8000c101b04 */
[----:B------:R-:W-:Y:S04]  /*0170*/  STG.E.64 desc[UR4][R10.64], R6 ;  /* 0x000000060a007986 */ /* 0x000fe8000c101b04 */
[----:B------:R-:W-:Y:S01]  /*0180*/  STG.E.64 desc[UR4][R12.64], R6 ;  /* 0x000000060c007986 */ /* 0x000fe2000c101b04 */
[----:B------:R-:W-:Y:S05]  /*0190*/  EXIT ;  /* 0x000000000000794d */ /* 0x000fea0003800000 */
.L_x_271:
        /* <DEDUP_REMOVED lines=14> */
.L_x_338:


//--------------------- .nv.shared._Z34CalcHydroConstraintForElems_kernelidPiPdS0_ --------------------------
	.section	.nv.shared._Z34CalcHydroConstraintForElems_kernelidPiPdS0_,"aw",@nobits
	.sectionflags	@""
	.align	8
.nv.shared._Z34CalcHydroConstraintForElems_kernelidPiPdS0_:
	.zero		3072


//--------------------- .nv.shared.reserved.0     --------------------------
	.section	.nv.shared.reserved.0,"aw",@nobits
	.weak		__nv_reservedSMEM_offset_0_alias
	.size		__nv_reservedSMEM_offset_0_alias, 0, 64
	.other		__nv_reservedSMEM_offset_0_alias,@"STO_CUDA_RESERVED_SHARED STV_DEFAULT"
__nv_reservedSMEM_offset_0_alias:
	.zero		0
	.zero		64


//--------------------- .nv.shared._Z36CalcCourantConstraintForElems_kernelidPiPdS0_S0_S0_ --------------------------
	.section	.nv.shared._Z36CalcCourantConstraintForElems_kernelidPiPdS0_S0_S0_,"aw",@nobits
	.sectionflags	@""
	.align	8
.nv.shared._Z36CalcCourantConstraintForElems_kernelidPiPdS0_S0_S0_:
	.zero		3072


//--------------------- .nv.shared._Z35CalcHourglassControlForElems_kerneliPiPdS0_S0_S0_S0_S0_S0_S0_S0_S0_S0_S0_ --------------------------
	.section	.nv.shared._Z35CalcHourglassControlForElems_kerneliPiPdS0_S0_S0_S0_S0_S0_S0_S0_S0_S0_S0_,"aw",@nobits
	.sectionflags	@""
	.align	8
.nv.shared._Z35CalcHourglassControlForElems_kerneliPiPdS0_S0_S0_S0_S0_S0_S0_S0_S0_S0_S0_:
	.zero		5120


//--------------------- .nv.shared._Z35CalcFBHourglassForceForElems_kernelPdS_S_S_S_S_S_diPiS_S_S_S_S_S_S_S_ --------------------------
	.section	.nv.shared._Z35CalcFBHourglassForceForElems_kernelPdS_S_S_S_S_S_diPiS_S_S_S_S_S_S_S_,"aw",@nobits
	.sectionflags	@""
	.align	8
.nv.shared._Z35CalcFBHourglassForceForElems_kernelPdS_S_S_S_S_S_diPiS_S_S_S_S_S_S_S_:
	.zero		3072


//--------------------- .nv.constant0._Z34CalcHydroConstraintForElems_kernelidPiPdS0_ --------------------------
	.section	.nv.constant0._Z34CalcHydroConstraintForElems_kernelidPiPdS0_,"a",@progbits
	.sectionflags	@""
	.align	4
.nv.constant0._Z34CalcHydroConstraintForElems_kernelidPiPdS0_:
	.zero		936


//--------------------- .nv.constant0._Z36CalcCourantConstraintForElems_kernelidPiPdS0_S0_S0_ --------------------------
	.section	.nv.constant0._Z36CalcCourantConstraintForElems_kernelidPiPdS0_S0_S0_,"a",@progbits
	.sectionflags	@""
	.align	4
.nv.constant0._Z36CalcCourantConstraintForElems_kernelidPiPdS0_S0_S0_:
	.zero		952


//--------------------- .nv.constant0._Z28UpdateVolumesForElems_kernelidPdS_ --------------------------
	.section	.nv.constant0._Z28UpdateVolumesForElems_kernelidPdS_,"a",@progbits
	.sectionflags	@""
	.align	4
.nv.constant0._Z28UpdateVolumesForElems_kernelidPdS_:
	.zero		928


//--------------------- .nv.constant0._Z43ApplyMaterialPropertiesForElemsPart1_kerneliddPiPdS0_ --------------------------
	.section	.nv.constant0._Z43ApplyMaterialPropertiesForElemsPart1_kerneliddPiPdS0_,"a",@progbits
	.sectionflags	@""
	.align	4
.nv.constant0._Z43ApplyMaterialPropertiesForElemsPart1_kerneliddPiPdS0_:
	.zero		944


//--------------------- .nv.constant0._Z27EvalEOSForElemsPart2_kerneliPiPdS0_S0_S0_S0_S0_ --------------------------
	.section	.nv.constant0._Z27EvalEOSForElemsPart2_kerneliPiPdS0_S0_S0_S0_S0_,"a",@progbits
	.sectionflags	@""
	.align	4
.nv.constant0._Z27EvalEOSForElemsPart2_kerneliPiPdS0_S0_S0_S0_S0_:
	.zero		960


//--------------------- .nv.constant0._Z27EvalEOSForElemsPart1_kerneliddPiPdS0_S0_S0_S0_S0_S0_S0_S0_S0_S0_S0_S0_S0_S0_S0_ --------------------------
	.section	.nv.constant0._Z27EvalEOSForElemsPart1_kerneliddPiPdS0_S0_S0_S0_S0_S0_S0_S0_S0_S0_S0_S0_S0_S0_S0_,"a",@progbits
	.sectionflags	@""
	.align	4
.nv.constant0._Z27EvalEOSForElemsPart1_kerneliddPiPdS0_S0_S0_S0_S0_S0_S0_S0_S0_S0_S0_S0_S0_S0_S0_:
	.zero		1056


//--------------------- .nv.constant0._Z29CalcSoundSpeedForElems_kernelPddS_S_S_S_diPiS_ --------------------------
	.section	.nv.constant0._Z29CalcSoundSpeedForElems_kernelPddS_S_S_S_diPiS_,"a",@progbits
	.sectionflags	@""
	.align	4
.nv.constant0._Z29CalcSoundSpeedForElems_kernelPddS_S_S_S_diPiS_:
	.zero		976


//--------------------- .nv.constant0._Z30CalcEnergyForElemsPart4_kerneliddPdS_S_S_S_S_S_S_S_ --------------------------
	.section	.nv.constant0._Z30CalcEnergyForElemsPart4_kerneliddPdS_S_S_S_S_S_S_S_,"a",@progbits
	.sectionflags	@""
	.align	4
.nv.constant0._Z30CalcEnergyForElemsPart4_kerneliddPdS_S_S_S_S_S_S_S_:
	.zero		992


//--------------------- .nv.constant0._Z30CalcEnergyForElemsPart3_kerneliddddPdS_S_S_S_S_S_S_S_S_S_S_ --------------------------
	.section	.nv.constant0._Z30CalcEnergyForElemsPart3_kerneliddddPdS_S_S_S_S_S_S_S_S_S_S_,"a",@progbits
	.sectionflags	@""
	.align	4
.nv.constant0._Z30CalcEnergyForElemsPart3_kerneliddddPdS_S_S_S_S_S_S_S_S_S_S_:
	.zero		1032


//--------------------- .nv.constant0._Z30CalcEnergyForElemsPart2_kernelidddPdS_S_S_S_S_S_S_S_S_S_S_ --------------------------
	.section	.nv.constant0._Z30CalcEnergyForElemsPart2_kernelidddPdS_S_S_S_S_S_S_S_S_S_S_,"a",@progbits
	.sectionflags	@""
	.align	4
.nv.constant0._Z30CalcEnergyForElemsPart2_kernelidddPdS_S_S_S_S_S_S_S_S_S_S_:
	.zero		1024


//--------------------- .nv.constant0._Z30CalcEnergyForElemsPart1_kernelidPdS_S_S_S_S_ --------------------------
	.section	.nv.constant0._Z30CalcEnergyForElemsPart1_kernelidPdS_S_S_S_S_,"a",@progbits
	.sectionflags	@""
	.align	4
.nv.constant0._Z30CalcEnergyForElemsPart1_kernelidPdS_S_S_S_S_:
	.zero		960


//--------------------- .nv.constant0._Z27CalcPressureForElems_kernelPdS_S_S_S_S_dddid --------------------------
	.section	.nv.constant0._Z27CalcPressureForElems_kernelPdS_S_S_S_S_dddid,"a",@progbits
	.sectionflags	@""
	.align	4
.nv.constant0._Z27CalcPressureForElems_kernelPdS_S_S_S_S_dddid:
	.zero		984


//--------------------- .nv.constant0._Z35CalcMonotonicQRegionForElems_kerneldddddiPiS_S_S_S_S_S_S_PdS0_S0_S0_S0_S0_S0_S0_S0_S0_S0_S0_ --------------------------
	.section	.nv.constant0._Z35CalcMonotonicQRegionForElems_kerneldddddiPiS_S_S_S_S_S_S_PdS0_S0_S0_S0_S0_S0_S0_S0_S0_S0_S0_,"a",@progbits
	.sectionflags	@""
	.align	4
.nv.constant0._Z35CalcMonotonicQRegionForElems_kerneldddddiPiS_S_S_S_S_S_S_PdS0_S0_S0_S0_S0_S0_S0_S0_S0_S0_S0_:
	.zero		1104


//--------------------- .nv.constant0._Z38CalcMonotonicQGradientsForElems_kerneliPiPdS0_S0_S0_S0_S0_S0_S0_S0_S0_S0_S0_S0_S0_ --------------------------
	.section	.nv.constant0._Z38CalcMonotonicQGradientsForElems_kerneliPiPdS0_S0_S0_S0_S0_S0_S0_S0_S0_S0_S0_S0_S0_,"a",@progbits
	.sectionflags	@""
	.align	4
.nv.constant0._Z38CalcMonotonicQGradientsForElems_kerneliPiPdS0_S0_S0_S0_S0_S0_S0_S0_S0_S0_S0_S0_S0_:
	.zero		1024


//--------------------- .nv.constant0._Z32CalcLagrangeElementsPart2_kerneliPdS_S_S_ --------------------------
	.section	.nv.constant0._Z32CalcLagrangeElementsPart2_kerneliPdS_S_S_,"a",@progbits
	.sectionflags	@""
	.align	4
.nv.constant0._Z32CalcLagrangeElementsPart2_kerneliPdS_S_S_:
	.zero		936


//--------------------- .nv.constant0._Z29CalcKinematicsForElems_kernelidPiPdS0_S0_S0_S0_S0_S0_S0_S0_S0_S0_S0_S0_S0_ --------------------------
	.section	.nv.constant0._Z29CalcKinematicsForElems_kernelidPiPdS0_S0_S0_S0_S0_S0_S0_S0_S0_S0_S0_S0_S0_,"a",@progbits
	.sectionflags	@""
	.align	4
.nv.constant0._Z29CalcKinematicsForElems_kernelidPiPdS0_S0_S0_S0_S0_S0_S0_S0_S0_S0_S0_S0_S0_:
	.zero		1032


//--------------------- .nv.constant0._Z27CalcPositionForNodes_kernelidPdS_S_S_S_S_ --------------------------
	.section	.nv.constant0._Z27CalcPositionForNodes_kernelidPdS_S_S_S_S_,"a",@progbits
	.sectionflags	@""
	.align	4
.nv.constant0._Z27CalcPositionForNodes_kernelidPdS_S_S_S_S_:
	.zero		960


//--------------------- .nv.constant0._Z27CalcVelocityForNodes_kerneliddPdS_S_S_S_S_ --------------------------
	.section	.nv.constant0._Z27CalcVelocityForNodes_kerneliddPdS_S_S_S_S_,"a",@progbits
	.sectionflags	@""
	.align	4
.nv.constant0._Z27CalcVelocityForNodes_kerneliddPdS_S_S_S_S_:
	.zero		968


//--------------------- .nv.constant0._Z50ApplyAccelerationBoundaryConditionsForNodes_kerneliPdS_S_PiS0_S0_ --------------------------
	.section	.nv.constant0._Z50ApplyAccelerationBoundaryConditionsForNodes_kerneliPdS_S_PiS0_S0_,"a",@progbits
	.sectionflags	@""
	.align	4
.nv.constant0._Z50ApplyAccelerationBoundaryConditionsForNodes_kerneliPdS_S_PiS0_S0_:
	.zero		952


//--------------------- .nv.constant0._Z31CalcAccelerationForNodes_kerneliPdS_S_S_S_S_S_ --------------------------
	.section	.nv.constant0._Z31CalcAccelerationForNodes_kerneliPdS_S_S_S_S_S_,"a",@progbits
	.sectionflags	@""
	.align	4
.nv.constant0._Z31CalcAccelerationForNodes_kerneliPdS_S_S_S_S_S_:
	.zero		960


//--------------------- .nv.constant0._Z35CalcHourglassControlForElems_kerneliPiPdS0_S0_S0_S0_S0_S0_S0_S0_S0_S0_S0_ --------------------------
	.section	.nv.constant0._Z35CalcHourglassControlForElems_kerneliPiPdS0_S0_S0_S0_S0_S0_S0_S0_S0_S0_S0_,"a",@progbits
	.sectionflags	@""
	.align	4
.nv.constant0._Z35CalcHourglassControlForElems_kerneliPiPdS0_S0_S0_S0_S0_S0_S0_S0_S0_S0_S0_:
	.zero		1008


//--------------------- .nv.constant0._Z35CalcFBHourglassForceForElems_kernelPdS_S_S_S_S_S_diPiS_S_S_S_S_S_S_S_ --------------------------
	.section	.nv.constant0._Z35CalcFBHourglassForceForElems_kernelPdS_S_S_S_S_S_diPiS_S_S_S_S_S_S_S_,"a",@progbits
	.sectionflags	@""
	.align	4
.nv.constant0._Z35CalcFBHourglassForceForElems_kernelPdS_S_S_S_S_S_diPiS_S_S_S_S_S_S_S_:
	.zero		1040


//--------------------- .nv.constant0._Z30AddNodeForcesFromElems2_kerneliPiS_PdS0_S0_S0_S0_S0_ --------------------------
	.section	.nv.constant0._Z30AddNodeForcesFromElems2_kerneliPiS_PdS0_S0_S0_S0_S0_,"a",@progbits
	.sectionflags	@""
	.align	4
.nv.constant0._Z30AddNodeForcesFromElems2_kerneliPiS_PdS0_S0_S0_S0_S0_:
	.zero		968


//--------------------- .nv.constant0._Z29AddNodeForcesFromElems_kerneliPiS_PdS0_S0_S0_S0_S0_ --------------------------
	.section	.nv.constant0._Z29AddNodeForcesFromElems_kerneliPiS_PdS0_S0_S0_S0_S0_,"a",@progbits
	.sectionflags	@""
	.align	4
.nv.constant0._Z29AddNodeForcesFromElems_kerneliPiS_PdS0_S0_S0_S0_S0_:
	.zero		968


//--------------------- .nv.constant0._Z30IntegrateStressForElems_kerneliPiPdS0_S0_S0_S0_S0_S0_S0_S0_S0_ --------------------------
	.section	.nv.constant0._Z30IntegrateStressForElems_kerneliPiPdS0_S0_S0_S0_S0_S0_S0_S0_S0_,"a",@progbits
	.sectionflags	@""
	.align	4
.nv.constant0._Z30IntegrateStressForElems_kerneliPiPdS0_S0_S0_S0_S0_S0_S0_S0_S0_:
	.zero		992


//--------------------- .nv.constant0._Z30InitStressTermsForElems_kerneliPdS_S_S_S_ --------------------------
	.section	.nv.constant0._Z30InitStressTermsForElems_kerneliPdS_S_S_S_,"a",@progbits
	.sectionflags	@""
	.align	4
.nv.constant0._Z30InitStressTermsForElems_kerneliPdS_S_S_S_:
	.zero		944


//--------------------- SYMBOLS --------------------------

	.type		.nv.reservedSmem.offset0,@object
	.size		.nv.reservedSmem.offset0,0x4
	.type		.nv.reservedSmem.cap,@object
	.size		.nv.reservedSmem.cap,0x4
